def matmul_kernel(
    a_ptr,
    b_ptr,
    c_ptr,
    M,
    N,
    K,
    stride_am,
    stride_ak,
    stride_bk,
    stride_bn,
    stride_cm,
    stride_cn,
    BLOCK_M: tl.constexpr,
    BLOCK_N: tl.constexpr,
    BLOCK_K: tl.constexpr,
    GROUP_M: tl.constexpr,
):
    pid = tl.program_id(axis=0)
    num_pid_m = tl.cdiv(M, BLOCK_M)
    num_pid_n = tl.cdiv(N, BLOCK_N)
    num_pid_in_group = GROUP_M * num_pid_n
    group_id = pid // num_pid_in_group
    first_pid_m = group_id * GROUP_M
    group_size_m = min(num_pid_m - first_pid_m, GROUP_M)
    pid_m = first_pid_m + ((pid % num_pid_in_group) % group_size_m)
    pid_n = (pid % num_pid_in_group) // group_size_m

    offs_am = (pid_m * BLOCK_M + tl.arange(0, BLOCK_M)) % M
    offs_bn = (pid_n * BLOCK_N + tl.arange(0, BLOCK_N)) % N
    offs_k = tl.arange(0, BLOCK_K)
    a_ptrs = a_ptr + offs_am[:, None] * stride_am + offs_k[None, :] * stride_ak
    b_ptrs = b_ptr + offs_k[:, None] * stride_bk + offs_bn[None, :] * stride_bn

    acc = tl.zeros((BLOCK_M, BLOCK_N), dtype=tl.float32)
    for kk in range(0, tl.cdiv(K, BLOCK_K)):
        a = tl.load(a_ptrs, mask=offs_k[None, :] < K - kk * BLOCK_K, other=0.0)
        b = tl.load(b_ptrs, mask=offs_k[:, None] < K - kk * BLOCK_K, other=0.0)
        acc = tl.dot(a, b, acc)
        a_ptrs += BLOCK_K * stride_ak
        b_ptrs += BLOCK_K * stride_bk

    c = acc.to(c_ptr.dtype.element_ty)
    offs_cm = pid_m * BLOCK_M + tl.arange(0, BLOCK_M)
    offs_cn = pid_n * BLOCK_N + tl.arange(0, BLOCK_N)
    c_ptrs = c_ptr + offs_cm[:, None] * stride_cm + offs_cn[None, :] * stride_cn
    mask = (offs_cm[:, None] < M) & (offs_cn[None, :] < N)
    tl.store(c_ptrs, c, mask=mask)

# config = {"BLOCK_K": 32, "BLOCK_M": 64, "BLOCK_N": 512, "GROUP_M": 4, "arch": "sm_90", "dtype": "fp32", "num_ctas": 1, "num_stages": 3, "num_warps": 4}
# arch = sm_90


// ===== COMPILED SASS (sm_90a) =====

	.target	sm_90a

	.elftype	@"ET_EXEC"


//--------------------- .note.nv.tkinfo           --------------------------
	.section	.note.nv.tkinfo,"",@"SHT_NOTE"
	.sectionflags	@"SHF_NOTE_NV_TKINFO"
	.tkinfo
        /*0018*/ 	.word	0x00000002
        /*0030*/ 	.string	""
        /*0030*/ 	.string	"ptxas"
        /*0030*/ 	.string	"Cuda compilation tools, release 13.0, V13.0.88"
        /*0030*/ 	.string	"Build cuda_13.0.r13.0/compiler.36424714_0"
        /*0030*/ 	.string	"-v  -suppress-debug-info  -lineinfo  -arch sm_90a "



//--------------------- .note.nv.cuinfo           --------------------------
	.section	.note.nv.cuinfo,"",@"SHT_NOTE"
	.sectionflags	@"SHF_NOTE_NV_CUINFO"
        /*0018*/ 	.short	0x0002
        /*001a*/ 	.short	0x005a
        /*001c*/ 	.short	0x0082
	.zero		2


//--------------------- .nv.info                  --------------------------
	.section	.nv.info,"",@"SHT_CUDA_INFO"
	.align	4


	//----- nvinfo : EIATTR_REGCOUNT
	.align		4
        /*0000*/ 	.byte	0x04, 0x2f
        /*0002*/ 	.short	(.L_1 - .L_0)
	.align		4
.L_0:
        /*0004*/ 	.word	index@(matmul_kernel)
        /*0008*/ 	.word	0x000000ff


	//----- nvinfo : EIATTR_FRAME_SIZE
	.align		4
.L_1:
        /*000c*/ 	.byte	0x04, 0x11
        /*000e*/ 	.short	(.L_3 - .L_2)
	.align		4
.L_2:
        /*0010*/ 	.word	index@(matmul_kernel)
        /*0014*/ 	.word	0x00000a58


	//----- nvinfo : EIATTR_MIN_STACK_SIZE
	.align		4
.L_3:
        /*0018*/ 	.byte	0x04, 0x12
        /*001a*/ 	.short	(.L_5 - .L_4)
	.align		4
.L_4:
        /*001c*/ 	.word	index@(matmul_kernel)
        /*0020*/ 	.word	0x00000a58
.L_5:


//--------------------- .nv.compat                --------------------------
	.section	.nv.compat,"",@"SHT_CUDA_COMPAT_INFO"
	.align	4
        /*0000*/ 	.byte	0x02, 0x09, 0x01, 0x00, 0x02, 0x02, 0x04, 0x00, 0x02, 0x05, 0x05, 0x00, 0x03, 0x07, 0x01, 0x01
        /*0010*/ 	.byte	0x02, 0x03, 0x00, 0x00, 0x02, 0x06, 0x01, 0x00, 0x04, 0x0b, 0x08, 0x00, 0x00, 0x00, 0x00, 0x00
        /*0020*/ 	.byte	0x00, 0x00, 0x00, 0x00


//--------------------- .nv.info.matmul_kernel    --------------------------
	.section	.nv.info.matmul_kernel,"",@"SHT_CUDA_INFO"
	.sectionflags	@""
	.align	4


	//----- nvinfo : EIATTR_CUDA_API_VERSION
	.align		4
        /*0000*/ 	.byte	0x04, 0x37
        /*0002*/ 	.short	(.L_7 - .L_6)
.L_6:
        /*0004*/ 	.word	0x00000082


	//----- nvinfo : EIATTR_KPARAM_INFO
	.align		4
.L_7:
        /*0008*/ 	.byte	0x04, 0x17
        /*000a*/ 	.short	(.L_9 - .L_8)
.L_8:
        /*000c*/ 	.word	0x00000000
        /*0010*/ 	.short	0x000d
        /*0012*/ 	.short	0x0048
        /*0014*/ 	.byte	0x00, 0xf4, 0x21, 0x00


	//----- nvinfo : EIATTR_KPARAM_INFO
	.align		4
.L_9:
        /*0018*/ 	.byte	0x04, 0x17
        /*001a*/ 	.short	(.L_11 - .L_10)
.L_10:
        /*001c*/ 	.word	0x00000000
        /*0020*/ 	.short	0x000c
        /*0022*/ 	.short	0x0040
        /*0024*/ 	.byte	0x00, 0xf4, 0x21, 0x00


	//----- nvinfo : EIATTR_KPARAM_INFO
	.align		4
.L_11:
        /*0028*/ 	.byte	0x04, 0x17
        /*002a*/ 	.short	(.L_13 - .L_12)
.L_12:
        /*002c*/ 	.word	0x00000000
        /*0030*/ 	.short	0x000b
        /*0032*/ 	.short	0x0038
        /*0034*/ 	.byte	0x00, 0xf0, 0x11, 0x00


	//----- nvinfo : EIATTR_KPARAM_INFO
	.align		4
.L_13:
        /*0038*/ 	.byte	0x04, 0x17
        /*003a*/ 	.short	(.L_15 - .L_14)
.L_14:
        /*003c*/ 	.word	0x00000000
        /*0040*/ 	.short	0x000a
        /*0042*/ 	.short	0x0034
        /*0044*/ 	.byte	0x00, 0xf0, 0x11, 0x00


	//----- nvinfo : EIATTR_KPARAM_INFO
	.align		4
.L_15:
        /*0048*/ 	.byte	0x04, 0x17
        /*004a*/ 	.short	(.L_17 - .L_16)
.L_16:
        /*004c*/ 	.word	0x00000000
        /*0050*/ 	.short	0x0009
        /*0052*/ 	.short	0x0030
        /*0054*/ 	.byte	0x00, 0xf0, 0x11, 0x00


	//----- nvinfo : EIATTR_KPARAM_INFO
	.align		4
.L_17:
        /*0058*/ 	.byte	0x04, 0x17
        /*005a*/ 	.short	(.L_19 - .L_18)
.L_18:
        /*005c*/ 	.word	0x00000000
        /*0060*/ 	.short	0x0008
        /*0062*/ 	.short	0x002c
        /*0064*/ 	.byte	0x00, 0xf0, 0x11, 0x00


	//----- nvinfo : EIATTR_KPARAM_INFO
	.align		4
.L_19:
        /*0068*/ 	.byte	0x04, 0x17
        /*006a*/ 	.short	(.L_21 - .L_20)
.L_20:
        /*006c*/ 	.word	0x00000000
        /*0070*/ 	.short	0x0007
        /*0072*/ 	.short	0x0028
        /*0074*/ 	.byte	0x00, 0xf0, 0x11, 0x00


	//----- nvinfo : EIATTR_KPARAM_INFO
	.align		4
.L_21:
        /*0078*/ 	.byte	0x04, 0x17
        /*007a*/ 	.short	(.L_23 - .L_22)
.L_22:
        /*007c*/ 	.word	0x00000000
        /*0080*/ 	.short	0x0006
        /*0082*/ 	.short	0x0024
        /*0084*/ 	.byte	0x00, 0xf0, 0x11, 0x00


	//----- nvinfo : EIATTR_KPARAM_INFO
	.align		4
.L_23:
        /*0088*/ 	.byte	0x04, 0x17
        /*008a*/ 	.short	(.L_25 - .L_24)
.L_24:
        /*008c*/ 	.word	0x00000000
        /*0090*/ 	.short	0x0005
        /*0092*/ 	.short	0x0020
        /*0094*/ 	.byte	0x00, 0xf0, 0x11, 0x00


	//----- nvinfo : EIATTR_KPARAM_INFO
	.align		4
.L_25:
        /*0098*/ 	.byte	0x04, 0x17
        /*009a*/ 	.short	(.L_27 - .L_26)
.L_26:
        /*009c*/ 	.word	0x00000000
        /*00a0*/ 	.short	0x0004
        /*00a2*/ 	.short	0x001c
        /*00a4*/ 	.byte	0x00, 0xf0, 0x11, 0x00


	//----- nvinfo : EIATTR_KPARAM_INFO
	.align		4
.L_27:
        /*00a8*/ 	.byte	0x04, 0x17
        /*00aa*/ 	.short	(.L_29 - .L_28)
.L_28:
        /*00ac*/ 	.word	0x00000000
        /*00b0*/ 	.short	0x0003
        /*00b2*/ 	.short	0x0018
        /*00b4*/ 	.byte	0x00, 0xf0, 0x11, 0x00


	//----- nvinfo : EIATTR_KPARAM_INFO
	.align		4
.L_29:
        /*00b8*/ 	.byte	0x04, 0x17
        /*00ba*/ 	.short	(.L_31 - .L_30)
.L_30:
        /*00bc*/ 	.word	0x00000000
        /*00c0*/ 	.short	0x0002
        /*00c2*/ 	.short	0x0010
        /*00c4*/ 	.byte	0x00, 0xf4, 0x21, 0x00


	//----- nvinfo : EIATTR_KPARAM_INFO
	.align		4
.L_31:
        /*00c8*/ 	.byte	0x04, 0x17
        /*00ca*/ 	.short	(.L_33 - .L_32)
.L_32:
        /*00cc*/ 	.word	0x00000000
        /*00d0*/ 	.short	0x0001
        /*00d2*/ 	.short	0x0008
        /*00d4*/ 	.byte	0x00, 0xf4, 0x21, 0x00


	//----- nvinfo : EIATTR_KPARAM_INFO
	.align		4
.L_33:
        /*00d8*/ 	.byte	0x04, 0x17
        /*00da*/ 	.short	(.L_35 - .L_34)
.L_34:
        /*00dc*/ 	.word	0x00000000
        /*00e0*/ 	.short	0x0000
        /*00e2*/ 	.short	0x0000
        /*00e4*/ 	.byte	0x00, 0xf4, 0x21, 0x00


	//----- nvinfo : EIATTR_SPARSE_MMA_MASK
	.align		4
.L_35:
        /*00e8*/ 	.byte	0x03, 0x50
        /*00ea*/ 	.short	0x0000


	//----- nvinfo : EIATTR_MAXREG_COUNT
	.align		4
        /*00ec*/ 	.byte	0x03, 0x1b
        /*00ee*/ 	.short	0x00ff


	//----- nvinfo : EIATTR_NUM_BARRIERS
	.align		4
        /*00f0*/ 	.byte	0x02, 0x4c
        /*00f2*/ 	.byte	0x01
	.zero		1


	//----- nvinfo : EIATTR_ANNOTATIONS
	.align		4
        /*00f4*/ 	.byte	0x04, 0x55
        /*00f6*/ 	.short	(.L_37 - .L_36)


	//   ....[0]....
.L_36:
        /*00f8*/ 	.word	0x00000001
        /*00fc*/ 	.byte	0x00, 0x01, 0x00, 0x00, 0x01, 0x00, 0x00, 0x00, 0x00, 0x07, 0x00, 0x00, 0x01, 0x00, 0x00, 0x00
        /* <DEDUP_REMOVED lines=1220> */
        /*4d4c*/ 	.byte	0xb0, 0x42, 0x02, 0x00, 0x01, 0x00, 0x00, 0x00, 0x20, 0x43, 0x02, 0x00


	//----- nvinfo : EIATTR_MERCURY_ISA_VERSION
	.align		4
.L_37:
        /*4d58*/ 	.byte	0x03, 0x5f
        /*4d5a*/ 	.short	0x0101


	//----- nvinfo : EIATTR_EXIT_INSTR_OFFSETS
	.align		4
        /*4d5c*/ 	.byte	0x04, 0x1c
        /*4d5e*/ 	.short	(.L_39 - .L_38)


	//   ....[0]....
.L_38:
        /*4d60*/ 	.word	0x000244a0


	//   ....[1]....
        /*4d64*/ 	.word	0x000244c0


	//----- nvinfo : EIATTR_REQNTID
	.align		4
.L_39:
        /*4d68*/ 	.byte	0x04, 0x10
        /*4d6a*/ 	.short	(.L_41 - .L_40)
.L_40:
        /*4d6c*/ 	.word	0x00000080
        /*4d70*/ 	.word	0x00000001
        /*4d74*/ 	.word	0x00000001


	//----- nvinfo : EIATTR_CBANK_PARAM_SIZE
	.align		4
.L_41:
        /*4d78*/ 	.byte	0x03, 0x19
        /*4d7a*/ 	.short	0x0050


	//----- nvinfo : EIATTR_PARAM_CBANK
	.align		4
        /*4d7c*/ 	.byte	0x04, 0x0a
        /*4d7e*/ 	.short	(.L_43 - .L_42)
	.align		4
.L_42:
        /*4d80*/ 	.word	index@(.nv.constant0.matmul_kernel)
        /*4d84*/ 	.short	0x0210
        /*4d86*/ 	.short	0x0050


	//----- nvinfo : EIATTR_SW_WAR
	.align		4
.L_43:
        /*4d88*/ 	.byte	0x04, 0x36
        /*4d8a*/ 	.short	(.L_45 - .L_44)
.L_44:
        /*4d8c*/ 	.word	0x00000008
.L_45:


//--------------------- .nv.callgraph             --------------------------
	.section	.nv.callgraph,"",@"SHT_CUDA_CALLGRAPH"
	.align	4
	.sectionentsize	8
	.align		4
        /*0000*/ 	.word	0x00000000
	.align		4
        /*0004*/ 	.word	0xffffffff
	.align		4
        /*0008*/ 	.word	0x00000000
	.align		4
        /*000c*/ 	.word	0xfffffffe
	.align		4
        /*0010*/ 	.word	0x00000000
	.align		4
        /*0014*/ 	.word	0xfffffffd
	.align		4
        /*0018*/ 	.word	0x00000000
	.align		4
        /*001c*/ 	.word	0xfffffffc


//--------------------- .text.matmul_kernel       --------------------------
	.section	.text.matmul_kernel,"ax",@progbits
	.align	128
        .global         matmul_kernel
        .type           matmul_kernel,@function
        .size           matmul_kernel,(.L_x_3 - matmul_kernel)
        .other          matmul_kernel,@"STO_CUDA_ENTRY STV_DEFAULT"
matmul_kernel:
.text.matmul_kernel:
[----:B------:R-:W1:Y:S08]  /*0000*/  LDC R1, c[0x0][0x28] ;  /* 0x00000a00ff017b82 */ /* 0x000e700000000800 */
[----:B------:R-:W2:Y:S01]  /*0010*/  LDC.64 R2, c[0x0][0x228] ;  /* 0x00008a00ff027b82 */ /* 0x000ea20000000a00 */
[----:B-1----:R-:W-:Y:S01]  /*0020*/  VIADD R1, R1, 0xfffff5a8 ;  /* 0xfffff5a801017836 */ /* 0x002fe20000000000 */
[----:B------:R-:W1:Y:S01]  /*0030*/  S2R R5, SR_CTAID.X ;  /* 0x0000000000057919 */ /* 0x000e620000002500 */
[----:B------:R-:W-:Y:S01]  /*0040*/  ULDC UR4, c[0x0][0x230] ;  /* 0x00008c0000047ab9 */ /* 0x000fe20000000800 */
[----:B------:R-:W-:Y:S01]  /*0050*/  ULDC UR6, c[0x0][0x230] ;  /* 0x00008c0000067ab9 */ /* 0x000fe20000000800 */
[----:B------:R-:W-:Y:S01]  /*0060*/  ULDC UR5, c[0x0][0x230] ;  /* 0x00008c0000057ab9 */ /* 0x000fe20000000800 */
[----:B------:R-:W-:Y:S01]  /*0070*/  ULDC UR7, c[0x0][0x230] ;  /* 0x00008c0000077ab9 */ /* 0x000fe20000000800 */
[----:B------:R-:W-:Y:S01]  /*0080*/  ULDC.64 UR8, c[0x0][0x210] ;  /* 0x0000840000087ab9 */ /* 0x000fe20000000a00 */
[----:B------:R-:W-:Y:S01]  /*0090*/  ULDC.64 UR10, c[0x0][0x218] ;  /* 0x00008600000a7ab9 */ /* 0x000fe20000000a00 */
[----:B------:R-:W-:Y:S01]  /*00a0*/  ULDC UR12, c[0x0][0x230] ;  /* 0x00008c00000c7ab9 */ /* 0x000fe20000000800 */
[----:B------:R-:W-:Y:S01]  /*00b0*/  ULDC UR13, c[0x0][0x230] ;  /* 0x00008c00000d7ab9 */ /* 0x000fe20000000800 */
[----:B------:R-:W-:Y:S01]  /*00c0*/  ULDC.64 UR28, c[0x0][0x208] ;  /* 0x00008200001c7ab9 */ /* 0x000fe20000000a00 */
[----:B------:R-:W-:Y:S01]  /*00d0*/  ULDC UR14, c[0x0][0x230] ;  /* 0x00008c00000e7ab9 */ /* 0x000fe20000000800 */
[----:B------:R-:W-:Y:S01]  /*00e0*/  ULDC UR20, c[0x0][0x230] ;  /* 0x00008c0000147ab9 */ /* 0x000fe20000000800 */
[----:B--2---:R-:W-:Y:S01]  /*00f0*/  IMAD.MOV.U32 R41, RZ, RZ, R3 ;  /* 0x000000ffff297224 */ /* 0x004fe200078e0003 */
[----:B------:R2:W-:Y:S01]  /*0100*/  STL.64 [R1+0x4b8], R2 ;  /* 0x0004b80201007387 */ /* 0x0005e20000100a00 */
[----:B------:R-:W-:-:S02]  /*0110*/  IMAD.MOV.U32 R167, RZ, RZ, R2 ;  /* 0x000000ffffa77224 */ /* 0x000fc400078e0002 */
[----:B------:R-:W-:Y:S01]  /*0120*/  VIADD R0, R41, 0x1ff ;  /* 0x000001ff29007836 */ /* 0x000fe20000000000 */
[----:B------:R-:W-:Y:S02]  /*0130*/  LOP3.LUT R189, RZ, R41, RZ, 0x33, !PT ;  /* 0x00000029ffbd7212 */ /* 0x000fe400078e33ff */
[----:B------:R-:W-:Y:S02]  /*0140*/  IABS R15, R167 ;  /* 0x000000a7000f7213 */ /* 0x000fe40000000000 */
[----:B-1----:R-:W-:Y:S02]  /*0150*/  IABS R8, R5 ;  /* 0x0000000500087213 */ /* 0x002fe40000000000 */
[----:B--2---:R-:W-:-:S04]  /*0160*/  SHF.R.S32.HI R3, RZ, 0x1f, R0 ;  /* 0x0000001fff037819 */ /* 0x004fc80000011400 */
[----:B------:R-:W-:-:S04]  /*0170*/  LEA.HI R3, R3, R0, RZ, 0x9 ;  /* 0x0000000003037211 */ /* 0x000fc800078f48ff */
[----:B------:R-:W-:-:S05]  /*0180*/  SHF.R.S32.HI R3, RZ, 0x9, R3 ;  /* 0x00000009ff037819 */ /* 0x000fca0000011403 */
[----:B------:R-:W-:-:S05]  /*0190*/  IMAD.SHL.U32 R4, R3, 0x4, RZ ;  /* 0x0000000403047824 */ /* 0x000fca00078e00ff */
[-C--:B------:R-:W-:Y:S02]  /*01a0*/  IABS R7, R4.reuse ;  /* 0x0000000400077213 */ /* 0x080fe40000000000 */
[----:B------:R-:W-:Y:S02]  /*01b0*/  IABS R10, R4 ;  /* 0x00000004000a7213 */ /* 0x000fe40000000000 */
[----:B------:R-:W1:Y:S08]  /*01c0*/  I2F.RP R0, R7 ;  /* 0x0000000700007306 */ /* 0x000e700000209400 */
[----:B-1----:R-:W1:Y:S02]  /*01d0*/  MUFU.RCP R0, R0 ;  /* 0x0000000000007308 */ /* 0x002e640000001000 */
[----:B-1----:R-:W-:-:S02]  /*01e0*/  VIADD R2, R0, 0xffffffe ;  /* 0x0ffffffe00027836 */ /* 0x002fc40000000000 */
[----:B------:R-:W-:Y:S01]  /*01f0*/  IMAD.MOV R0, RZ, RZ, -R10 ;  /* 0x000000ffff007224 */ /* 0x000fe200078e0a0a */
[----:B------:R-:W-:-:S03]  /*0200*/  IABS R10, R41 ;  /* 0x00000029000a7213 */ /* 0x000fc60000000000 */
[----:B------:R1:W2:Y:S02]  /*0210*/  F2I.FTZ.U32.TRUNC.NTZ R3, R2 ;  /* 0x0000000200037305 */ /* 0x0002a4000021f000 */
[----:B-1----:R-:W-:Y:S02]  /*0220*/  IMAD.MOV.U32 R2, RZ, RZ, RZ ;  /* 0x000000ffff027224 */ /* 0x002fe400078e00ff */
[----:B--2---:R-:W-:-:S04]  /*0230*/  IMAD.MOV R6, RZ, RZ, -R3 ;  /* 0x000000ffff067224 */ /* 0x004fc800078e0a03 */
[----:B------:R-:W-:Y:S02]  /*0240*/  IMAD R9, R6, R7, RZ ;  /* 0x0000000706097224 */ /* 0x000fe400078e02ff */
[----:B------:R-:W-:Y:S02]  /*0250*/  IMAD.MOV.U32 R6, RZ, RZ, R8 ;  /* 0x000000ffff067224 */ /* 0x000fe400078e0008 */
[----:B------:R-:W-:-:S06]  /*0260*/  IMAD.HI.U32 R3, R3, R9, R2 ;  /* 0x0000000903037227 */ /* 0x000fcc00078e0002 */
[----:B------:R-:W-:-:S04]  /*0270*/  IMAD.HI.U32 R3, R3, R6, RZ ;  /* 0x0000000603037227 */ /* 0x000fc800078e00ff */
[----:B------:R-:W-:-:S05]  /*0280*/  IMAD R0, R3, R0, R6 ;  /* 0x0000000003007224 */ /* 0x000fca00078e0206 */
[----:B------:R-:W-:-:S13]  /*0290*/  ISETP.GT.U32.AND P1, PT, R7, R0, PT ;  /* 0x000000000700720c */ /* 0x000fda0003f24070 */
[----:B------:R-:W-:Y:S02]  /*02a0*/  @!P1 IMAD.IADD R0, R0, 0x1, -R7 ;  /* 0x0000000100009824 */ /* 0x000fe400078e0a07 */
[----:B------:R-:W-:Y:S01]  /*02b0*/  @!P1 VIADD R3, R3, 0x1 ;  /* 0x0000000103039836 */ /* 0x000fe20000000000 */
[----:B------:R-:W-:Y:S02]  /*02c0*/  ISETP.NE.AND P1, PT, R4, RZ, PT ;  /* 0x000000ff0400720c */ /* 0x000fe40003f25270 */
[----:B------:R-:W-:Y:S02]  /*02d0*/  ISETP.GE.U32.AND P0, PT, R0, R7, PT ;  /* 0x000000070000720c */ /* 0x000fe40003f06070 */
[----:B------:R-:W-:-:S04]  /*02e0*/  LOP3.LUT R0, R5, R4, RZ, 0x3c, !PT ;  /* 0x0000000405007212 */ /* 0x000fc800078e3cff */
[----:B------:R-:W-:Y:S01]  /*02f0*/  ISETP.GE.AND P2, PT, R0, RZ, PT ;  /* 0x000000ff0000720c */ /* 0x000fe20003f46270 */
[----:B------:R-:W-:-:S06]  /*0300*/  VIADD R0, R167, 0x3f ;  /* 0x0000003fa7007836 */ /* 0x000fcc0000000000 */
[----:B------:R-:W-:-:S04]  /*0310*/  @P0 VIADD R3, R3, 0x1 ;  /* 0x0000000103030836 */ /* 0x000fc80000000000 */
[----:B------:R-:W-:Y:S01]  /*0320*/  IMAD.MOV.U32 R2, RZ, RZ, R3 ;  /* 0x000000ffff027224 */ /* 0x000fe200078e0003 */
[----:B------:R-:W-:-:S03]  /*0330*/  SHF.R.S32.HI R3, RZ, 0x1f, R0 ;  /* 0x0000001fff037819 */ /* 0x000fc60000011400 */
[----:B------:R-:W-:Y:S01]  /*0340*/  @!P2 IMAD.MOV R2, RZ, RZ, -R2 ;  /* 0x000000ffff02a224 */ /* 0x000fe200078e0a02 */
[----:B------:R-:W-:Y:S02]  /*0350*/  @!P1 LOP3.LUT R2, RZ, R4, RZ, 0x33, !PT ;  /* 0x00000004ff029212 */ /* 0x000fe400078e33ff */
[----:B------:R-:W-:-:S03]  /*0360*/  LEA.HI R3, R3, R0, RZ, 0x6 ;  /* 0x0000000003037211 */ /* 0x000fc600078f30ff */
[----:B------:R-:W-:Y:S02]  /*0370*/  IMAD.SHL.U32 R12, R2, 0x4, RZ ;  /* 0x00000004020c7824 */ /* 0x000fe400078e00ff */
[----:B------:R-:W-:-:S03]  /*0380*/  IMAD.MOV R2, RZ, RZ, -R2 ;  /* 0x000000ffff027224 */ /* 0x000fc600078e0a02 */
[----:B------:R-:W-:Y:S01]  /*0390*/  LEA.HI.SX32 R3, R3, -R12, 0x1a ;  /* 0x8000000c03037211 */ /* 0x000fe200078fd2ff */
[----:B------:R-:W-:Y:S02]  /*03a0*/  IMAD R6, R4, R2, R5 ;  /* 0x0000000204067224 */ /* 0x000fe400078e0205 */
[----:B------:R-:W-:Y:S01]  /*03b0*/  IMAD.MOV.U32 R2, RZ, RZ, RZ ;  /* 0x000000ffff027224 */ /* 0x000fe200078e00ff */
[----:B------:R-:W-:Y:S02]  /*03c0*/  VIMNMX R13, R3, 0x4, PT ;  /* 0x00000004030d7848 */ /* 0x000fe40003fe0100 */
[----:B------:R-:W-:Y:S02]  /*03d0*/  IABS R4, R6 ;  /* 0x0000000600047213 */ /* 0x000fe40000000000 */
[-C--:B------:R-:W-:Y:S02]  /*03e0*/  IABS R9, R13.reuse ;  /* 0x0000000d00097213 */ /* 0x080fe40000000000 */
[----:B------:R-:W-:-:S02]  /*03f0*/  IABS R7, R13 ;  /* 0x0000000d00077213 */ /* 0x000fc40000000000 */
[----:B------:R-:W1:Y:S08]  /*0400*/  I2F.RP R0, R9 ;  /* 0x0000000900007306 */ /* 0x000e700000209400 */
[----:B-1----:R-:W1:Y:S02]  /*0410*/  MUFU.RCP R0, R0 ;  /* 0x0000000000007308 */ /* 0x002e640000001000 */
[----:B-1----:R-:W-:-:S02]  /*0420*/  VIADD R3, R0, 0xffffffe ;  /* 0x0ffffffe00037836 */ /* 0x002fc40000000000 */
[----:B------:R-:W-:Y:S02]  /*0430*/  IMAD.MOV R0, RZ, RZ, -R7 ;  /* 0x000000ffff007224 */ /* 0x000fe400078e0a07 */
[----:B------:R-:W1:Y:S02]  /*0440*/  S2R R7, SR_TID.X ;  /* 0x0000000000077919 */ /* 0x000e640000002100 */
[----:B------:R-:W2:Y:S02]  /*0450*/  F2I.FTZ.U32.TRUNC.NTZ R3, R3 ;  /* 0x0000000300037305 */ /* 0x000ea4000021f000 */
[----:B--2---:R-:W-:-:S04]  /*0460*/  IMAD.MOV R8, RZ, RZ, -R3 ;  /* 0x000000ffff087224 */ /* 0x004fc800078e0a03 */
[----:B------:R-:W-:Y:S02]  /*0470*/  IMAD R5, R8, R9, RZ ;  /* 0x0000000908057224 */ /* 0x000fe400078e02ff */
[----:B------:R-:W-:Y:S02]  /*0480*/  IMAD.MOV.U32 R8, RZ, RZ, R10 ;  /* 0x000000ffff087224 */ /* 0x000fe400078e000a */
[----:B------:R-:W-:-:S04]  /*0490*/  IMAD.HI.U32 R2, R3, R5, R2 ;  /* 0x0000000503027227 */ /* 0x000fc800078e0002 */
[----:B------:R-:W-:Y:S02]  /*04a0*/  IMAD.MOV.U32 R3, RZ, RZ, R4 ;  /* 0x000000ffff037224 */ /* 0x000fe400078e0004 */
[----:B------:R-:W2:Y:S01]  /*04b0*/  I2F.RP R4, R8 ;  /* 0x0000000800047306 */ /* 0x000ea20000209400 */
[----:B-1----:R-:W-:Y:S01]  /*04c0*/  LOP3.LUT R163, R7, 0x1f, RZ, 0xc0, !PT ;  /* 0x0000001f07a37812 */ /* 0x002fe200078ec0ff */
[----:B------:R-:W-:-:S04]  /*04d0*/  IMAD.HI.U32 R2, R2, R3, RZ ;  /* 0x0000000302027227 */ /* 0x000fc800078e00ff */
[----:B------:R-:W-:Y:S02]  /*04e0*/  IMAD R0, R2, R0, R3 ;  /* 0x0000000002007224 */ /* 0x000fe400078e0203 */
[----:B------:R-:W1:Y:S03]  /*04f0*/  I2F.RP R3, R15 ;  /* 0x0000000f00037306 */ /* 0x000e660000209400 */
[----:B------:R-:W-:-:S05]  /*0500*/  ISETP.GT.U32.AND P1, PT, R9, R0, PT ;  /* 0x000000000900720c */ /* 0x000fca0003f24070 */
[----:B--2---:R-:W2:Y:S08]  /*0510*/  MUFU.RCP R4, R4 ;  /* 0x0000000400047308 */ /* 0x004eb00000001000 */
[----:B------:R-:W-:Y:S01]  /*0520*/  @!P1 IMAD.IADD R0, R0, 0x1, -R9 ;  /* 0x0000000100009824 */ /* 0x000fe200078e0a09 */
[----:B-1----:R-:W1:Y:S01]  /*0530*/  MUFU.RCP R3, R3 ;  /* 0x0000000300037308 */ /* 0x002e620000001000 */
[----:B------:R-:W-:Y:S01]  /*0540*/  @!P1 VIADD R2, R2, 0x1 ;  /* 0x0000000102029836 */ /* 0x000fe20000000000 */
[----:B------:R-:W-:-:S02]  /*0550*/  ISETP.NE.AND P1, PT, R13, RZ, PT ;  /* 0x000000ff0d00720c */ /* 0x000fc40003f25270 */
[----:B------:R-:W-:Y:S02]  /*0560*/  ISETP.GE.U32.AND P0, PT, R0, R9, PT ;  /* 0x000000090000720c */ /* 0x000fe40003f06070 */
[----:B------:R-:W-:Y:S01]  /*0570*/  LOP3.LUT R0, R6, R13, RZ, 0x3c, !PT ;  /* 0x0000000d06007212 */ /* 0x000fe200078e3cff */
[----:B--2---:R-:W-:Y:S01]  /*0580*/  VIADD R10, R4, 0xffffffe ;  /* 0x0ffffffe040a7836 */ /* 0x004fe20000000000 */
[----:B------:R-:W-:Y:S02]  /*0590*/  SHF.R.U32.HI R9, RZ, 0x5, R7 ;  /* 0x00000005ff097819 */ /* 0x000fe40000011607 */
[----:B------:R-:W-:Y:S01]  /*05a0*/  ISETP.GE.AND P2, PT, R0, RZ, PT ;  /* 0x000000ff0000720c */ /* 0x000fe20003f46270 */
[----:B------:R2:W3:Y:S01]  /*05b0*/  F2I.FTZ.U32.TRUNC.NTZ R11, R10 ;  /* 0x0000000a000b7305 */ /* 0x0004e2000021f000 */
[----:B------:R-:W-:Y:S02]  /*05c0*/  SGXT.U32 R9, R9, 0x2 ;  /* 0x000000020909781a */ /* 0x000fe40000000000 */
[----:B------:R-:W-:-:S03]  /*05d0*/  LOP3.LUT R4, R7, 0x7f, RZ, 0xc0, !PT ;  /* 0x0000007f07047812 */ /* 0x000fc600078ec0ff */
[----:B------:R-:W-:Y:S02]  /*05e0*/  @P0 VIADD R2, R2, 0x1 ;  /* 0x0000000102020836 */ /* 0x000fe40000000000 */
[----:B-1----:R-:W-:Y:S02]  /*05f0*/  VIADD R5, R3, 0xffffffe ;  /* 0x0ffffffe03057836 */ /* 0x002fe40000000000 */
[----:B--2---:R-:W-:Y:S02]  /*0600*/  IMAD.MOV.U32 R10, RZ, RZ, RZ ;  /* 0x000000ffff0a7224 */ /* 0x004fe400078e00ff */
[----:B------:R-:W-:Y:S01]  /*0610*/  @!P2 IMAD.MOV R2, RZ, RZ, -R2 ;  /* 0x000000ffff02a224 */ /* 0x000fe200078e0a02 */
[----:B------:R-:W-:Y:S01]  /*0620*/  @!P1 LOP3.LUT R2, RZ, R13, RZ, 0x33, !PT ;  /* 0x0000000dff029212 */ /* 0x000fe200078e33ff */
[----:B------:R-:W1:Y:S01]  /*0630*/  F2I.FTZ.U32.TRUNC.NTZ R5, R5 ;  /* 0x0000000500057305 */ /* 0x000e62000021f000 */
[----:B---3--:R-:W-:-:S03]  /*0640*/  IMAD.MOV R17, RZ, RZ, -R11 ;  /* 0x000000ffff117224 */ /* 0x008fc600078e0a0b */
[----:B------:R-:W-:Y:S02]  /*0650*/  IMAD.MOV R0, RZ, RZ, -R2 ;  /* 0x000000ffff007224 */ /* 0x000fe400078e0a02 */
[----:B------:R-:W-:Y:S02]  /*0660*/  IMAD R3, R17, R8, RZ ;  /* 0x0000000811037224 */ /* 0x000fe400078e02ff */
[----:B------:R-:W-:Y:S02]  /*0670*/  IMAD R0, R13, R0, R6 ;  /* 0x000000000d007224 */ /* 0x000fe400078e0206 */
[----:B------:R-:W-:Y:S02]  /*0680*/  IMAD.SHL.U32 R6, R2, 0x200, RZ ;  /* 0x0000020002067824 */ /* 0x000fe400078e00ff */
[----:B------:R-:W-:Y:S01]  /*0690*/  IMAD.HI.U32 R3, R11, R3, R10 ;  /* 0x000000030b037227 */ /* 0x000fe200078e000a */
[C---:B------:R-:W-:Y:S02]  /*06a0*/  LOP3.LUT R10, R7.reuse, 0x60, RZ, 0xc0, !PT ;  /* 0x00000060070a7812 */ /* 0x040fe400078ec0ff */
[----:B------:R-:W-:Y:S01]  /*06b0*/  LOP3.LUT R2, R6, R9, RZ, 0xfc, !PT ;  /* 0x0000000906027212 */ /* 0x000fe200078efcff */
[----:B------:R-:W-:Y:S01]  /*06c0*/  IMAD.IADD R0, R12, 0x1, R0 ;  /* 0x000000010c007824 */ /* 0x000fe200078e0200 */
[C---:B------:R-:W-:Y:S01]  /*06d0*/  LOP3.LUT R11, R7.reuse, 0x40, RZ, 0xc0, !PT ;  /* 0x00000040070b7812 */ /* 0x040fe200078ec0ff */
[----:B------:R-:W-:Y:S01]  /*06e0*/  IMAD.SHL.U32 R12, R4, 0x4, RZ ;  /* 0x00000004040c7824 */ /* 0x000fe200078e00ff */
[----:B------:R-:W-:Y:S01]  /*06f0*/  LOP3.LUT R16, R2, 0x1fc, RZ, 0xfc, !PT ;  /* 0x000001fc02107812 */ /* 0x000fe200078efcff */
[----:B------:R2:W-:Y:S01]  /*0700*/  STL [R1+0x538], R6 ;  /* 0x0005380601007387 */ /* 0x0005e20000100800 */
[----:B------:R-:W-:Y:S01]  /*0710*/  SHF.R.U32.HI R13, RZ, 0x1, R10 ;  /* 0x00000001ff0d7819 */ /* 0x000fe2000001160a */
[----:B-1----:R-:W-:Y:S01]  /*0720*/  IMAD.MOV R14, RZ, RZ, -R5 ;  /* 0x000000ffff0e7224 */ /* 0x002fe200078e0a05 */
[----:B------:R-:W-:-:S02]  /*0730*/  LOP3.LUT R9, R7, 0x3f, RZ, 0xc0, !PT ;  /* 0x0000003f07097812 */ /* 0x000fc400078ec0ff */
[----:B------:R-:W-:Y:S02]  /*0740*/  IABS R17, R16 ;  /* 0x0000001000117213 */ /* 0x000fe40000000000 */
[----:B------:R-:W-:Y:S02]  /*0750*/  SHF.R.U32.HI R4, RZ, 0x4, R11 ;  /* 0x00000004ff047819 */ /* 0x000fe4000001160b */
[----:B------:R-:W-:Y:S01]  /*0760*/  LOP3.LUT R11, R12, R13, RZ, 0x3c, !PT ;  /* 0x0000000d0c0b7212 */ /* 0x000fe200078e3cff */
[----:B--2---:R-:W-:Y:S01]  /*0770*/  IMAD R6, R0, 0x40, R9 ;  /* 0x0000004000067824 */ /* 0x004fe200078e0209 */
[----:B------:R-:W-:Y:S01]  /*0780*/  IABS R118, R2 ;  /* 0x0000000200767213 */ /* 0x000fe20000000000 */
[----:B------:R-:W-:Y:S01]  /*0790*/  IMAD.MOV.U32 R10, RZ, RZ, R17 ;  /* 0x000000ffff0a7224 */ /* 0x000fe200078e0011 */
[C---:B------:R-:W-:Y:S01]  /*07a0*/  LOP3.LUT R17, R2.reuse, 0x4, RZ, 0xfc, !PT ;  /* 0x0000000402117812 */ /* 0x040fe200078efcff */
[----:B------:R1:W-:Y:S01]  /*07b0*/  STL [R1+0x444], R11 ;  /* 0x0004440b01007387 */ /* 0x0003e20000100800 */
[----:B------:R-:W-:Y:S01]  /*07c0*/  IMAD R9, R9, 0x80, R4 ;  /* 0x0000008009097824 */ /* 0x000fe200078e0204 */
[----:B------:R-:W-:Y:S01]  /*07d0*/  IABS R12, R6 ;  /* 0x00000006000c7213 */ /* 0x000fe20000000000 */
[----:B------:R-:W-:Y:S01]  /*07e0*/  IMAD.MOV.U32 R4, RZ, RZ, RZ ;  /* 0x000000ffff047224 */ /* 0x000fe200078e00ff */
[----:B------:R-:W-:Y:S01]  /*07f0*/  IABS R116, R17 ;  /* 0x0000001100747213 */ /* 0x000fe20000000000 */
[----:B------:R-:W-:Y:S01]  /*0800*/  IMAD.HI.U32 R0, R3, R10, RZ ;  /* 0x0000000a03007227 */ /* 0x000fe200078e00ff */
[----:B------:R-:W-:Y:S01]  /*0810*/  LOP3.LUT R18, R2, 0x8, RZ, 0xfc, !PT ;  /* 0x0000000802127812 */ /* 0x000fe200078efcff */
[----:B------:R2:W-:Y:S01]  /*0820*/  STL [R1+0x4cc], R6 ;  /* 0x0004cc0601007387 */ /* 0x0005e20000100800 */
[----:B------:R-:W-:Y:S01]  /*0830*/  ISETP.GE.AND P3, PT, R16, RZ, PT ;  /* 0x000000ff1000720c */ /* 0x000fe20003f66270 */
[----:B------:R-:W-:Y:S01]  /*0840*/  IMAD.MOV R13, RZ, RZ, -R0 ;  /* 0x000000ffff0d7224 */ /* 0x000fe200078e0a00 */
[----:B------:R-:W-:Y:S01]  /*0850*/  ISETP.GE.AND P1, PT, R17, RZ, PT ;  /* 0x000000ff1100720c */ /* 0x000fe20003f26270 */
[----:B-1----:R-:W-:Y:S01]  /*0860*/  IMAD R11, R14, R15, RZ ;  /* 0x0000000f0e0b7224 */ /* 0x002fe200078e02ff */
[----:B------:R-:W-:Y:S01]  /*0870*/  ISETP.GE.AND P6, PT, R18, RZ, PT ;  /* 0x000000ff1200720c */ /* 0x000fe20003fc6270 */
[----:B------:R-:W-:Y:S01]  /*0880*/  IMAD.SHL.U32 R0, R7, 0x10, RZ ;  /* 0x0000001007007824 */ /* 0x000fe200078e00ff */
[C---:B------:R-:W-:Y:S01]  /*0890*/  LOP3.LUT R17, R2.reuse, 0x2c, RZ, 0xfc, !PT ;  /* 0x0000002c02117812 */ /* 0x040fe200078efcff */
[----:B------:R-:W-:Y:S01]  /*08a0*/  IMAD.HI.U32 R4, R5, R11, R4 ;  /* 0x0000000b05047227 */ /* 0x000fe200078e0004 */
[----:B------:R-:W-:-:S02]  /*08b0*/  LOP3.LUT R21, R2, 0x34, RZ, 0xfc, !PT ;  /* 0x0000003402157812 */ /* 0x000fc400078efcff */
[----:B------:R-:W-:Y:S01]  /*08c0*/  IABS R20, R17 ;  /* 0x0000001100147213 */ /* 0x000fe20000000000 */
[----:B------:R-:W-:Y:S01]  /*08d0*/  IMAD.MOV.U32 R5, RZ, RZ, R12 ;  /* 0x000000ffff057224 */ /* 0x000fe200078e000c */
[----:B------:R-:W-:Y:S01]  /*08e0*/  LOP3.LUT R12, R0, 0x70, RZ, 0xc0, !PT ;  /* 0x00000070000c7812 */ /* 0x000fe200078ec0ff */
[----:B------:R-:W-:Y:S01]  /*08f0*/  IMAD R10, R8, R13, R10 ;  /* 0x0000000d080a7224 */ /* 0x000fe200078e020a */
[----:B------:R-:W-:Y:S01]  /*0900*/  IABS R13, R18 ;  /* 0x00000012000d7213 */ /* 0x000fe20000000000 */
[----:B------:R-:W-:Y:S01]  /*0910*/  IMAD.HI.U32 R4, R4, R5, RZ ;  /* 0x0000000504047227 */ /* 0x000fe200078e00ff */
[----:B------:R-:W-:Y:S02]  /*0920*/  IABS R100, R21 ;  /* 0x0000001500647213 */ /* 0x000fe40000000000 */
[----:B------:R-:W-:Y:S01]  /*0930*/  ISETP.GT.U32.AND P0, PT, R8, R10, PT ;  /* 0x0000000a0800720c */ /* 0x000fe20003f04070 */
[----:B------:R-:W-:Y:S01]  /*0940*/  IMAD.HI.U32 R0, R3, R118, RZ ;  /* 0x0000007603007227 */ /* 0x000fe200078e00ff */
[----:B------:R-:W-:-:S02]  /*0950*/  LOP3.LUT R19, R2, 0x30, RZ, 0xfc, !PT ;  /* 0x0000003002137812 */ /* 0x000fc400078efcff */
[C---:B------:R-:W-:Y:S01]  /*0960*/  LOP3.LUT R23, R2.reuse, 0x3c, RZ, 0xfc, !PT ;  /* 0x0000003c02177812 */ /* 0x040fe200078efcff */
[----:B------:R-:W-:Y:S01]  /*0970*/  IMAD.MOV R14, RZ, RZ, -R4 ;  /* 0x000000ffff0e7224 */ /* 0x000fe200078e0a04 */
[----:B------:R-:W-:Y:S01]  /*0980*/  IABS R102, R19 ;  /* 0x0000001300667213 */ /* 0x000fe20000000000 */
[----:B------:R-:W-:Y:S01]  /*0990*/  IMAD.HI.U32 R4, R3, R116, RZ ;  /* 0x0000007403047227 */ /* 0x000fe200078e00ff */
[----:B------:R-:W-:Y:S02]  /*09a0*/  IABS R98, R23 ;  /* 0x0000001700627213 */ /* 0x000fe40000000000 */
[C---:B------:R-:W-:Y:S01]  /*09b0*/  LOP3.LUT R27, R2.reuse, 0x1d8, RZ, 0xfc, !PT ;  /* 0x000001d8021b7812 */ /* 0x040fe200078efcff */
[----:B------:R-:W-:Y:S01]  /*09c0*/  IMAD.MOV R11, RZ, RZ, -R0 ;  /* 0x000000ffff0b7224 */ /* 0x000fe200078e0a00 */
[C---:B------:R-:W-:Y:S01]  /*09d0*/  LOP3.LUT R29, R2.reuse, 0x1dc, RZ, 0xfc, !PT ;  /* 0x000001dc021d7812 */ /* 0x040fe200078efcff */
[C---:B------:R-:W-:Y:S01]  /*09e0*/  IMAD R0, R15.reuse, R14, R5 ;  /* 0x0000000e0f007224 */ /* 0x040fe200078e0205 */
[----:B------:R-:W-:Y:S01]  /*09f0*/  IABS R132, R27 ;  /* 0x0000001b00847213 */ /* 0x000fe20000000000 */
[----:B------:R-:W-:Y:S01]  /*0a00*/  IMAD.MOV R5, RZ, RZ, -R4 ;  /* 0x000000ffff057224 */ /* 0x000fe200078e0a04 */
[----:B------:R-:W-:Y:S01]  /*0a10*/  LOP3.LUT R25, R2, 0x1d0, RZ, 0xfc, !PT ;  /* 0x000001d002197812 */ /* 0x000fe200078efcff */
[----:B------:R-:W-:Y:S01]  /*0a20*/  @!P0 IMAD.IADD R10, R10, 0x1, -R8 ;  /* 0x000000010a0a8824 */ /* 0x000fe200078e0a08 */
[----:B------:R-:W-:Y:S01]  /*0a30*/  ISETP.GT.U32.AND P2, PT, R15, R0, PT ;  /* 0x000000000f00720c */ /* 0x000fe20003f44070 */
[C---:B------:R-:W-:Y:S01]  /*0a40*/  IMAD R116, R8.reuse, R5, R116 ;  /* 0x0000000508747224 */ /* 0x040fe200078e0274 */
[----:B------:R-:W-:Y:S01]  /*0a50*/  IABS R126, R29 ;  /* 0x0000001d007e7213 */ /* 0x000fe20000000000 */
[C---:B------:R-:W-:Y:S01]  /*0a60*/  IMAD R118, R8.reuse, R11, R118 ;  /* 0x0000000b08767224 */ /* 0x040fe200078e0276 */
[C---:B------:R-:W-:Y:S01]  /*0a70*/  ISETP.GT.U32.AND P0, PT, R8.reuse, R10, PT ;  /* 0x0000000a0800720c */ /* 0x040fe20003f04070 */
[----:B------:R-:W-:Y:S01]  /*0a80*/  IMAD.MOV.U32 R14, RZ, RZ, R13 ;  /* 0x000000ffff0e7224 */ /* 0x000fe200078e000d */
[----:B------:R-:W-:Y:S01]  /*0a90*/  ISETP.GT.U32.AND P4, PT, R8, R116, PT ;  /* 0x000000740800720c */ /* 0x000fe20003f84070 */
[----:B------:R-:W-:Y:S01]  /*0aa0*/  IMAD.IADD R12, R12, 0x1, R9 ;  /* 0x000000010c0c7824 */ /* 0x000fe200078e0209 */
[----:B------:R-:W-:Y:S01]  /*0ab0*/  ISETP.GT.U32.AND P5, PT, R8, R118, PT ;  /* 0x000000760800720c */ /* 0x000fe20003fa4070 */
[----:B------:R-:W-:Y:S01]  /*0ac0*/  IMAD.HI.U32 R4, R3, R14, RZ ;  /* 0x0000000e03047227 */ /* 0x000fe200078e00ff */
[----:B------:R-:W-:-:S02]  /*0ad0*/  LOP3.LUT R9, R2, 0xc, RZ, 0xfc, !PT ;  /* 0x0000000c02097812 */ /* 0x000fc400078efcff */
[----:B------:R-:W-:Y:S01]  /*0ae0*/  LOP3.LUT R11, R2, 0x10, RZ, 0xfc, !PT ;  /* 0x00000010020b7812 */ /* 0x000fe200078efcff */
[----:B------:R-:W-:Y:S01]  /*0af0*/  IMAD.MOV R5, RZ, RZ, -R4 ;  /* 0x000000ffff057224 */ /* 0x000fe200078e0a04 */
[----:B------:R-:W-:Y:S01]  /*0b00*/  IABS R114, R9 ;  /* 0x0000000900727213 */ /* 0x000fe20000000000 */
[----:B------:R-:W-:Y:S01]  /*0b10*/  @!P2 IMAD.IADD R0, R0, 0x1, -R15 ;  /* 0x000000010000a824 */ /* 0x000fe200078e0a0f */
[----:B------:R-:W-:Y:S01]  /*0b20*/  IABS R112, R11 ;  /* 0x0000000b00707213 */ /* 0x000fe20000000000 */
[--C-:B------:R-:W-:Y:S01]  /*0b30*/  @!P0 IMAD.IADD R10, R10, 0x1, -R8.reuse ;  /* 0x000000010a0a8824 */ /* 0x100fe200078e0a08 */
[----:B------:R-:W-:Y:S01]  /*0b40*/  LOP3.LUT R13, R2, 0x20, RZ, 0xfc, !PT ;  /* 0x00000020020d7812 */ /* 0x000fe200078efcff */
[----:B------:R-:W-:Y:S01]  /*0b50*/  @!P4 IMAD.IADD R116, R116, 0x1, -R8 ;  /* 0x000000017474c824 */ /* 0x000fe200078e0a08 */
[----:B------:R-:W-:Y:S01]  /*0b60*/  IABS R138, R25 ;  /* 0x00000019008a7213 */ /* 0x000fe20000000000 */
[C---:B------:R-:W-:Y:S01]  /*0b70*/  IMAD R14, R8.reuse, R5, R14 ;  /* 0x00000005080e7224 */ /* 0x040fe200078e020e */
[----:B------:R-:W-:Y:S01]  /*0b80*/  IABS R18, R13 ;  /* 0x0000000d00127213 */ /* 0x000fe20000000000 */
[----:B------:R-:W-:Y:S01]  /*0b90*/  IMAD.HI.U32 R4, R3, R114, RZ ;  /* 0x0000007203047227 */ /* 0x000fe200078e00ff */
[----:B------:R-:W-:-:S02]  /*0ba0*/  ISETP.GT.U32.AND P4, PT, R8, R116, PT ;  /* 0x000000740800720c */ /* 0x000fc40003f84070 */
[----:B------:R-:W-:Y:S01]  /*0bb0*/  ISETP.GT.U32.AND P2, PT, R8, R14, PT ;  /* 0x0000000e0800720c */ /* 0x000fe20003f44070 */
[----:B------:R-:W-:Y:S01]  /*0bc0*/  @!P5 IMAD.IADD R118, R118, 0x1, -R8 ;  /* 0x000000017676d824 */ /* 0x000fe200078e0a08 */
[----:B------:R-:W-:Y:S01]  /*0bd0*/  ISETP.GT.U32.AND P5, PT, R15, R0, PT ;  /* 0x000000000f00720c */ /* 0x000fe20003fa4070 */
[----:B------:R-:W-:Y:S01]  /*0be0*/  @!P3 IMAD.MOV R10, RZ, RZ, -R10 ;  /* 0x000000ffff0ab224 */ /* 0x000fe200078e0a0a */
[----:B------:R-:W-:Y:S01]  /*0bf0*/  ISETP.GE.AND P3, PT, R9, RZ, PT ;  /* 0x000000ff0900720c */ /* 0x000fe20003f66270 */
[----:B------:R-:W-:Y:S01]  /*0c00*/  IMAD.MOV R9, RZ, RZ, -R4 ;  /* 0x000000ffff097224 */ /* 0x000fe200078e0a04 */
[----:B------:R-:W-:Y:S01]  /*0c10*/  ISETP.GT.U32.AND P0, PT, R8, R118, PT ;  /* 0x000000760800720c */ /* 0x000fe20003f04070 */
[----:B------:R-:W-:Y:S01]  /*0c20*/  IMAD.HI.U32 R5, R3, R112, RZ ;  /* 0x0000007003057227 */ /* 0x000fe200078e00ff */
[C---:B------:R-:W-:Y:S02]  /*0c30*/  LOP3.LUT R4, R2.reuse, 0x14, RZ, 0xfc, !PT ;  /* 0x0000001402047812 */ /* 0x040fe400078efcff */
[----:B------:R-:W-:Y:S01]  /*0c40*/  LOP3.LUT R33, R2, 0x1e4, RZ, 0xfc, !PT ;  /* 0x000001e402217812 */ /* 0x000fe200078efcff */
[----:B------:R-:W-:Y:S01]  /*0c50*/  IMAD R114, R8, R9, R114 ;  /* 0x0000000908727224 */ /* 0x000fe200078e0272 */
[----:B------:R-:W-:Y:S01]  /*0c60*/  IABS R16, R4 ;  /* 0x0000000400107213 */ /* 0x000fe20000000000 */
[--C-:B------:R-:W-:Y:S01]  /*0c70*/  @!P4 IMAD.IADD R116, R116, 0x1, -R8.reuse ;  /* 0x000000017474c824 */ /* 0x100fe200078e0a08 */
[----:B------:R-:W-:Y:S01]  /*0c80*/  IABS R134, R33 ;  /* 0x0000002100867213 */ /* 0x000fe20000000000 */
[----:B------:R-:W-:Y:S01]  /*0c90*/  @!P5 IMAD.IADD R0, R0, 0x1, -R15 ;  /* 0x000000010000d824 */ /* 0x000fe200078e0a0f */
[----:B------:R-:W-:Y:S01]  /*0ca0*/  ISETP.GT.U32.AND P4, PT, R8, R114, PT ;  /* 0x000000720800720c */ /* 0x000fe20003f84070 */
[--C-:B------:R-:W-:Y:S01]  /*0cb0*/  @!P2 IMAD.IADD R14, R14, 0x1, -R8.reuse ;  /* 0x000000010e0ea824 */ /* 0x100fe200078e0a08 */
[C---:B------:R-:W-:Y:S01]  /*0cc0*/  ISETP.GE.AND P5, PT, R2.reuse, RZ, PT ;  /* 0x000000ff0200720c */ /* 0x040fe20003fa6270 */
[----:B------:R-:W-:Y:S01]  /*0cd0*/  IMAD.MOV R5, RZ, RZ, -R5 ;  /* 0x000000ffff057224 */ /* 0x000fe200078e0a05 */
[----:B------:R-:W-:Y:S01]  /*0ce0*/  LOP3.LUT R15, R2, 0x28, RZ, 0xfc, !PT ;  /* 0x00000028020f7812 */ /* 0x000fe200078efcff */
[----:B------:R-:W-:Y:S01]  /*0cf0*/  @!P0 IMAD.IADD R118, R118, 0x1, -R8 ;  /* 0x0000000176768824 */ /* 0x000fe200078e0a08 */
[C---:B------:R-:W-:Y:S01]  /*0d00*/  ISETP.GT.U32.AND P2, PT, R8.reuse, R14, PT ;  /* 0x0000000e0800720c */ /* 0x040fe20003f44070 */
[----:B------:R-:W-:Y:S01]  /*0d10*/  IMAD R112, R8, R5, R112 ;  /* 0x0000000508707224 */ /* 0x000fe200078e0270 */
[----:B------:R-:W-:Y:S01]  /*0d20*/  LOP3.LUT R5, R2, 0x18, RZ, 0xfc, !PT ;  /* 0x0000001802057812 */ /* 0x000fe200078efcff */
[----:B------:R-:W-:Y:S01]  /*0d30*/  @!P1 IMAD.MOV R116, RZ, RZ, -R116 ;  /* 0x000000ffff749224 */ /* 0x000fe200078e0a74 */
[----:B------:R-:W-:-:S02]  /*0d40*/  ISETP.GE.AND P0, PT, R11, RZ, PT ;  /* 0x000000ff0b00720c */ /* 0x000fc40003f06270 */
[----:B------:R-:W-:Y:S01]  /*0d50*/  IABS R110, R5 ;  /* 0x00000005006e7213 */ /* 0x000fe20000000000 */
[----:B------:R-:W-:Y:S01]  /*0d60*/  @!P4 IMAD.IADD R114, R114, 0x1, -R8 ;  /* 0x000000017272c824 */ /* 0x000fe200078e0a08 */
[----:B------:R-:W-:Y:S01]  /*0d70*/  ISETP.GE.AND P1, PT, R5, RZ, PT ;  /* 0x000000ff0500720c */ /* 0x000fe20003f26270 */
[----:B------:R-:W-:Y:S01]  /*0d80*/  @!P5 IMAD.MOV R118, RZ, RZ, -R118 ;  /* 0x000000ffff76d224 */ /* 0x000fe200078e0a76 */
[----:B------:R-:W-:Y:S01]  /*0d90*/  ISETP.GE.AND P5, PT, R4, RZ, PT ;  /* 0x000000ff0400720c */ /* 0x000fe20003fa6270 */
[C---:B------:R-:W-:Y:S01]  /*0da0*/  IMAD.HI.U32 R4, R3.reuse, R16, RZ ;  /* 0x0000001003047227 */ /* 0x040fe200078e00ff */
[----:B------:R-:W-:Y:S02]  /*0db0*/  ISETP.GT.U32.AND P4, PT, R8, R114, PT ;  /* 0x000000720800720c */ /* 0x000fe40003f84070 */
[----:B------:R-:W-:Y:S01]  /*0dc0*/  LOP3.LUT R11, R2, 0x1c, RZ, 0xfc, !PT ;  /* 0x0000001c020b7812 */ /* 0x000fe200078efcff */
[----:B------:R-:W-:Y:S01]  /*0dd0*/  @!P2 IMAD.IADD R14, R14, 0x1, -R8 ;  /* 0x000000010e0ea824 */ /* 0x000fe200078e0a08 */
[----:B------:R-:W-:Y:S01]  /*0de0*/  ISETP.GT.U32.AND P2, PT, R8, R112, PT ;  /* 0x000000700800720c */ /* 0x000fe20003f44070 */
[----:B------:R-:W-:Y:S01]  /*0df0*/  IMAD.MOV R9, RZ, RZ, -R4 ;  /* 0x000000ffff097224 */ /* 0x000fe200078e0a04 */
[----:B------:R-:W-:Y:S01]  /*0e00*/  IABS R108, R11 ;  /* 0x0000000b006c7213 */ /* 0x000fe20000000000 */
[----:B------:R-:W-:Y:S01]  /*0e10*/  IMAD.HI.U32 R5, R3, R110, RZ ;  /* 0x0000006e03057227 */ /* 0x000fe200078e00ff */
[----:B------:R-:W-:-:S02]  /*0e20*/  IABS R104, R15 ;  /* 0x0000000f00687213 */ /* 0x000fc40000000000 */
[----:B------:R-:W-:Y:S01]  /*0e30*/  LOP3.LUT R31, R2, 0x1e0, RZ, 0xfc, !PT ;  /* 0x000001e0021f7812 */ /* 0x000fe200078efcff */
[----:B------:R-:W-:Y:S01]  /*0e40*/  IMAD R16, R8, R9, R16 ;  /* 0x0000000908107224 */ /* 0x000fe200078e0210 */
[----:B------:R-:W-:Y:S01]  /*0e50*/  LOP3.LUT R35, R2, 0x1ec, RZ, 0xfc, !PT ;  /* 0x000001ec02237812 */ /* 0x000fe200078efcff */
[----:B------:R-:W-:Y:S01]  /*0e60*/  IMAD.MOV R5, RZ, RZ, -R5 ;  /* 0x000000ffff057224 */ /* 0x000fe200078e0a05 */
[----:B------:R-:W-:Y:S01]  /*0e70*/  IABS R128, R31 ;  /* 0x0000001f00807213 */ /* 0x000fe20000000000 */
[----:B------:R-:W-:Y:S01]  /*0e80*/  @!P4 IMAD.IADD R114, R114, 0x1, -R8 ;  /* 0x000000017272c824 */ /* 0x000fe200078e0a08 */
[C---:B------:R-:W-:Y:S01]  /*0e90*/  ISETP.GT.U32.AND P4, PT, R8.reuse, R16, PT ;  /* 0x000000100800720c */ /* 0x040fe20003f84070 */
[----:B------:R-:W-:Y:S01]  /*0ea0*/  IMAD R110, R8, R5, R110 ;  /* 0x00000005086e7224 */ /* 0x000fe200078e026e */
[----:B------:R-:W-:Y:S01]  /*0eb0*/  LOP3.LUT R37, R2, 0x1f0, RZ, 0xfc, !PT ;  /* 0x000001f002257812 */ /* 0x000fe200078efcff */
[----:B------:R-:W-:Y:S01]  /*0ec0*/  @!P2 IMAD.IADD R112, R112, 0x1, -R8 ;  /* 0x000000017070a824 */ /* 0x000fe200078e0a08 */
[----:B------:R-:W-:Y:S01]  /*0ed0*/  LOP3.LUT R39, R2, 0x1f4, RZ, 0xfc, !PT ;  /* 0x000001f402277812 */ /* 0x000fe200078efcff */
[----:B------:R-:W-:Y:S01]  /*0ee0*/  @!P6 IMAD.MOV R14, RZ, RZ, -R14 ;  /* 0x000000ffff0ee224 */ /* 0x000fe200078e0a0e */
[C---:B------:R-:W-:Y:S01]  /*0ef0*/  ISETP.GT.U32.AND P6, PT, R8.reuse, R110, PT ;  /* 0x0000006e0800720c */ /* 0x040fe20003fc4070 */
[----:B------:R-:W-:Y:S01]  /*0f00*/  IMAD.HI.U32 R4, R3, R108, RZ ;  /* 0x0000006c03047227 */ /* 0x000fe200078e00ff */
[----:B------:R-:W-:-:S02]  /*0f10*/  ISETP.GT.U32.AND P2, PT, R8, R112, PT ;  /* 0x000000700800720c */ /* 0x000fc40003f44070 */
[----:B------:R-:W-:Y:S01]  /*0f20*/  IABS R124, R35 ;  /* 0x00000023007c7213 */ /* 0x000fe20000000000 */
[----:B------:R-:W-:Y:S01]  /*0f30*/  IMAD.MOV R9, RZ, RZ, -R4 ;  /* 0x000000ffff097224 */ /* 0x000fe200078e0a04 */
[----:B------:R-:W-:Y:S01]  /*0f40*/  IABS R122, R37 ;  /* 0x00000025007a7213 */ /* 0x000fe20000000000 */
[----:B------:R-:W-:Y:S01]  /*0f50*/  @!P4 IMAD.IADD R16, R16, 0x1, -R8 ;  /* 0x000000011010c824 */ /* 0x000fe200078e0a08 */
[----:B------:R-:W-:Y:S01]  /*0f60*/  IABS R120, R39 ;  /* 0x0000002700787213 */ /* 0x000fe20000000000 */
[----:B------:R-:W-:-:S03]  /*0f70*/  IMAD.HI.U32 R5, R3, R18, RZ ;  /* 0x0000001203057227 */ /* 0x000fc600078e00ff */
[----:B------:R-:W-:Y:S01]  /*0f80*/  ISETP.GT.U32.AND P4, PT, R8, R16, PT ;  /* 0x000000100800720c */ /* 0x000fe20003f84070 */
[--C-:B------:R-:W-:Y:S02]  /*0f90*/  @!P6 IMAD.IADD R110, R110, 0x1, -R8.reuse ;  /* 0x000000016e6ee824 */ /* 0x100fe400078e0a08 */
[----:B------:R-:W-:Y:S01]  /*0fa0*/  @!P2 IMAD.IADD R112, R112, 0x1, -R8 ;  /* 0x000000017070a824 */ /* 0x000fe200078e0a08 */
[----:B------:R-:W-:Y:S01]  /*0fb0*/  ISETP.GE.AND P2, PT, R13, RZ, PT ;  /* 0x000000ff0d00720c */ /* 0x000fe20003f46270 */
[----:B------:R-:W-:Y:S01]  /*0fc0*/  IMAD R108, R8, R9, R108 ;  /* 0x00000009086c7224 */ /* 0x000fe200078e026c */
[----:B------:R-:W-:Y:S01]  /*0fd0*/  LOP3.LUT R13, R2, 0x24, RZ, 0xfc, !PT ;  /* 0x00000024020d7812 */ /* 0x000fe200078efcff */
[----:B------:R-:W-:Y:S01]  /*0fe0*/  IMAD.MOV R5, RZ, RZ, -R5 ;  /* 0x000000ffff057224 */ /* 0x000fe200078e0a05 */
[C---:B------:R-:W-:Y:S01]  /*0ff0*/  ISETP.GT.U32.AND P6, PT, R8.reuse, R110, PT ;  /* 0x0000006e0800720c */ /* 0x040fe20003fc4070 */
[----:B------:R-:W-:Y:S01]  /*1000*/  @!P3 IMAD.MOV R114, RZ, RZ, -R114 ;  /* 0x000000ffff72b224 */ /* 0x000fe200078e0a72 */
[----:B------:R-:W-:Y:S01]  /*1010*/  IABS R106, R13 ;  /* 0x0000000d006a7213 */ /* 0x000fe20000000000 */
[----:B------:R-:W-:Y:S01]  /*1020*/  IMAD R18, R8, R5, R18 ;  /* 0x0000000508127224 */ /* 0x000fe200078e0212 */
[----:B------:R-:W-:Y:S01]  /*1030*/  ISETP.GE.AND P3, PT, R11, RZ, PT ;  /* 0x000000ff0b00720c */ /* 0x000fe20003f66270 */
[----:B------:R-:W-:Y:S01]  /*1040*/  @!P4 IMAD.IADD R16, R16, 0x1, -R8 ;  /* 0x000000011010c824 */ /* 0x000fe200078e0a08 */
[----:B------:R-:W-:Y:S01]  /*1050*/  ISETP.GT.U32.AND P4, PT, R8, R108, PT ;  /* 0x0000006c0800720c */ /* 0x000fe20003f84070 */
[----:B------:R-:W-:-:S04]  /*1060*/  IMAD.HI.U32 R4, R3, R106, RZ ;  /* 0x0000006a03047227 */ /* 0x000fc800078e00ff */
[----:B------:R-:W-:Y:S02]  /*1070*/  IMAD.MOV R9, RZ, RZ, -R4 ;  /* 0x000000ffff097224 */ /* 0x000fe400078e0a04 */
[----:B------:R-:W-:Y:S01]  /*1080*/  @!P6 IMAD.IADD R110, R110, 0x1, -R8 ;  /* 0x000000016e6ee824 */ /* 0x000fe200078e0a08 */
[----:B------:R-:W-:Y:S01]  /*1090*/  ISETP.GT.U32.AND P6, PT, R8, R18, PT ;  /* 0x000000120800720c */ /* 0x000fe20003fc4070 */
[----:B------:R-:W-:-:S04]  /*10a0*/  IMAD.HI.U32 R4, R3, R104, RZ ;  /* 0x0000006803047227 */ /* 0x000fc800078e00ff */
[----:B------:R-:W-:Y:S02]  /*10b0*/  IMAD R106, R8, R9, R106 ;  /* 0x00000009086a7224 */ /* 0x000fe400078e026a */
[----:B------:R-:W-:Y:S02]  /*10c0*/  IMAD.MOV R11, RZ, RZ, -R4 ;  /* 0x000000ffff0b7224 */ /* 0x000fe400078e0a04 */
[----:B------:R-:W-:Y:S01]  /*10d0*/  @!P4 IMAD.IADD R108, R108, 0x1, -R8 ;  /* 0x000000016c6cc824 */ /* 0x000fe200078e0a08 */
[C---:B------:R-:W-:Y:S01]  /*10e0*/  ISETP.GT.U32.AND P4, PT, R8.reuse, R106, PT ;  /* 0x0000006a0800720c */ /* 0x040fe20003f84070 */
[----:B------:R-:W-:Y:S01]  /*10f0*/  IMAD R104, R8, R11, R104 ;  /* 0x0000000b08687224 */ /* 0x000fe200078e0268 */
[----:B------:R-:W-:Y:S01]  /*1100*/  LOP3.LUT R11, R2, 0x38, RZ, 0xfc, !PT ;  /* 0x00000038020b7812 */ /* 0x000fe200078efcff */
[----:B------:R-:W-:Y:S02]  /*1110*/  @!P6 IMAD.IADD R18, R18, 0x1, -R8 ;  /* 0x000000011212e824 */ /* 0x000fe400078e0a08 */
[----:B------:R-:W-:Y:S01]  /*1120*/  IMAD.HI.U32 R5, R3, R20, RZ ;  /* 0x0000001403057227 */ /* 0x000fe200078e00ff */
[----:B------:R-:W-:-:S02]  /*1130*/  ISETP.GT.U32.AND P6, PT, R8, R104, PT ;  /* 0x000000680800720c */ /* 0x000fc40003fc4070 */
[----:B------:R-:W-:Y:S01]  /*1140*/  IABS R22, R11 ;  /* 0x0000000b00167213 */ /* 0x000fe20000000000 */
[----:B------:R-:W-:Y:S02]  /*1150*/  @!P5 IMAD.MOV R16, RZ, RZ, -R16 ;  /* 0x000000ffff10d224 */ /* 0x000fe400078e0a10 */
[----:B------:R-:W-:Y:S02]  /*1160*/  IMAD.MOV R5, RZ, RZ, -R5 ;  /* 0x000000ffff057224 */ /* 0x000fe400078e0a05 */
[----:B------:R-:W-:Y:S01]  /*1170*/  @!P4 IMAD.IADD R106, R106, 0x1, -R8 ;  /* 0x000000016a6ac824 */ /* 0x000fe200078e0a08 */
[----:B------:R-:W-:Y:S01]  /*1180*/  ISETP.GT.U32.AND P4, PT, R8, R18, PT ;  /* 0x000000120800720c */ /* 0x000fe20003f84070 */
[----:B------:R-:W-:-:S03]  /*1190*/  IMAD.HI.U32 R4, R3, R100, RZ ;  /* 0x0000006403047227 */ /* 0x000fc600078e00ff */
[----:B------:R-:W-:Y:S01]  /*11a0*/  ISETP.GT.U32.AND P5, PT, R8, R106, PT ;  /* 0x0000006a0800720c */ /* 0x000fe20003fa4070 */
[----:B------:R-:W-:Y:S02]  /*11b0*/  @!P6 IMAD.IADD R104, R104, 0x1, -R8 ;  /* 0x000000016868e824 */ /* 0x000fe400078e0a08 */
[C---:B------:R-:W-:Y:S02]  /*11c0*/  IMAD R20, R8.reuse, R5, R20 ;  /* 0x0000000508147224 */ /* 0x040fe400078e0214 */
[----:B------:R-:W-:Y:S01]  /*11d0*/  IMAD.MOV R5, RZ, RZ, -R4 ;  /* 0x000000ffff057224 */ /* 0x000fe200078e0a04 */
[C---:B------:R-:W-:Y:S01]  /*11e0*/  ISETP.GT.U32.AND P6, PT, R8.reuse, R104, PT ;  /* 0x000000680800720c */ /* 0x040fe20003fc4070 */
[----:B------:R-:W-:Y:S01]  /*11f0*/  @!P0 IMAD.MOV R112, RZ, RZ, -R112 ;  /* 0x000000ffff708224 */ /* 0x000fe200078e0a70 */
[C---:B------:R-:W-:Y:S01]  /*1200*/  ISETP.GT.U32.AND P0, PT, R8.reuse, R108, PT ;  /* 0x0000006c0800720c */ /* 0x040fe20003f04070 */
[C---:B------:R-:W-:Y:S02]  /*1210*/  IMAD R100, R8.reuse, R5, R100 ;  /* 0x0000000508647224 */ /* 0x040fe400078e0264 */
[----:B------:R-:W-:Y:S01]  /*1220*/  @!P1 IMAD.MOV R110, RZ, RZ, -R110 ;  /* 0x000000ffff6e9224 */ /* 0x000fe200078e0a6e */
[----:B------:R-:W-:Y:S01]  /*1230*/  ISETP.GT.U32.AND P1, PT, R8, R20, PT ;  /* 0x000000140800720c */ /* 0x000fe20003f24070 */
[----:B------:R-:W-:Y:S01]  /*1240*/  @!P5 IMAD.IADD R106, R106, 0x1, -R8 ;  /* 0x000000016a6ad824 */ /* 0x000fe200078e0a08 */
[----:B------:R-:W-:Y:S01]  /*1250*/  ISETP.GT.U32.AND P5, PT, R8, R100, PT ;  /* 0x000000640800720c */ /* 0x000fe20003fa4070 */
[----:B------:R-:W-:-:S04]  /*1260*/  IMAD.HI.U32 R9, R3, R102, RZ ;  /* 0x0000006603097227 */ /* 0x000fc800078e00ff */
[----:B------:R-:W-:-:S04]  /*1270*/  IMAD.HI.U32 R5, R3, R98, RZ ;  /* 0x0000006203057227 */ /* 0x000fc800078e00ff */
[--C-:B------:R-:W-:Y:S01]  /*1280*/  @!P4 IMAD.IADD R18, R18, 0x1, -R8.reuse ;  /* 0x000000011212c824 */ /* 0x100fe200078e0a08 */
[----:B------:R-:W-:Y:S01]  /*1290*/  ISETP.GE.AND P4, PT, R13, RZ, PT ;  /* 0x000000ff0d00720c */ /* 0x000fe20003f86270 */
[----:B------:R-:W-:Y:S01]  /*12a0*/  @!P6 IMAD.IADD R104, R104, 0x1, -R8 ;  /* 0x000000016868e824 */ /* 0x000fe200078e0a08 */
[----:B------:R-:W-:Y:S01]  /*12b0*/  ISETP.GE.AND P6, PT, R15, RZ, PT ;  /* 0x000000ff0f00720c */ /* 0x000fe20003fc6270 */
[----:B------:R-:W-:Y:S01]  /*12c0*/  IMAD.MOV R9, RZ, RZ, -R9 ;  /* 0x000000ffff097224 */ /* 0x000fe200078e0a09 */
[C---:B------:R-:W-:Y:S01]  /*12d0*/  LOP3.LUT R13, R2.reuse, 0x44, RZ, 0xfc, !PT ;  /* 0x00000044020d7812 */ /* 0x040fe200078efcff */
[----:B------:R-:W-:Y:S01]  /*12e0*/  IMAD.HI.U32 R4, R3, R22, RZ ;  /* 0x0000001603047227 */ /* 0x000fe200078e00ff */
[----:B------:R-:W-:Y:S02]  /*12f0*/  LOP3.LUT R15, R2, 0x5c, RZ, 0xfc, !PT ;  /* 0x0000005c020f7812 */ /* 0x000fe400078efcff */
[----:B------:R-:W-:Y:S01]  /*1300*/  IABS R24, R13 ;  /* 0x0000000d00187213 */ /* 0x000fe20000000000 */
[----:B------:R-:W-:Y:S01]  /*1310*/  IMAD.MOV R5, RZ, RZ, -R5 ;  /* 0x000000ffff057224 */ /* 0x000fe200078e0a05 */
[----:B------:R-:W-:Y:S01]  /*1320*/  IABS R28, R15 ;  /* 0x0000000f001c7213 */ /* 0x000fe20000000000 */
[----:B------:R-:W-:-:S02]  /*1330*/  IMAD R102, R8, R9, R102 ;  /* 0x0000000908667224 */ /* 0x000fc400078e0266 */
[----:B------:R-:W-:Y:S02]  /*1340*/  IMAD.MOV R9, RZ, RZ, -R4 ;  /* 0x000000ffff097224 */ /* 0x000fe400078e0a04 */
[----:B------:R-:W-:Y:S01]  /*1350*/  IMAD R98, R8, R5, R98 ;  /* 0x0000000508627224 */ /* 0x000fe200078e0262 */
[----:B------:R-:W-:Y:S01]  /*1360*/  LOP3.LUT R5, R2, 0x40, RZ, 0xfc, !PT ;  /* 0x0000004002057812 */ /* 0x000fe200078efcff */
[--C-:B------:R-:W-:Y:S02]  /*1370*/  @!P5 IMAD.IADD R100, R100, 0x1, -R8.reuse ;  /* 0x000000016464d824 */ /* 0x100fe400078e0a08 */
[--C-:B------:R-:W-:Y:S01]  /*1380*/  @!P0 IMAD.IADD R108, R108, 0x1, -R8.reuse ;  /* 0x000000016c6c8824 */ /* 0x100fe200078e0a08 */
[----:B------:R-:W-:Y:S01]  /*1390*/  IABS R96, R5 ;  /* 0x0000000500607213 */ /* 0x000fe20000000000 */
[----:B------:R-:W-:Y:S01]  /*13a0*/  @!P1 IMAD.IADD R20, R20, 0x1, -R8 ;  /* 0x0000000114149824 */ /* 0x000fe200078e0a08 */
[C---:B------:R-:W-:Y:S01]  /*13b0*/  ISETP.GT.U32.AND P5, PT, R8.reuse, R100, PT ;  /* 0x000000640800720c */ /* 0x040fe20003fa4070 */
[C---:B------:R-:W-:Y:S01]  /*13c0*/  IMAD R22, R8.reuse, R9, R22 ;  /* 0x0000000908167224 */ /* 0x040fe200078e0216 */
[C---:B------:R-:W-:Y:S01]  /*13d0*/  ISETP.GT.U32.AND P0, PT, R8.reuse, R102, PT ;  /* 0x000000660800720c */ /* 0x040fe20003f04070 */
[----:B------:R-:W-:Y:S01]  /*13e0*/  @!P3 IMAD.MOV R108, RZ, RZ, -R108 ;  /* 0x000000ffff6cb224 */ /* 0x000fe200078e0a6c */
[C---:B------:R-:W-:Y:S01]  /*13f0*/  ISETP.GT.U32.AND P3, PT, R8.reuse, R20, PT ;  /* 0x000000140800720c */ /* 0x040fe20003f64070 */
[----:B------:R-:W-:Y:S01]  /*1400*/  @!P4 IMAD.MOV R106, RZ, RZ, -R106 ;  /* 0x000000ffff6ac224 */ /* 0x000fe200078e0a6a */
[----:B------:R-:W-:Y:S01]  /*1410*/  ISETP.GT.U32.AND P4, PT, R8, R22, PT ;  /* 0x000000160800720c */ /* 0x000fe20003f84070 */
[----:B------:R-:W-:Y:S01]  /*1420*/  @!P6 IMAD.MOV R104, RZ, RZ, -R104 ;  /* 0x000000ffff68e224 */ /* 0x000fe200078e0a68 */
[----:B------:R-:W-:Y:S01]  /*1430*/  ISETP.GE.AND P6, PT, R21, RZ, PT ;  /* 0x000000ff1500720c */ /* 0x000fe20003fc6270 */
[----:B------:R-:W-:Y:S01]  /*1440*/  IMAD.HI.U32 R4, R3, R96, RZ ;  /* 0x0000006003047227 */ /* 0x000fe200078e00ff */
[----:B------:R-:W-:-:S02]  /*1450*/  ISETP.GE.AND P1, PT, R17, RZ, PT ;  /* 0x000000ff1100720c */ /* 0x000fc40003f26270 */
[C---:B------:R-:W-:Y:S01]  /*1460*/  LOP3.LUT R17, R2.reuse, 0x60, RZ, 0xfc, !PT ;  /* 0x0000006002117812 */ /* 0x040fe200078efcff */
[----:B------:R-:W-:Y:S01]  /*1470*/  IMAD.MOV R9, RZ, RZ, -R4 ;  /* 0x000000ffff097224 */ /* 0x000fe200078e0a04 */
[----:B------:R-:W-:Y:S01]  /*1480*/  LOP3.LUT R4, R2, 0x48, RZ, 0xfc, !PT ;  /* 0x0000004802047812 */ /* 0x000fe200078efcff */
[----:B------:R-:W-:Y:S01]  /*1490*/  @!P5 IMAD.IADD R100, R100, 0x1, -R8 ;  /* 0x000000016464d824 */ /* 0x000fe200078e0a08 */
[----:B------:R-:W-:Y:S01]  /*14a0*/  ISETP.GE.AND P5, PT, R23, RZ, PT ;  /* 0x000000ff1700720c */ /* 0x000fe20003fa6270 */
[----:B------:R-:W-:Y:S01]  /*14b0*/  IMAD R96, R8, R9, R96 ;  /* 0x0000000908607224 */ /* 0x000fe200078e0260 */
[----:B------:R-:W-:Y:S01]  /*14c0*/  IABS R94, R4 ;  /* 0x00000004005e7213 */ /* 0x000fe20000000000 */
[--C-:B------:R-:W-:Y:S01]  /*14d0*/  @!P3 IMAD.IADD R20, R20, 0x1, -R8.reuse ;  /* 0x000000011414b824 */ /* 0x100fe200078e0a08 */
[----:B------:R-:W-:Y:S01]  /*14e0*/  ISETP.GT.U32.AND P3, PT, R8, R98, PT ;  /* 0x000000620800720c */ /* 0x000fe20003f64070 */
[----:B------:R-:W-:Y:S01]  /*14f0*/  @!P4 IMAD.IADD R22, R22, 0x1, -R8 ;  /* 0x000000011616c824 */ /* 0x000fe200078e0a08 */
[----:B------:R-:W-:Y:S01]  /*1500*/  ISETP.GE.AND P4, PT, R5, RZ, PT ;  /* 0x000000ff0500720c */ /* 0x000fe20003f86270 */
[----:B------:R-:W-:Y:S01]  /*1510*/  @!P6 IMAD.MOV R100, RZ, RZ, -R100 ;  /* 0x000000ffff64e224 */ /* 0x000fe200078e0a64 */
[----:B------:R-:W-:Y:S01]  /*1520*/  ISETP.GT.U32.AND P6, PT, R8, R96, PT ;  /* 0x000000600800720c */ /* 0x000fe20003fc4070 */
[----:B------:R-:W-:Y:S01]  /*1530*/  @!P0 IMAD.IADD R102, R102, 0x1, -R8 ;  /* 0x0000000166668824 */ /* 0x000fe200078e0a08 */
[----:B------:R-:W-:Y:S01]  /*1540*/  ISETP.GE.AND P0, PT, R19, RZ, PT ;  /* 0x000000ff1300720c */ /* 0x000fe20003f06270 */
[----:B------:R-:W-:Y:S01]  /*1550*/  @!P1 IMAD.MOV R20, RZ, RZ, -R20 ;  /* 0x000000ffff149224 */ /* 0x000fe200078e0a14 */
[C---:B------:R-:W-:Y:S01]  /*1560*/  ISETP.GT.U32.AND P1, PT, R8.reuse, R22, PT ;  /* 0x000000160800720c */ /* 0x040fe20003f24070 */
[----:B------:R-:W-:Y:S01]  /*1570*/  @!P2 IMAD.MOV R18, RZ, RZ, -R18 ;  /* 0x000000ffff12a224 */ /* 0x000fe200078e0a12 */
[----:B------:R-:W-:Y:S01]  /*1580*/  ISETP.GT.U32.AND P2, PT, R8, R102, PT ;  /* 0x000000660800720c */ /* 0x000fe20003f44070 */
[----:B------:R-:W-:Y:S01]  /*1590*/  IMAD.HI.U32 R5, R3, R24, RZ ;  /* 0x0000001803057227 */ /* 0x000fe200078e00ff */
[----:B------:R-:W-:-:S02]  /*15a0*/  IABS R86, R17 ;  /* 0x0000001100567213 */ /* 0x000fc40000000000 */
[----:B------:R-:W-:Y:S01]  /*15b0*/  LOP3.LUT R19, R2, 0xdc, RZ, 0xfc, !PT ;  /* 0x000000dc02137812 */ /* 0x000fe200078efcff */
[--C-:B------:R-:W-:Y:S01]  /*15c0*/  @!P3 IMAD.IADD R98, R98, 0x1, -R8.reuse ;  /* 0x000000016262b824 */ /* 0x100fe200078e0a08 */
[----:B------:R-:W-:Y:S01]  /*15d0*/  LOP3.LUT R21, R2, 0xe0, RZ, 0xfc, !PT ;  /* 0x000000e002157812 */ /* 0x000fe200078efcff */
[--C-:B------:R-:W-:Y:S01]  /*15e0*/  @!P6 IMAD.IADD R96, R96, 0x1, -R8.reuse ;  /* 0x000000016060e824 */ /* 0x100fe200078e0a08 */
[----:B------:R-:W-:Y:S01]  /*15f0*/  IABS R178, R19 ;  /* 0x0000001300b27213 */ /* 0x000fe20000000000 */
[----:B------:R-:W-:Y:S01]  /*1600*/  IMAD.MOV R5, RZ, RZ, -R5 ;  /* 0x000000ffff057224 */ /* 0x000fe200078e0a05 */
[----:B------:R-:W-:Y:S01]  /*1610*/  ISETP.GT.U32.AND P3, PT, R8, R98, PT ;  /* 0x000000620800720c */ /* 0x000fe20003f64070 */
[--C-:B------:R-:W-:Y:S01]  /*1620*/  @!P1 IMAD.IADD R22, R22, 0x1, -R8.reuse ;  /* 0x0000000116169824 */ /* 0x100fe200078e0a08 */
[----:B------:R-:W-:Y:S01]  /*1630*/  ISETP.GE.AND P1, PT, R4, RZ, PT ;  /* 0x000000ff0400720c */ /* 0x000fe20003f26270 */
[----:B------:R-:W-:Y:S01]  /*1640*/  @!P2 IMAD.IADD R102, R102, 0x1, -R8 ;  /* 0x000000016666a824 */ /* 0x000fe200078e0a08 */
[----:B------:R-:W-:Y:S01]  /*1650*/  ISETP.GT.U32.AND P6, PT, R8, R96, PT ;  /* 0x000000600800720c */ /* 0x000fe20003fc4070 */
[----:B------:R-:W-:Y:S01]  /*1660*/  IMAD.HI.U32 R4, R3, R94, RZ ;  /* 0x0000005e03047227 */ /* 0x000fe200078e00ff */
[----:B------:R-:W-:-:S02]  /*1670*/  ISETP.GE.AND P2, PT, R11, RZ, PT ;  /* 0x000000ff0b00720c */ /* 0x000fc40003f46270 */
[----:B------:R-:W-:Y:S01]  /*1680*/  IABS R180, R21 ;  /* 0x0000001500b47213 */ /* 0x000fe20000000000 */
[----:B------:R-:W-:Y:S01]  /*1690*/  @!P0 IMAD.MOV R102, RZ, RZ, -R102 ;  /* 0x000000ffff668224 */ /* 0x000fe200078e0a66 */
[----:B------:R-:W-:Y:S01]  /*16a0*/  ISETP.GE.AND P0, PT, R13, RZ, PT ;  /* 0x000000ff0d00720c */ /* 0x000fe20003f06270 */
[----:B------:R-:W-:Y:S01]  /*16b0*/  IMAD.MOV R11, RZ, RZ, -R4 ;  /* 0x000000ffff0b7224 */ /* 0x000fe200078e0a04 */
[----:B------:R-:W-:Y:S01]  /*16c0*/  LOP3.LUT R13, R2, 0x50, RZ, 0xfc, !PT ;  /* 0x00000050020d7812 */ /* 0x000fe200078efcff */
[----:B------:R-:W-:Y:S01]  /*16d0*/  IMAD R24, R8, R5, R24 ;  /* 0x0000000508187224 */ /* 0x000fe200078e0218 */
[----:B------:R-:W-:Y:S01]  /*16e0*/  LOP3.LUT R5, R2, 0x4c, RZ, 0xfc, !PT ;  /* 0x0000004c02057812 */ /* 0x000fe200078efcff */
[----:B------:R-:W-:Y:S01]  /*16f0*/  IMAD R94, R8, R11, R94 ;  /* 0x0000000b085e7224 */ /* 0x000fe200078e025e */
[----:B------:R-:W-:Y:S01]  /*1700*/  IABS R26, R13 ;  /* 0x0000000d001a7213 */ /* 0x000fe20000000000 */
[--C-:B------:R-:W-:Y:S01]  /*1710*/  @!P6 IMAD.IADD R96, R96, 0x1, -R8.reuse ;  /* 0x000000016060e824 */ /* 0x100fe200078e0a08 */
[----:B------:R-:W-:Y:S01]  /*1720*/  IABS R92, R5 ;  /* 0x00000005005c7213 */ /* 0x000fe20000000000 */
[----:B------:R-:W-:Y:S01]  /*1730*/  @!P3 IMAD.IADD R98, R98, 0x1, -R8 ;  /* 0x000000016262b824 */ /* 0x000fe200078e0a08 */
[C---:B------:R-:W-:Y:S01]  /*1740*/  ISETP.GT.U32.AND P6, PT, R8.reuse, R94, PT ;  /* 0x0000005e0800720c */ /* 0x040fe20003fc4070 */
[----:B------:R-:W-:Y:S01]  /*1750*/  IMAD.HI.U32 R9, R3, R26, RZ ;  /* 0x0000001a03097227 */ /* 0x000fe200078e00ff */
[----:B------:R-:W-:-:S02]  /*1760*/  ISETP.GT.U32.AND P3, PT, R8, R24, PT ;  /* 0x000000180800720c */ /* 0x000fc40003f64070 */
[C---:B------:R-:W-:Y:S01]  /*1770*/  LOP3.LUT R11, R2.reuse, 0x54, RZ, 0xfc, !PT ;  /* 0x00000054020b7812 */ /* 0x040fe200078efcff */
[----:B------:R-:W-:Y:S01]  /*1780*/  IMAD.MOV R9, RZ, RZ, -R9 ;  /* 0x000000ffff097224 */ /* 0x000fe200078e0a09 */
[----:B------:R-:W-:Y:S01]  /*1790*/  LOP3.LUT R23, R2, 0x1cc, RZ, 0xfc, !PT ;  /* 0x000001cc02177812 */ /* 0x000fe200078efcff */
[----:B------:R-:W-:Y:S01]  /*17a0*/  @!P2 IMAD.MOV R22, RZ, RZ, -R22 ;  /* 0x000000ffff16a224 */ /* 0x000fe200078e0a16 */
[----:B------:R-:W-:Y:S01]  /*17b0*/  ISETP.GE.AND P2, PT, R5, RZ, PT ;  /* 0x000000ff0500720c */ /* 0x000fe20003f46270 */
[----:B------:R-:W-:Y:S01]  /*17c0*/  IMAD R26, R8, R9, R26 ;  /* 0x00000009081a7224 */ /* 0x000fe200078e021a */
[----:B------:R-:W-:Y:S01]  /*17d0*/  IABS R90, R11 ;  /* 0x0000000b005a7213 */ /* 0x000fe20000000000 */
[----:B------:R-:W-:Y:S01]  /*17e0*/  IMAD.HI.U32 R5, R3, R92, RZ ;  /* 0x0000005c03057227 */ /* 0x000fe200078e00ff */
[----:B------:R-:W-:-:S03]  /*17f0*/  IABS R140, R23 ;  /* 0x00000017008c7213 */ /* 0x000fc60000000000 */
[--C-:B------:R-:W-:Y:S01]  /*1800*/  @!P6 IMAD.IADD R94, R94, 0x1, -R8.reuse ;  /* 0x000000015e5ee824 */ /* 0x100fe200078e0a08 */
[----:B------:R-:W-:Y:S01]  /*1810*/  ISETP.GT.U32.AND P6, PT, R8, R26, PT ;  /* 0x0000001a0800720c */ /* 0x000fe20003fc4070 */
[----:B------:R-:W-:Y:S02]  /*1820*/  @!P3 IMAD.IADD R24, R24, 0x1, -R8 ;  /* 0x000000011818b824 */ /* 0x000fe400078e0a08 */
[----:B------:R-:W-:Y:S01]  /*1830*/  @!P4 IMAD.MOV R96, RZ, RZ, -R96 ;  /* 0x000000ffff60c224 */ /* 0x000fe200078e0a60 */
[C---:B------:R-:W-:Y:S01]  /*1840*/  ISETP.GT.U32.AND P4, PT, R8.reuse, R94, PT ;  /* 0x0000005e0800720c */ /* 0x040fe20003f84070 */
[----:B------:R-:W-:Y:S01]  /*1850*/  IMAD.MOV R5, RZ, RZ, -R5 ;  /* 0x000000ffff057224 */ /* 0x000fe200078e0a05 */
[----:B------:R-:W-:Y:S01]  /*1860*/  ISETP.GT.U32.AND P3, PT, R8, R24, PT ;  /* 0x000000180800720c */ /* 0x000fe20003f64070 */
[----:B------:R-:W-:-:S04]  /*1870*/  IMAD.HI.U32 R4, R3, R90, RZ ;  /* 0x0000005a03047227 */ /* 0x000fc800078e00ff */
[----:B------:R-:W-:Y:S01]  /*1880*/  @!P5 IMAD.MOV R98, RZ, RZ, -R98 ;  /* 0x000000ffff62d224 */ /* 0x000fe200078e0a62 */
[----:B------:R-:W-:Y:S01]  /*1890*/  ISETP.GE.AND P5, PT, R13, RZ, PT ;  /* 0x000000ff0d00720c */ /* 0x000fe20003fa6270 */
[----:B------:R-:W-:Y:S01]  /*18a0*/  IMAD R92, R8, R5, R92 ;  /* 0x00000005085c7224 */ /* 0x000fe200078e025c */
[----:B------:R-:W-:Y:S01]  /*18b0*/  LOP3.LUT R13, R2, 0x58, RZ, 0xfc, !PT ;  /* 0x00000058020d7812 */ /* 0x000fe200078efcff */
[----:B------:R-:W-:Y:S02]  /*18c0*/  IMAD.MOV R5, RZ, RZ, -R4 ;  /* 0x000000ffff057224 */ /* 0x000fe400078e0a04 */
[----:B------:R-:W-:Y:S01]  /*18d0*/  @!P6 IMAD.IADD R26, R26, 0x1, -R8 ;  /* 0x000000011a1ae824 */ /* 0x000fe200078e0a08 */
[----:B------:R-:W-:Y:S01]  /*18e0*/  IABS R88, R13 ;  /* 0x0000000d00587213 */ /* 0x000fe20000000000 */
[C---:B------:R-:W-:Y:S02]  /*18f0*/  IMAD R90, R8.reuse, R5, R90 ;  /* 0x00000005085a7224 */ /* 0x040fe400078e025a */
[----:B------:R-:W-:Y:S01]  /*1900*/  IMAD.HI.U32 R5, R3, R28, RZ ;  /* 0x0000001c03057227 */ /* 0x000fe200078e00ff */
[----:B------:R-:W-:-:S03]  /*1910*/  ISETP.GT.U32.AND P6, PT, R8, R26, PT ;  /* 0x0000001a0800720c */ /* 0x000fc60003fc4070 */
[--C-:B------:R-:W-:Y:S01]  /*1920*/  @!P3 IMAD.IADD R24, R24, 0x1, -R8.reuse ;  /* 0x000000011818b824 */ /* 0x100fe200078e0a08 */
[----:B------:R-:W-:Y:S01]  /*1930*/  ISETP.GT.U32.AND P3, PT, R8, R92, PT ;  /* 0x0000005c0800720c */ /* 0x000fe20003f64070 */
[----:B------:R-:W-:Y:S01]  /*1940*/  @!P4 IMAD.IADD R94, R94, 0x1, -R8 ;  /* 0x000000015e5ec824 */ /* 0x000fe200078e0a08 */
[----:B------:R-:W-:Y:S01]  /*1950*/  ISETP.GT.U32.AND P4, PT, R8, R90, PT ;  /* 0x0000005a0800720c */ /* 0x000fe20003f84070 */
[----:B------:R-:W-:-:S04]  /*1960*/  IMAD.HI.U32 R4, R3, R88, RZ ;  /* 0x0000005803047227 */ /* 0x000fc800078e00ff */
[----:B------:R-:W-:-:S04]  /*1970*/  IMAD.HI.U32 R9, R3, R86, RZ ;  /* 0x0000005603097227 */ /* 0x000fc800078e00ff */
[----:B------:R-:W-:Y:S02]  /*1980*/  IMAD.MOV R5, RZ, RZ, -R5 ;  /* 0x000000ffff057224 */ /* 0x000fe400078e0a05 */
[----:B------:R-:W-:Y:S01]  /*1990*/  @!P0 IMAD.MOV R24, RZ, RZ, -R24 ;  /* 0x000000ffff188224 */ /* 0x000fe200078e0a18 */
[----:B------:R-:W-:Y:S01]  /*19a0*/  ISETP.GE.AND P0, PT, R11, RZ, PT ;  /* 0x000000ff0b00720c */ /* 0x000fe20003f06270 */
[----:B------:R-:W-:Y:S02]  /*19b0*/  IMAD.MOV R11, RZ, RZ, -R4 ;  /* 0x000000ffff0b7224 */ /* 0x000fe400078e0a04 */
[----:B------:R-:W-:Y:S02]  /*19c0*/  IMAD.MOV R9, RZ, RZ, -R9 ;  /* 0x000000ffff097224 */ /* 0x000fe400078e0a09 */
[----:B------:R-:W-:Y:S01]  /*19d0*/  IMAD R28, R8, R5, R28 ;  /* 0x00000005081c7224 */ /* 0x000fe200078e021c */
[----:B------:R-:W-:Y:S01]  /*19e0*/  LOP3.LUT R5, R2, 0x64, RZ, 0xfc, !PT ;  /* 0x0000006402057812 */ /* 0x000fe200078efcff */
[----:B------:R-:W-:Y:S01]  /*19f0*/  IMAD R88, R8, R11, R88 ;  /* 0x0000000b08587224 */ /* 0x000fe200078e0258 */
[----:B------:R-:W-:Y:S01]  /*1a00*/  LOP3.LUT R11, R2, 0x6c, RZ, 0xfc, !PT ;  /* 0x0000006c020b7812 */ /* 0x000fe200078efcff */
[----:B------:R-:W-:Y:S01]  /*1a10*/  IMAD R86, R8, R9, R86 ;  /* 0x0000000908567224 */ /* 0x000fe200078e0256 */
[----:B------:R-:W-:Y:S01]  /*1a20*/  IABS R84, R5 ;  /* 0x0000000500547213 */ /* 0x000fe20000000000 */
[--C-:B------:R-:W-:Y:S01]  /*1a30*/  @!P6 IMAD.IADD R26, R26, 0x1, -R8.reuse ;  /* 0x000000011a1ae824 */ /* 0x100fe200078e0a08 */
[----:B------:R-:W-:Y:S01]  /*1a40*/  ISETP.GT.U32.AND P6, PT, R8, R28, PT ;  /* 0x0000001c0800720c */ /* 0x000fe20003fc4070 */
[----:B------:R-:W-:Y:S01]  /*1a50*/  @!P4 IMAD.IADD R90, R90, 0x1, -R8 ;  /* 0x000000015a5ac824 */ /* 0x000fe200078e0a08 */
[C---:B------:R-:W-:Y:S01]  /*1a60*/  ISETP.GT.U32.AND P4, PT, R8.reuse, R88, PT ;  /* 0x000000580800720c */ /* 0x040fe20003f84070 */
[----:B------:R-:W-:Y:S01]  /*1a70*/  @!P5 IMAD.MOV R26, RZ, RZ, -R26 ;  /* 0x000000ffff1ad224 */ /* 0x000fe200078e0a1a */
[----:B------:R-:W-:Y:S01]  /*1a80*/  ISETP.GT.U32.AND P5, PT, R8, R86, PT ;  /* 0x000000560800720c */ /* 0x000fe20003fa4070 */
[----:B------:R-:W-:Y:S01]  /*1a90*/  IMAD.HI.U32 R4, R3, R84, RZ ;  /* 0x0000005403047227 */ /* 0x000fe200078e00ff */
[----:B------:R-:W-:-:S02]  /*1aa0*/  LOP3.LUT R9, R2, 0x68, RZ, 0xfc, !PT ;  /* 0x0000006802097812 */ /* 0x000fc400078efcff */
[----:B------:R-:W-:Y:S01]  /*1ab0*/  IABS R82, R11 ;  /* 0x0000000b00527213 */ /* 0x000fe20000000000 */
[----:B------:R-:W-:Y:S01]  /*1ac0*/  @!P1 IMAD.MOV R94, RZ, RZ, -R94 ;  /* 0x000000ffff5e9224 */ /* 0x000fe200078e0a5e */
[----:B------:R-:W-:Y:S01]  /*1ad0*/  IABS R30, R9 ;  /* 0x00000009001e7213 */ /* 0x000fe20000000000 */
[--C-:B------:R-:W-:Y:S01]  /*1ae0*/  @!P3 IMAD.IADD R92, R92, 0x1, -R8.reuse ;  /* 0x000000015c5cb824 */ /* 0x100fe200078e0a08 */
[----:B------:R-:W-:Y:S01]  /*1af0*/  ISETP.GT.U32.AND P1, PT, R8, R90, PT ;  /* 0x0000005a0800720c */ /* 0x000fe20003f24070 */
[--C-:B------:R-:W-:Y:S02]  /*1b00*/  @!P6 IMAD.IADD R28, R28, 0x1, -R8.reuse ;  /* 0x000000011c1ce824 */ /* 0x100fe400078e0a08 */
[--C-:B------:R-:W-:Y:S01]  /*1b10*/  @!P4 IMAD.IADD R88, R88, 0x1, -R8.reuse ;  /* 0x000000015858c824 */ /* 0x100fe200078e0a08 */
[----:B------:R-:W-:Y:S01]  /*1b20*/  ISETP.GE.AND P4, PT, R5, RZ, PT ;  /* 0x000000ff0500720c */ /* 0x000fe20003f86270 */
[----:B------:R-:W-:Y:S01]  /*1b30*/  @!P5 IMAD.IADD R86, R86, 0x1, -R8 ;  /* 0x000000015656d824 */ /* 0x000fe200078e0a08 */
[C---:B------:R-:W-:Y:S01]  /*1b40*/  ISETP.GT.U32.AND P5, PT, R8.reuse, R28, PT ;  /* 0x0000001c0800720c */ /* 0x040fe20003fa4070 */
[----:B------:R-:W-:Y:S01]  /*1b50*/  IMAD.MOV R5, RZ, RZ, -R4 ;  /* 0x000000ffff057224 */ /* 0x000fe200078e0a04 */
[C---:B------:R-:W-:Y:S01]  /*1b60*/  ISETP.GT.U32.AND P3, PT, R8.reuse, R92, PT ;  /* 0x0000005c0800720c */ /* 0x040fe20003f64070 */
[----:B------:R-:W-:Y:S01]  /*1b70*/  IMAD.HI.U32 R4, R3, R30, RZ ;  /* 0x0000001e03047227 */ /* 0x000fe200078e00ff */
[----:B------:R-:W-:-:S03]  /*1b80*/  ISETP.GT.U32.AND P6, PT, R8, R88, PT ;  /* 0x000000580800720c */ /* 0x000fc60003fc4070 */
[----:B------:R-:W-:Y:S02]  /*1b90*/  IMAD R84, R8, R5, R84 ;  /* 0x0000000508547224 */ /* 0x000fe400078e0254 */
[----:B------:R-:W-:Y:S02]  /*1ba0*/  IMAD.MOV R5, RZ, RZ, -R4 ;  /* 0x000000ffff057224 */ /* 0x000fe400078e0a04 */
[----:B------:R-:W-:Y:S01]  /*1bb0*/  @!P1 IMAD.IADD R90, R90, 0x1, -R8 ;  /* 0x000000015a5a9824 */ /* 0x000fe200078e0a08 */
[----:B------:R-:W-:Y:S01]  /*1bc0*/  ISETP.GE.AND P1, PT, R17, RZ, PT ;  /* 0x000000ff1100720c */ /* 0x000fe20003f26270 */
[----:B------:R-:W-:Y:S01]  /*1bd0*/  IMAD R30, R8, R5, R30 ;  /* 0x00000005081e7224 */ /* 0x000fe200078e021e */
[----:B------:R-:W-:Y:S01]  /*1be0*/  LOP3.LUT R17, R2, 0x88, RZ, 0xfc, !PT ;  /* 0x0000008802117812 */ /* 0x000fe200078efcff */
[----:B------:R-:W-:Y:S02]  /*1bf0*/  @!P5 IMAD.IADD R28, R28, 0x1, -R8 ;  /* 0x000000011c1cd824 */ /* 0x000fe400078e0a08 */
[----:B------:R-:W-:Y:S01]  /*1c00*/  @!P0 IMAD.MOV R90, RZ, RZ, -R90 ;  /* 0x000000ffff5a8224 */ /* 0x000fe200078e0a5a */
[----:B------:R-:W-:Y:S01]  /*1c10*/  ISETP.GT.U32.AND P5, PT, R8, R30, PT ;  /* 0x0000001e0800720c */ /* 0x000fe20003fa4070 */
[--C-:B------:R-:W-:Y:S01]  /*1c20*/  @!P3 IMAD.IADD R92, R92, 0x1, -R8.reuse ;  /* 0x000000015c5cb824 */ /* 0x100fe200078e0a08 */
[----:B------:R-:W-:Y:S01]  /*1c30*/  ISETP.GT.U32.AND P0, PT, R8, R86, PT ;  /* 0x000000560800720c */ /* 0x000fe20003f04070 */
[----:B------:R-:W-:Y:S01]  /*1c40*/  @!P6 IMAD.IADD R88, R88, 0x1, -R8 ;  /* 0x000000015858e824 */ /* 0x000fe200078e0a08 */
[----:B------:R-:W-:Y:S01]  /*1c50*/  ISETP.GE.AND P3, PT, R13, RZ, PT ;  /* 0x000000ff0d00720c */ /* 0x000fe20003f66270 */
[----:B------:R-:W-:Y:S01]  /*1c60*/  @!P2 IMAD.MOV R92, RZ, RZ, -R92 ;  /* 0x000000ffff5ca224 */ /* 0x000fe200078e0a5c */
[----:B------:R-:W-:Y:S01]  /*1c70*/  LOP3.LUT R13, R2, 0x70, RZ, 0xfc, !PT ;  /* 0x00000070020d7812 */ /* 0x000fe200078efcff */
[----:B------:R-:W-:Y:S01]  /*1c80*/  IMAD.HI.U32 R4, R3, R82, RZ ;  /* 0x0000005203047227 */ /* 0x000fe200078e00ff */
[----:B------:R-:W-:-:S02]  /*1c90*/  ISETP.GE.AND P2, PT, R15, RZ, PT ;  /* 0x000000ff0f00720c */ /* 0x000fc40003f46270 */
[----:B------:R-:W-:Y:S02]  /*1ca0*/  LOP3.LUT R15, R2, 0x74, RZ, 0xfc, !PT ;  /* 0x00000074020f7812 */ /* 0x000fe400078efcff */
[----:B------:R-:W-:Y:S01]  /*1cb0*/  IABS R80, R13 ;  /* 0x0000000d00507213 */ /* 0x000fe20000000000 */
[--C-:B------:R-:W-:Y:S01]  /*1cc0*/  @!P5 IMAD.IADD R30, R30, 0x1, -R8.reuse ;  /* 0x000000011e1ed824 */ /* 0x100fe200078e0a08 */
[----:B------:R-:W-:Y:S01]  /*1cd0*/  IABS R32, R15 ;  /* 0x0000000f00207213 */ /* 0x000fe20000000000 */
[----:B------:R-:W-:Y:S01]  /*1ce0*/  @!P0 IMAD.IADD R86, R86, 0x1, -R8 ;  /* 0x0000000156568824 */ /* 0x000fe200078e0a08 */
[C---:B------:R-:W-:Y:S01]  /*1cf0*/  ISETP.GT.U32.AND P6, PT, R8.reuse, R84, PT ;  /* 0x000000540800720c */ /* 0x040fe20003fc4070 */
[----:B------:R-:W-:Y:S01]  /*1d00*/  IMAD.HI.U32 R5, R3, R80, RZ ;  /* 0x0000005003057227 */ /* 0x000fe200078e00ff */
[----:B------:R-:W-:Y:S02]  /*1d10*/  ISETP.GE.AND P0, PT, R9, RZ, PT ;  /* 0x000000ff0900720c */ /* 0x000fe40003f06270 */
[----:B------:R-:W-:Y:S01]  /*1d20*/  ISETP.GT.U32.AND P5, PT, R8, R30, PT ;  /* 0x0000001e0800720c */ /* 0x000fe20003fa4070 */
[----:B------:R-:W-:Y:S01]  /*1d30*/  IMAD.HI.U32 R9, R3, R32, RZ ;  /* 0x0000002003097227 */ /* 0x000fe200078e00ff */
[----:B------:R-:W-:-:S03]  /*1d40*/  IABS R72, R17 ;  /* 0x0000001100487213 */ /* 0x000fc60000000000 */
[----:B------:R-:W-:Y:S02]  /*1d50*/  IMAD.MOV R5, RZ, RZ, -R5 ;  /* 0x000000ffff057224 */ /* 0x000fe400078e0a05 */
[----:B------:R-:W-:Y:S02]  /*1d60*/  IMAD.MOV R9, RZ, RZ, -R9 ;  /* 0x000000ffff097224 */ /* 0x000fe400078e0a09 */
[C---:B------:R-:W-:Y:S02]  /*1d70*/  IMAD R80, R8.reuse, R5, R80 ;  /* 0x0000000508507224 */ /* 0x040fe400078e0250 */
[----:B------:R-:W-:Y:S01]  /*1d80*/  IMAD R32, R8, R9, R32 ;  /* 0x0000000908207224 */ /* 0x000fe200078e0220 */
[----:B------:R-:W-:Y:S01]  /*1d90*/  LOP3.LUT R9, R2, 0x78, RZ, 0xfc, !PT ;  /* 0x0000007802097812 */ /* 0x000fe200078efcff */
[----:B------:R-:W-:Y:S01]  /*1da0*/  @!P1 IMAD.MOV R86, RZ, RZ, -R86 ;  /* 0x000000ffff569224 */ /* 0x000fe200078e0a56 */
[----:B------:R-:W-:Y:S01]  /*1db0*/  ISETP.GT.U32.AND P1, PT, R8, R80, PT ;  /* 0x000000500800720c */ /* 0x000fe20003f24070 */
[--C-:B------:R-:W-:Y:S01]  /*1dc0*/  @!P6 IMAD.IADD R84, R84, 0x1, -R8.reuse ;  /* 0x000000015454e824 */ /* 0x100fe200078e0a08 */
[----:B------:R-:W-:Y:S01]  /*1dd0*/  ISETP.GE.AND P6, PT, R11, RZ, PT ;  /* 0x000000ff0b00720c */ /* 0x000fe20003fc6270 */
[----:B------:R-:W-:Y:S01]  /*1de0*/  @!P5 IMAD.IADD R30, R30, 0x1, -R8 ;  /* 0x000000011e1ed824 */ /* 0x000fe200078e0a08 */
[C---:B------:R-:W-:Y:S01]  /*1df0*/  ISETP.GT.U32.AND P5, PT, R8.reuse, R32, PT ;  /* 0x000000200800720c */ /* 0x040fe20003fa4070 */
[----:B------:R-:W-:Y:S01]  /*1e00*/  IMAD.MOV R11, RZ, RZ, -R4 ;  /* 0x000000ffff0b7224 */ /* 0x000fe200078e0a04 */
[----:B------:R-:W-:Y:S01]  /*1e10*/  IABS R78, R9 ;  /* 0x00000009004e7213 */ /* 0x000fe20000000000 */
[----:B------:R-:W-:Y:S01]  /*1e20*/  @!P3 IMAD.MOV R88, RZ, RZ, -R88 ;  /* 0x000000ffff58b224 */ /* 0x000fe200078e0a58 */
[C---:B------:R-:W-:Y:S01]  /*1e30*/  ISETP.GT.U32.AND P3, PT, R8.reuse, R84, PT ;  /* 0x000000540800720c */ /* 0x040fe20003f64070 */
[----:B------:R-:W-:Y:S01]  /*1e40*/  IMAD R82, R8, R11, R82 ;  /* 0x0000000b08527224 */ /* 0x000fe200078e0252 */
[----:B------:R-:W-:Y:S01]  /*1e50*/  LOP3.LUT R11, R2, 0x7c, RZ, 0xfc, !PT ;  /* 0x0000007c020b7812 */ /* 0x000fe200078efcff */
[----:B------:R-:W-:-:S03]  /*1e60*/  IMAD.HI.U32 R4, R3, R78, RZ ;  /* 0x0000004e03047227 */ /* 0x000fc600078e00ff */
[----:B------:R-:W-:Y:S01]  /*1e70*/  IABS R76, R11 ;  /* 0x0000000b004c7213 */ /* 0x000fe20000000000 */
[--C-:B------:R-:W-:Y:S02]  /*1e80*/  @!P1 IMAD.IADD R80, R80, 0x1, -R8.reuse ;  /* 0x0000000150509824 */ /* 0x100fe400078e0a08 */
[----:B------:R-:W-:Y:S02]  /*1e90*/  @!P5 IMAD.IADD R32, R32, 0x1, -R8 ;  /* 0x000000012020d824 */ /* 0x000fe400078e0a08 */
[----:B------:R-:W-:Y:S01]  /*1ea0*/  IMAD.MOV R5, RZ, RZ, -R4 ;  /* 0x000000ffff057224 */ /* 0x000fe200078e0a04 */
[----:B------:R-:W-:Y:S01]  /*1eb0*/  ISETP.GT.U32.AND P5, PT, R8, R80, PT ;  /* 0x000000500800720c */ /* 0x000fe20003fa4070 */
[----:B------:R-:W-:-:S04]  /*1ec0*/  IMAD.HI.U32 R4, R3, R76, RZ ;  /* 0x0000004c03047227 */ /* 0x000fc800078e00ff */
[C---:B------:R-:W-:Y:S02]  /*1ed0*/  IMAD R78, R8.reuse, R5, R78 ;  /* 0x00000005084e7224 */ /* 0x040fe400078e024e */
[----:B------:R-:W-:Y:S02]  /*1ee0*/  IMAD.MOV R5, RZ, RZ, -R4 ;  /* 0x000000ffff057224 */ /* 0x000fe400078e0a04 */
[----:B------:R-:W-:Y:S01]  /*1ef0*/  @!P2 IMAD.MOV R28, RZ, RZ, -R28 ;  /* 0x000000ffff1ca224 */ /* 0x000fe200078e0a1c */
[C---:B------:R-:W-:Y:S01]  /*1f00*/  ISETP.GT.U32.AND P2, PT, R8.reuse, R82, PT ;  /* 0x000000520800720c */ /* 0x040fe20003f44070 */
[----:B------:R-:W-:Y:S02]  /*1f10*/  IMAD R76, R8, R5, R76 ;  /* 0x00000005084c7224 */ /* 0x000fe400078e024c */
[--C-:B------:R-:W-:Y:S02]  /*1f20*/  @!P5 IMAD.IADD R80, R80, 0x1, -R8.reuse ;  /* 0x000000015050d824 */ /* 0x100fe400078e0a08 */
[----:B------:R-:W-:Y:S01]  /*1f30*/  @!P3 IMAD.IADD R84, R84, 0x1, -R8 ;  /* 0x000000015454b824 */ /* 0x000fe200078e0a08 */
[----:B------:R-:W-:Y:S01]  /*1f40*/  ISETP.GT.U32.AND P5, PT, R8, R76, PT ;  /* 0x0000004c0800720c */ /* 0x000fe20003fa4070 */
[----:B------:R-:W-:Y:S01]  /*1f50*/  @!P0 IMAD.MOV R30, RZ, RZ, -R30 ;  /* 0x000000ffff1e8224 */ /* 0x000fe200078e0a1e */
[----:B------:R-:W-:Y:S01]  /*1f60*/  ISETP.GE.AND P3, PT, R13, RZ, PT ;  /* 0x000000ff0d00720c */ /* 0x000fe20003f66270 */
[----:B------:R-:W-:Y:S01]  /*1f70*/  @!P4 IMAD.MOV R84, RZ, RZ, -R84 ;  /* 0x000000ffff54c224 */ /* 0x000fe200078e0a54 */
[----:B------:R-:W-:-:S02]  /*1f80*/  LOP3.LUT R13, R2, 0x80, RZ, 0xfc, !PT ;  /* 0x00000080020d7812 */ /* 0x000fc400078efcff */
[----:B------:R-:W-:Y:S01]  /*1f90*/  ISETP.GT.U32.AND P4, PT, R8, R32, PT ;  /* 0x000000200800720c */ /* 0x000fe20003f84070 */
[--C-:B------:R-:W-:Y:S01]  /*1fa0*/  @!P2 IMAD.IADD R82, R82, 0x1, -R8.reuse ;  /* 0x000000015252a824 */ /* 0x100fe200078e0a08 */
[----:B------:R-:W-:Y:S02]  /*1fb0*/  ISETP.GE.AND P2, PT, R15, RZ, PT ;  /* 0x000000ff0f00720c */ /* 0x000fe40003f46270 */
[----:B------:R-:W-:Y:S02]  /*1fc0*/  IABS R34, R13 ;  /* 0x0000000d00227213 */ /* 0x000fe40000000000 */
[----:B------:R-:W-:Y:S01]  /*1fd0*/  LOP3.LUT R15, R2, 0x84, RZ, 0xfc, !PT ;  /* 0x00000084020f7812 */ /* 0x000fe200078efcff */
[----:B------:R-:W-:Y:S01]  /*1fe0*/  @!P5 IMAD.IADD R76, R76, 0x1, -R8 ;  /* 0x000000014c4cd824 */ /* 0x000fe200078e0a08 */
[----:B------:R-:W-:Y:S01]  /*1ff0*/  ISETP.GT.U32.AND P1, PT, R8, R82, PT ;  /* 0x000000520800720c */ /* 0x000fe20003f24070 */
[----:B------:R-:W-:Y:S01]  /*2000*/  IMAD.HI.U32 R4, R3, R34, RZ ;  /* 0x0000002203047227 */ /* 0x000fe200078e00ff */
[----:B------:R-:W-:-:S02]  /*2010*/  IABS R74, R15 ;  /* 0x0000000f004a7213 */ /* 0x000fc40000000000 */
[----:B------:R-:W-:Y:S01]  /*2020*/  ISETP.GT.U32.AND P5, PT, R8, R76, PT ;  /* 0x0000004c0800720c */ /* 0x000fe20003fa4070 */
[----:B------:R-:W-:Y:S02]  /*2030*/  IMAD.MOV R5, RZ, RZ, -R4 ;  /* 0x000000ffff057224 */ /* 0x000fe400078e0a04 */
[----:B------:R-:W-:-:S04]  /*2040*/  IMAD.HI.U32 R4, R3, R74, RZ ;  /* 0x0000004a03047227 */ /* 0x000fc800078e00ff */
[----:B------:R-:W-:Y:S02]  /*2050*/  IMAD R34, R8, R5, R34 ;  /* 0x0000000508227224 */ /* 0x000fe400078e0222 */
[----:B------:R-:W-:Y:S02]  /*2060*/  IMAD.MOV R5, RZ, RZ, -R4 ;  /* 0x000000ffff057224 */ /* 0x000fe400078e0a04 */
[----:B------:R-:W-:Y:S01]  /*2070*/  @!P1 IMAD.IADD R82, R82, 0x1, -R8 ;  /* 0x0000000152529824 */ /* 0x000fe200078e0a08 */
[C---:B------:R-:W-:Y:S01]  /*2080*/  ISETP.GT.U32.AND P1, PT, R8.reuse, R78, PT ;  /* 0x0000004e0800720c */ /* 0x040fe20003f24070 */
[----:B------:R-:W-:Y:S02]  /*2090*/  IMAD R74, R8, R5, R74 ;  /* 0x00000005084a7224 */ /* 0x000fe400078e024a */
[--C-:B------:R-:W-:Y:S02]  /*20a0*/  @!P5 IMAD.IADD R76, R76, 0x1, -R8.reuse ;  /* 0x000000014c4cd824 */ /* 0x100fe400078e0a08 */
[----:B------:R-:W-:Y:S01]  /*20b0*/  @!P4 IMAD.IADD R32, R32, 0x1, -R8 ;  /* 0x000000012020c824 */ /* 0x000fe200078e0a08 */
[----:B------:R-:W-:Y:S01]  /*20c0*/  ISETP.GT.U32.AND P5, PT, R8, R74, PT ;  /* 0x0000004a0800720c */ /* 0x000fe20003fa4070 */
[----:B------:R-:W-:Y:S01]  /*20d0*/  IMAD.HI.U32 R4, R3, R72, RZ ;  /* 0x0000004803047227 */ /* 0x000fe200078e00ff */
[----:B------:R-:W-:-:S02]  /*20e0*/  ISETP.GE.AND P4, PT, R9, RZ, PT ;  /* 0x000000ff0900720c */ /* 0x000fc40003f86270 */
[----:B------:R-:W-:Y:S01]  /*20f0*/  LOP3.LUT R9, R2, 0x8c, RZ, 0xfc, !PT ;  /* 0x0000008c02097812 */ /* 0x000fe200078efcff */
[----:B------:R-:W-:Y:S01]  /*2100*/  @!P6 IMAD.MOV R82, RZ, RZ, -R82 ;  /* 0x000000ffff52e224 */ /* 0x000fe200078e0a52 */
[----:B------:R-:W-:Y:S01]  /*2110*/  ISETP.GT.U32.AND P6, PT, R8, R34, PT ;  /* 0x000000220800720c */ /* 0x000fe20003fc4070 */
[----:B------:R-:W-:Y:S01]  /*2120*/  @!P1 IMAD.IADD R78, R78, 0x1, -R8 ;  /* 0x000000014e4e9824 */ /* 0x000fe200078e0a08 */
[----:B------:R-:W-:Y:S01]  /*2130*/  ISETP.GE.AND P1, PT, R11, RZ, PT ;  /* 0x000000ff0b00720c */ /* 0x000fe20003f26270 */
[----:B------:R-:W-:Y:S01]  /*2140*/  IMAD.MOV R5, RZ, RZ, -R4 ;  /* 0x000000ffff057224 */ /* 0x000fe200078e0a04 */
[----:B------:R-:W-:Y:S01]  /*2150*/  IABS R36, R9 ;  /* 0x0000000900247213 */ /* 0x000fe20000000000 */
[----:B------:R-:W-:Y:S01]  /*2160*/  @!P3 IMAD.MOV R80, RZ, RZ, -R80 ;  /* 0x000000ffff50b224 */ /* 0x000fe200078e0a50 */
[----:B------:R-:W-:Y:S01]  /*2170*/  ISETP.GT.U32.AND P0, PT, R8, R78, PT ;  /* 0x0000004e0800720c */ /* 0x000fe20003f04070 */
[----:B------:R-:W-:Y:S01]  /*2180*/  @!P5 IMAD.IADD R74, R74, 0x1, -R8 ;  /* 0x000000014a4ad824 */ /* 0x000fe200078e0a08 */
[----:B------:R-:W-:Y:S01]  /*2190*/  LOP3.LUT R11, R2, 0x94, RZ, 0xfc, !PT ;  /* 0x00000094020b7812 */ /* 0x000fe200078efcff */
[C---:B------:R-:W-:Y:S01]  /*21a0*/  IMAD R72, R8.reuse, R5, R72 ;  /* 0x0000000508487224 */ /* 0x040fe200078e0248 */
[----:B------:R-:W-:Y:S01]  /*21b0*/  ISETP.GE.AND P3, PT, R13, RZ, PT ;  /* 0x000000ff0d00720c */ /* 0x000fe20003f66270 */
[----:B------:R-:W-:Y:S01]  /*21c0*/  IMAD.HI.U32 R4, R3, R36, RZ ;  /* 0x0000002403047227 */ /* 0x000fe200078e00ff */
[----:B------:R-:W-:-:S02]  /*21d0*/  ISETP.GT.U32.AND P5, PT, R8, R74, PT ;  /* 0x0000004a0800720c */ /* 0x000fc40003fa4070 */
[----:B------:R-:W-:Y:S01]  /*21e0*/  IABS R68, R11 ;  /* 0x0000000b00447213 */ /* 0x000fe20000000000 */
[----:B------:R-:W-:Y:S01]  /*21f0*/  @!P1 IMAD.MOV R76, RZ, RZ, -R76 ;  /* 0x000000ffff4c9224 */ /* 0x000fe200078e0a4c */
[----:B------:R-:W-:Y:S01]  /*2200*/  ISETP.GT.U32.AND P1, PT, R8, R72, PT ;  /* 0x000000480800720c */ /* 0x000fe20003f24070 */
[----:B------:R-:W-:Y:S01]  /*2210*/  IMAD.MOV R5, RZ, RZ, -R4 ;  /* 0x000000ffff057224 */ /* 0x000fe200078e0a04 */
[----:B------:R-:W-:Y:S01]  /*2220*/  LOP3.LUT R13, R2, 0x98, RZ, 0xfc, !PT ;  /* 0x00000098020d7812 */ /* 0x000fe200078efcff */
[----:B------:R-:W-:Y:S02]  /*2230*/  @!P6 IMAD.IADD R34, R34, 0x1, -R8 ;  /* 0x000000012222e824 */ /* 0x000fe400078e0a08 */
[----:B------:R-:W-:Y:S01]  /*2240*/  IMAD R36, R8, R5, R36 ;  /* 0x0000000508247224 */ /* 0x000fe200078e0224 */
[----:B------:R-:W-:Y:S01]  /*2250*/  IABS R38, R13 ;  /* 0x0000000d00267213 */ /* 0x000fe20000000000 */
[--C-:B------:R-:W-:Y:S01]  /*2260*/  @!P0 IMAD.IADD R78, R78, 0x1, -R8.reuse ;  /* 0x000000014e4e8824 */ /* 0x100fe200078e0a08 */
[----:B------:R-:W-:Y:S01]  /*2270*/  ISETP.GT.U32.AND P6, PT, R8, R34, PT ;  /* 0x000000220800720c */ /* 0x000fe20003fc4070 */
[----:B------:R-:W-:Y:S01]  /*2280*/  @!P5 IMAD.IADD R74, R74, 0x1, -R8 ;  /* 0x000000014a4ad824 */ /* 0x000fe200078e0a08 */
[----:B------:R-:W-:Y:S01]  /*2290*/  ISETP.GT.U32.AND P5, PT, R8, R36, PT ;  /* 0x000000240800720c */ /* 0x000fe20003fa4070 */
[----:B------:R-:W-:Y:S01]  /*22a0*/  @!P4 IMAD.MOV R78, RZ, RZ, -R78 ;  /* 0x000000ffff4ec224 */ /* 0x000fe200078e0a4e */
[----:B------:R-:W-:Y:S01]  /*22b0*/  ISETP.GE.AND P4, PT, R9, RZ, PT ;  /* 0x000000ff0900720c */ /* 0x000fe20003f86270 */
[----:B------:R-:W-:Y:S01]  /*22c0*/  @!P1 IMAD.IADD R72, R72, 0x1, -R8 ;  /* 0x0000000148489824 */ /* 0x000fe200078e0a08 */
[----:B------:R-:W-:Y:S01]  /*22d0*/  LOP3.LUT R9, R2, 0x90, RZ, 0xfc, !PT ;  /* 0x0000009002097812 */ /* 0x000fe200078efcff */
[----:B------:R-:W-:Y:S01]  /*22e0*/  IMAD.HI.U32 R5, R3, R68, RZ ;  /* 0x0000004403057227 */ /* 0x000fe200078e00ff */
[----:B------:R-:W-:-:S02]  /*22f0*/  ISETP.GE.AND P0, PT, R17, RZ, PT ;  /* 0x000000ff1100720c */ /* 0x000fc40003f06270 */
[----:B------:R-:W-:Y:S01]  /*2300*/  IABS R70, R9 ;  /* 0x0000000900467213 */ /* 0x000fe20000000000 */
[----:B------:R-:W-:Y:S01]  /*2310*/  IMAD.MOV R5, RZ, RZ, -R5 ;  /* 0x000000ffff057224 */ /* 0x000fe200078e0a05 */
[----:B------:R-:W-:Y:S01]  /*2320*/  ISETP.GT.U32.AND P1, PT, R8, R72, PT ;  /* 0x000000480800720c */ /* 0x000fe20003f24070 */
[----:B------:R-:W-:Y:S01]  /*2330*/  @!P6 IMAD.IADD R34, R34, 0x1, -R8 ;  /* 0x000000012222e824 */ /* 0x000fe200078e0a08 */
[----:B------:R-:W-:Y:S01]  /*2340*/  ISETP.GE.AND P6, PT, R9, RZ, PT ;  /* 0x000000ff0900720c */ /* 0x000fe20003fc6270 */
[----:B------:R-:W-:Y:S01]  /*2350*/  IMAD.HI.U32 R4, R3, R70, RZ ;  /* 0x0000004603047227 */ /* 0x000fe200078e00ff */
[----:B------:R-:W-:-:S03]  /*2360*/  LOP3.LUT R17, R2, 0xb8, RZ, 0xfc, !PT ;  /* 0x000000b802117812 */ /* 0x000fc600078efcff */
[----:B------:R-:W-:Y:S01]  /*2370*/  @!P5 IMAD.IADD R36, R36, 0x1, -R8 ;  /* 0x000000012424d824 */ /* 0x000fe200078e0a08 */
[----:B------:R-:W-:Y:S01]  /*2380*/  IABS R56, R17 ;  /* 0x0000001100387213 */ /* 0x000fe20000000000 */
[----:B------:R-:W-:Y:S02]  /*2390*/  IMAD.MOV R9, RZ, RZ, -R4 ;  /* 0x000000ffff097224 */ /* 0x000fe400078e0a04 */
[----:B------:R-:W-:Y:S01]  /*23a0*/  IMAD.HI.U32 R4, R3, R38, RZ ;  /* 0x0000002603047227 */ /* 0x000fe200078e00ff */
[----:B------:R-:W-:-:S03]  /*23b0*/  ISETP.GT.U32.AND P5, PT, R8, R36, PT ;  /* 0x000000240800720c */ /* 0x000fc60003fa4070 */
[----:B------:R-:W-:Y:S01]  /*23c0*/  IMAD R70, R8, R9, R70 ;  /* 0x0000000908467224 */ /* 0x000fe200078e0246 */
[----:B------:R-:W-:Y:S01]  /*23d0*/  LOP3.LUT R9, R2, 0x9c, RZ, 0xfc, !PT ;  /* 0x0000009c02097812 */ /* 0x000fe200078efcff */
[----:B------:R-:W-:Y:S01]  /*23e0*/  @!P2 IMAD.MOV R32, RZ, RZ, -R32 ;  /* 0x000000ffff20a224 */ /* 0x000fe200078e0a20 */
[----:B------:R-:W-:Y:S01]  /*23f0*/  ISETP.GE.AND P2, PT, R15, RZ, PT ;  /* 0x000000ff0f00720c */ /* 0x000fe20003f46270 */
[----:B------:R-:W-:Y:S01]  /*2400*/  IMAD R68, R8, R5, R68 ;  /* 0x0000000508447224 */ /* 0x000fe200078e0244 */
[----:B------:R-:W-:Y:S01]  /*2410*/  LOP3.LUT R15, R2, 0xa4, RZ, 0xfc, !PT ;  /* 0x000000a4020f7812 */ /* 0x000fe200078efcff */
[----:B------:R-:W-:Y:S01]  /*2420*/  @!P1 IMAD.IADD R72, R72, 0x1, -R8 ;  /* 0x0000000148489824 */ /* 0x000fe200078e0a08 */
[----:B------:R-:W-:Y:S01]  /*2430*/  ISETP.GT.U32.AND P1, PT, R8, R70, PT ;  /* 0x000000460800720c */ /* 0x000fe20003f24070 */
[----:B------:R-:W-:Y:S01]  /*2440*/  IMAD.MOV R5, RZ, RZ, -R4 ;  /* 0x000000ffff057224 */ /* 0x000fe200078e0a04 */
[----:B------:R-:W-:Y:S01]  /*2450*/  IABS R40, R15 ;  /* 0x0000000f00287213 */ /* 0x000fe20000000000 */
[----:B------:R-:W-:Y:S01]  /*2460*/  @!P5 IMAD.IADD R36, R36, 0x1, -R8 ;  /* 0x000000012424d824 */ /* 0x000fe200078e0a08 */
[----:B------:R-:W-:Y:S01]  /*2470*/  IABS R66, R9 ;  /* 0x0000000900427213 */ /* 0x000fe20000000000 */
[----:B------:R-:W-:-:S02]  /*2480*/  IMAD R38, R8, R5, R38 ;  /* 0x0000000508267224 */ /* 0x000fc400078e0226 */
[----:B------:R-:W-:Y:S01]  /*2490*/  @!P4 IMAD.MOV R36, RZ, RZ, -R36 ;  /* 0x000000ffff24c224 */ /* 0x000fe200078e0a24 */
[----:B------:R-:W-:Y:S01]  /*24a0*/  ISETP.GE.AND P4, PT, R9, RZ, PT ;  /* 0x000000ff0900720c */ /* 0x000fe20003f86270 */
[----:B------:R-:W-:Y:S01]  /*24b0*/  @!P2 IMAD.MOV R74, RZ, RZ, -R74 ;  /* 0x000000ffff4aa224 */ /* 0x000fe200078e0a4a */
[----:B------:R-:W-:Y:S01]  /*24c0*/  ISETP.GT.U32.AND P5, PT, R8, R38, PT ;  /* 0x000000260800720c */ /* 0x000fe20003fa4070 */
[----:B------:R-:W-:Y:S01]  /*24d0*/  IMAD.HI.U32 R9, R3, R40, RZ ;  /* 0x0000002803097227 */ /* 0x000fe200078e00ff */
[----:B------:R-:W-:Y:S02]  /*24e0*/  ISETP.GE.AND P2, PT, R13, RZ, PT ;  /* 0x000000ff0d00720c */ /* 0x000fe40003f46270 */
[----:B------:R-:W-:Y:S01]  /*24f0*/  LOP3.LUT R13, R2, 0xa0, RZ, 0xfc, !PT ;  /* 0x000000a0020d7812 */ /* 0x000fe200078efcff */
[----:B------:R-:W-:Y:S02]  /*2500*/  @!P1 IMAD.IADD R70, R70, 0x1, -R8 ;  /* 0x0000000146469824 */ /* 0x000fe400078e0a08 */
[----:B------:R-:W-:Y:S01]  /*2510*/  @!P0 IMAD.MOV R72, RZ, RZ, -R72 ;  /* 0x000000ffff488224 */ /* 0x000fe200078e0a48 */
[----:B------:R-:W-:Y:S01]  /*2520*/  IABS R64, R13 ;  /* 0x0000000d00407213 */ /* 0x000fe20000000000 */
[----:B------:R-:W-:Y:S01]  /*2530*/  IMAD.MOV R9, RZ, RZ, -R9 ;  /* 0x000000ffff097224 */ /* 0x000fe200078e0a09 */
[C---:B------:R-:W-:Y:S01]  /*2540*/  ISETP.GT.U32.AND P1, PT, R8.reuse, R70, PT ;  /* 0x000000460800720c */ /* 0x040fe20003f24070 */
[----:B------:R-:W-:Y:S01]  /*2550*/  IMAD.HI.U32 R4, R3, R66, RZ ;  /* 0x0000004203047227 */ /* 0x000fe200078e00ff */
[----:B------:R-:W-:-:S03]  /*2560*/  ISETP.GT.U32.AND P0, PT, R8, R68, PT ;  /* 0x000000440800720c */ /* 0x000fc60003f04070 */
[----:B------:R-:W-:Y:S02]  /*2570*/  @!P5 IMAD.IADD R38, R38, 0x1, -R8 ;  /* 0x000000012626d824 */ /* 0x000fe400078e0a08 */
[----:B------:R-:W-:-:S03]  /*2580*/  IMAD.HI.U32 R5, R3, R64, RZ ;  /* 0x0000004003057227 */ /* 0x000fc600078e00ff */
[----:B------:R-:W-:Y:S01]  /*2590*/  ISETP.GT.U32.AND P5, PT, R8, R38, PT ;  /* 0x000000260800720c */ /* 0x000fe20003fa4070 */
[----:B------:R-:W-:Y:S02]  /*25a0*/  IMAD.MOV R5, RZ, RZ, -R5 ;  /* 0x000000ffff057224 */ /* 0x000fe400078e0a05 */
[----:B------:R-:W-:Y:S01]  /*25b0*/  @!P1 IMAD.IADD R70, R70, 0x1, -R8 ;  /* 0x0000000146469824 */ /* 0x000fe200078e0a08 */
[----:B------:R-:W-:Y:S01]  /*25c0*/  ISETP.GE.AND P1, PT, R13, RZ, PT ;  /* 0x000000ff0d00720c */ /* 0x000fe20003f26270 */
[----:B------:R-:W-:Y:S01]  /*25d0*/  IMAD R64, R8, R5, R64 ;  /* 0x0000000508407224 */ /* 0x000fe200078e0240 */
[----:B------:R-:W-:Y:S01]  /*25e0*/  LOP3.LUT R13, R2, 0xb0, RZ, 0xfc, !PT ;  /* 0x000000b0020d7812 */ /* 0x000fe200078efcff */
[C---:B------:R-:W-:Y:S02]  /*25f0*/  IMAD R40, R8.reuse, R9, R40 ;  /* 0x0000000908287224 */ /* 0x040fe400078e0228 */
[----:B------:R-:W-:Y:S01]  /*2600*/  @!P6 IMAD.MOV R70, RZ, RZ, -R70 ;  /* 0x000000ffff46e224 */ /* 0x000fe200078e0a46 */
[----:B------:R-:W-:Y:S01]  /*2610*/  ISETP.GT.U32.AND P6, PT, R8, R64, PT ;  /* 0x000000400800720c */ /* 0x000fe20003fc4070 */
[----:B------:R-:W-:Y:S01]  /*2620*/  @!P3 IMAD.MOV R34, RZ, RZ, -R34 ;  /* 0x000000ffff22b224 */ /* 0x000fe200078e0a22 */
[----:B------:R-:W-:Y:S01]  /*2630*/  ISETP.GE.AND P3, PT, R11, RZ, PT ;  /* 0x000000ff0b00720c */ /* 0x000fe20003f66270 */
[----:B------:R-:W-:Y:S01]  /*2640*/  @!P5 IMAD.IADD R38, R38, 0x1, -R8 ;  /* 0x000000012626d824 */ /* 0x000fe200078e0a08 */
[----:B------:R-:W-:Y:S01]  /*2650*/  ISETP.GT.U32.AND P5, PT, R8, R40, PT ;  /* 0x000000280800720c */ /* 0x000fe20003fa4070 */
[----:B------:R-:W-:Y:S01]  /*2660*/  IMAD.MOV R11, RZ, RZ, -R4 ;  /* 0x000000ffff0b7224 */ /* 0x000fe200078e0a04 */
[----:B------:R-:W-:Y:S01]  /*2670*/  LOP3.LUT R4, R2, 0xa8, RZ, 0xfc, !PT ;  /* 0x000000a802047812 */ /* 0x000fe200078efcff */
[----:B------:R-:W-:Y:S01]  /*2680*/  @!P0 IMAD.IADD R68, R68, 0x1, -R8 ;  /* 0x0000000144448824 */ /* 0x000fe200078e0a08 */
[----:B------:R-:W-:Y:S01]  /*2690*/  IABS R42, R13 ;  /* 0x0000000d002a7213 */ /* 0x000fe20000000000 */
[----:B------:R-:W-:Y:S01]  /*26a0*/  IMAD R66, R8, R11, R66 ;  /* 0x0000000b08427224 */ /* 0x000fe200078e0242 */
[----:B------:R-:W-:Y:S01]  /*26b0*/  LOP3.LUT R11, R2, 0xac, RZ, 0xfc, !PT ;  /* 0x000000ac020b7812 */ /* 0x000fe200078efcff */
[----:B------:R-:W-:Y:S01]  /*26c0*/  @!P2 IMAD.MOV R38, RZ, RZ, -R38 ;  /* 0x000000ffff26a224 */ /* 0x000fe200078e0a26 */
[----:B------:R-:W-:Y:S01]  /*26d0*/  ISETP.GT.U32.AND P0, PT, R8, R68, PT ;  /* 0x000000440800720c */ /* 0x000fe20003f04070 */
[----:B------:R-:W-:Y:S01]  /*26e0*/  @!P6 IMAD.IADD R64, R64, 0x1, -R8 ;  /* 0x000000014040e824 */ /* 0x000fe200078e0a08 */
[----:B------:R-:W-:-:S02]  /*26f0*/  IABS R60, R11 ;  /* 0x0000000b003c7213 */ /* 0x000fc40000000000 */
[----:B------:R-:W-:Y:S01]  /*2700*/  IABS R62, R4 ;  /* 0x00000004003e7213 */ /* 0x000fe20000000000 */
[----:B------:R-:W-:Y:S01]  /*2710*/  @!P5 IMAD.IADD R40, R40, 0x1, -R8 ;  /* 0x000000012828d824 */ /* 0x000fe200078e0a08 */
[----:B------:R-:W-:Y:S01]  /*2720*/  ISETP.GT.U32.AND P5, PT, R8, R64, PT ;  /* 0x000000400800720c */ /* 0x000fe20003fa4070 */
[----:B------:R-:W-:-:S03]  /*2730*/  IMAD.HI.U32 R5, R3, R60, RZ ;  /* 0x0000003c03057227 */ /* 0x000fc600078e00ff */
[----:B------:R-:W-:Y:S01]  /*2740*/  ISETP.GT.U32.AND P2, PT, R8, R40, PT ;  /* 0x000000280800720c */ /* 0x000fe20003f44070 */
[----:B------:R-:W-:Y:S02]  /*2750*/  IMAD.MOV R5, RZ, RZ, -R5 ;  /* 0x000000ffff057224 */ /* 0x000fe400078e0a05 */
[----:B------:R-:W-:Y:S01]  /*2760*/  @!P0 IMAD.IADD R68, R68, 0x1, -R8 ;  /* 0x0000000144448824 */ /* 0x000fe200078e0a08 */
[C---:B------:R-:W-:Y:S01]  /*2770*/  ISETP.GT.U32.AND P0, PT, R8.reuse, R66, PT ;  /* 0x000000420800720c */ /* 0x040fe20003f04070 */
[----:B------:R-:W-:Y:S02]  /*2780*/  IMAD R60, R8, R5, R60 ;  /* 0x00000005083c7224 */ /* 0x000fe400078e023c */
[----:B------:R-:W-:Y:S01]  /*2790*/  @!P3 IMAD.MOV R68, RZ, RZ, -R68 ;  /* 0x000000ffff44b224 */ /* 0x000fe200078e0a44 */
[----:B------:R-:W-:Y:S01]  /*27a0*/  ISETP.GE.AND P3, PT, R15, RZ, PT ;  /* 0x000000ff0f00720c */ /* 0x000fe20003f66270 */
[----:B------:R-:W-:Y:S01]  /*27b0*/  @!P5 IMAD.IADD R64, R64, 0x1, -R8 ;  /* 0x000000014040d824 */ /* 0x000fe200078e0a08 */
[----:B------:R-:W-:-:S02]  /*27c0*/  ISETP.GT.U32.AND P5, PT, R8, R60, PT ;  /* 0x0000003c0800720c */ /* 0x000fc40003fa4070 */
[----:B------:R-:W-:Y:S01]  /*27d0*/  LOP3.LUT R15, R2, 0xb4, RZ, 0xfc, !PT ;  /* 0x000000b4020f7812 */ /* 0x000fe200078efcff */
[----:B------:R-:W-:Y:S02]  /*27e0*/  @!P1 IMAD.MOV R64, RZ, RZ, -R64 ;  /* 0x000000ffff409224 */ /* 0x000fe400078e0a40 */
[--C-:B------:R-:W-:Y:S01]  /*27f0*/  @!P2 IMAD.IADD R40, R40, 0x1, -R8.reuse ;  /* 0x000000012828a824 */ /* 0x100fe200078e0a08 */
[----:B------:R-:W-:Y:S01]  /*2800*/  IABS R58, R15 ;  /* 0x0000000f003a7213 */ /* 0x000fe20000000000 */
[----:B------:R-:W-:Y:S01]  /*2810*/  @!P0 IMAD.IADD R66, R66, 0x1, -R8 ;  /* 0x0000000142428824 */ /* 0x000fe200078e0a08 */
[----:B------:R-:W-:Y:S01]  /*2820*/  ISETP.GE.AND P0, PT, R4, RZ, PT ;  /* 0x000000ff0400720c */ /* 0x000fe20003f06270 */
[----:B------:R-:W-:Y:S01]  /*2830*/  IMAD.HI.U32 R4, R3, R62, RZ ;  /* 0x0000003e03047227 */ /* 0x000fe200078e00ff */
[----:B------:R-:W-:Y:S02]  /*2840*/  ISETP.GE.AND P2, PT, R11, RZ, PT ;  /* 0x000000ff0b00720c */ /* 0x000fe40003f46270 */
[----:B------:R-:W-:Y:S01]  /*2850*/  ISETP.GT.U32.AND P6, PT, R8, R66, PT ;  /* 0x000000420800720c */ /* 0x000fe20003fc4070 */
[----:B------:R-:W-:Y:S01]  /*2860*/  IMAD.MOV R9, RZ, RZ, -R4 ;  /* 0x000000ffff097224 */ /* 0x000fe200078e0a04 */
[----:B------:R-:W-:Y:S01]  /*2870*/  LOP3.LUT R11, R2, 0xc0, RZ, 0xfc, !PT ;  /* 0x000000c0020b7812 */ /* 0x000fe200078efcff */
[----:B------:R-:W-:-:S02]  /*2880*/  @!P5 IMAD.IADD R60, R60, 0x1, -R8 ;  /* 0x000000013c3cd824 */ /* 0x000fc400078e0a08 */
[C---:B------:R-:W-:Y:S01]  /*2890*/  IMAD.HI.U32 R4, R3.reuse, R42, RZ ;  /* 0x0000002a03047227 */ /* 0x040fe200078e00ff */
[----:B------:R-:W-:Y:S02]  /*28a0*/  IABS R54, R11 ;  /* 0x0000000b00367213 */ /* 0x000fe40000000000 */
[----:B------:R-:W-:Y:S01]  /*28b0*/  ISETP.GT.U32.AND P5, PT, R8, R60, PT ;  /* 0x0000003c0800720c */ /* 0x000fe20003fa4070 */
[----:B------:R-:W-:Y:S02]  /*28c0*/  IMAD.MOV R5, RZ, RZ, -R4 ;  /* 0x000000ffff057224 */ /* 0x000fe400078e0a04 */
[----:B------:R-:W-:-:S04]  /*28d0*/  IMAD.HI.U32 R4, R3, R58, RZ ;  /* 0x0000003a03047227 */ /* 0x000fc800078e00ff */
[C---:B------:R-:W-:Y:S02]  /*28e0*/  IMAD R62, R8.reuse, R9, R62 ;  /* 0x00000009083e7224 */ /* 0x040fe400078e023e */
[----:B------:R-:W-:Y:S02]  /*28f0*/  IMAD.MOV R9, RZ, RZ, -R4 ;  /* 0x000000ffff097224 */ /* 0x000fe400078e0a04 */
[C---:B------:R-:W-:Y:S02]  /*2900*/  IMAD R42, R8.reuse, R5, R42 ;  /* 0x00000005082a7224 */ /* 0x040fe400078e022a */
[----:B------:R-:W-:Y:S01]  /*2910*/  IMAD R58, R8, R9, R58 ;  /* 0x00000009083a7224 */ /* 0x000fe200078e023a */
[----:B------:R-:W-:Y:S01]  /*2920*/  LOP3.LUT R9, R2, 0xbc, RZ, 0xfc, !PT ;  /* 0x000000bc02097812 */ /* 0x000fe200078efcff */
[--C-:B------:R-:W-:Y:S01]  /*2930*/  @!P6 IMAD.IADD R66, R66, 0x1, -R8.reuse ;  /* 0x000000014242e824 */ /* 0x100fe200078e0a08 */
[----:B------:R-:W-:Y:S01]  /*2940*/  ISETP.GT.U32.AND P6, PT, R8, R62, PT ;  /* 0x0000003e0800720c */ /* 0x000fe20003fc4070 */
[----:B------:R-:W-:Y:S01]  /*2950*/  @!P5 IMAD.IADD R60, R60, 0x1, -R8 ;  /* 0x000000013c3cd824 */ /* 0x000fe200078e0a08 */
[C---:B------:R-:W-:Y:S01]  /*2960*/  ISETP.GT.U32.AND P1, PT, R8.reuse, R42, PT ;  /* 0x0000002a0800720c */ /* 0x040fe20003f24070 */
[----:B------:R-:W-:Y:S01]  /*2970*/  IMAD.HI.U32 R5, R3, R56, RZ ;  /* 0x0000003803057227 */ /* 0x000fe200078e00ff */
[----:B------:R-:W-:-:S02]  /*2980*/  ISETP.GT.U32.AND P5, PT, R8, R58, PT ;  /* 0x0000003a0800720c */ /* 0x000fc40003fa4070 */
[----:B------:R-:W-:Y:S01]  /*2990*/  IABS R44, R9 ;  /* 0x00000009002c7213 */ /* 0x000fe20000000000 */
[----:B------:R-:W-:Y:S02]  /*29a0*/  @!P4 IMAD.MOV R66, RZ, RZ, -R66 ;  /* 0x000000ffff42c224 */ /* 0x000fe400078e0a42 */
[----:B------:R-:W-:Y:S02]  /*29b0*/  IMAD.MOV R5, RZ, RZ, -R5 ;  /* 0x000000ffff057224 */ /* 0x000fe400078e0a05 */
[----:B------:R-:W-:-:S04]  /*29c0*/  IMAD.HI.U32 R4, R3, R44, RZ ;  /* 0x0000002c03047227 */ /* 0x000fc800078e00ff */
[--C-:B------:R-:W-:Y:S01]  /*29d0*/  @!P6 IMAD.IADD R62, R62, 0x1, -R8.reuse ;  /* 0x000000013e3ee824 */ /* 0x100fe200078e0a08 */
[----:B------:R-:W-:Y:S01]  /*29e0*/  ISETP.GE.AND P6, PT, R13, RZ, PT ;  /* 0x000000ff0d00720c */ /* 0x000fe20003fc6270 */
[--C-:B------:R-:W-:Y:S01]  /*29f0*/  @!P1 IMAD.IADD R42, R42, 0x1, -R8.reuse ;  /* 0x000000012a2a9824 */ /* 0x100fe200078e0a08 */
[----:B------:R-:W-:Y:S01]  /*2a00*/  LOP3.LUT R13, R2, 0xc4, RZ, 0xfc, !PT ;  /* 0x000000c4020d7812 */ /* 0x000fe200078efcff */
[----:B------:R-:W-:Y:S01]  /*2a10*/  @!P5 IMAD.IADD R58, R58, 0x1, -R8 ;  /* 0x000000013a3ad824 */ /* 0x000fe200078e0a08 */
[C---:B------:R-:W-:Y:S01]  /*2a20*/  ISETP.GT.U32.AND P4, PT, R8.reuse, R62, PT ;  /* 0x0000003e0800720c */ /* 0x040fe20003f84070 */
[----:B------:R-:W-:Y:S01]  /*2a30*/  @!P2 IMAD.MOV R60, RZ, RZ, -R60 ;  /* 0x000000ffff3ca224 */ /* 0x000fe200078e0a3c */
[C---:B------:R-:W-:Y:S01]  /*2a40*/  ISETP.GT.U32.AND P1, PT, R8.reuse, R42, PT ;  /* 0x0000002a0800720c */ /* 0x040fe20003f24070 */
[C---:B------:R-:W-:Y:S01]  /*2a50*/  IMAD R56, R8.reuse, R5, R56 ;  /* 0x0000000508387224 */ /* 0x040fe200078e0238 */
[----:B------:R-:W-:Y:S01]  /*2a60*/  ISETP.GT.U32.AND P5, PT, R8, R58, PT ;  /* 0x0000003a0800720c */ /* 0x000fe20003fa4070 */
[----:B------:R-:W-:Y:S01]  /*2a70*/  IMAD.HI.U32 R5, R3, R54, RZ ;  /* 0x0000003603057227 */ /* 0x000fe200078e00ff */
[----:B------:R-:W-:-:S02]  /*2a80*/  ISETP.GE.AND P2, PT, R9, RZ, PT ;  /* 0x000000ff0900720c */ /* 0x000fc40003f46270 */
[----:B------:R-:W-:Y:S01]  /*2a90*/  IABS R52, R13 ;  /* 0x0000000d00347213 */ /* 0x000fe20000000000 */
[----:B------:R-:W-:Y:S02]  /*2aa0*/  IMAD.MOV R9, RZ, RZ, -R4 ;  /* 0x000000ffff097224 */ /* 0x000fe400078e0a04 */
[----:B------:R-:W-:Y:S02]  /*2ab0*/  IMAD.MOV R5, RZ, RZ, -R5 ;  /* 0x000000ffff057224 */ /* 0x000fe400078e0a05 */
[----:B------:R-:W-:Y:S01]  /*2ac0*/  IMAD R44, R8, R9, R44 ;  /* 0x00000009082c7224 */ /* 0x000fe200078e022c */
[----:B------:R-:W-:Y:S01]  /*2ad0*/  LOP3.LUT R9, R2, 0xc8, RZ, 0xfc, !PT ;  /* 0x000000c802097812 */ /* 0x000fe200078efcff */
[--C-:B------:R-:W-:Y:S01]  /*2ae0*/  @!P4 IMAD.IADD R62, R62, 0x1, -R8.reuse ;  /* 0x000000013e3ec824 */ /* 0x100fe200078e0a08 */
[----:B------:R-:W-:Y:S01]  /*2af0*/  ISETP.GE.AND P4, PT, R17, RZ, PT ;  /* 0x000000ff1100720c */ /* 0x000fe20003f86270 */
[----:B------:R-:W-:Y:S01]  /*2b00*/  @!P1 IMAD.IADD R42, R42, 0x1, -R8 ;  /* 0x000000012a2a9824 */ /* 0x000fe200078e0a08 */
[----:B------:R-:W-:Y:S01]  /*2b10*/  IABS R46, R9 ;  /* 0x00000009002e7213 */ /* 0x000fe20000000000 */
[----:B------:R-:W-:Y:S01]  /*2b20*/  IMAD R54, R8, R5, R54 ;  /* 0x0000000508367224 */ /* 0x000fe200078e0236 */
[----:B------:R-:W-:Y:S01]  /*2b30*/  ISETP.GE.AND P1, PT, R11, RZ, PT ;  /* 0x000000ff0b00720c */ /* 0x000fe20003f26270 */
[----:B------:R-:W-:Y:S01]  /*2b40*/  @!P5 IMAD.IADD R58, R58, 0x1, -R8 ;  /* 0x000000013a3ad824 */ /* 0x000fe200078e0a08 */
        /* <DEDUP_REMOVED lines=8> */
[----:B------:R-:W-:-:S02]  /*2bd0*/  LOP3.LUT R11, R2, 0xcc, RZ, 0xfc, !PT ;  /* 0x000000cc020b7812 */ /* 0x000fc400078efcff */
[----:B------:R-:W-:Y:S01]  /*2be0*/  LOP3.LUT R15, R2, 0xd4, RZ, 0xfc, !PT ;  /* 0x000000d4020f7812 */ /* 0x000fe200078efcff */
[----:B------:R-:W-:Y:S01]  /*2bf0*/  IMAD.MOV R5, RZ, RZ, -R4 ;  /* 0x000000ffff057224 */ /* 0x000fe200078e0a04 */
[----:B------:R-:W-:Y:S01]  /*2c00*/  IABS R50, R11 ;  /* 0x0000000b00327213 */ /* 0x000fe20000000000 */
[--C-:B------:R-:W-:Y:S01]  /*2c10*/  @!P5 IMAD.IADD R44, R44, 0x1, -R8.reuse ;  /* 0x000000012c2cd824 */ /* 0x100fe200078e0a08 */
[----:B------:R-:W-:Y:S01]  /*2c20*/  LOP3.LUT R17, R2, 0xd8, RZ, 0xfc, !PT ;  /* 0x000000d802117812 */ /* 0x000fe200078efcff */
[--C-:B------:R-:W-:Y:S01]  /*2c30*/  @!P0 IMAD.IADD R56, R56, 0x1, -R8.reuse ;  /* 0x0000000138388824 */ /* 0x100fe200078e0a08 */
[----:B------:R-:W-:Y:S01]  /*2c40*/  IABS R174, R15 ;  /* 0x0000000f00ae7213 */ /* 0x000fe20000000000 */
[----:B------:R-:W-:Y:S01]  /*2c50*/  @!P6 IMAD.IADD R54, R54, 0x1, -R8 ;  /* 0x000000013636e824 */ /* 0x000fe200078e0a08 */
[C---:B------:R-:W-:Y:S01]  /*2c60*/  ISETP.GT.U32.AND P5, PT, R8.reuse, R44, PT ;  /* 0x0000002c0800720c */ /* 0x040fe20003fa4070 */
[----:B------:R-:W-:Y:S01]  /*2c70*/  IMAD.HI.U32 R4, R3, R46, RZ ;  /* 0x0000002e03047227 */ /* 0x000fe200078e00ff */
[----:B------:R-:W-:-:S02]  /*2c80*/  ISETP.GT.U32.AND P0, PT, R8, R56, PT ;  /* 0x000000380800720c */ /* 0x000fc40003f04070 */
[C---:B------:R-:W-:Y:S01]  /*2c90*/  ISETP.GT.U32.AND P6, PT, R8.reuse, R54, PT ;  /* 0x000000360800720c */ /* 0x040fe20003fc4070 */
[----:B------:R-:W-:Y:S01]  /*2ca0*/  @!P3 IMAD.MOV R58, RZ, RZ, -R58 ;  /* 0x000000ffff3ab224 */ /* 0x000fe200078e0a3a */
[----:B------:R-:W-:Y:S01]  /*2cb0*/  ISETP.GE.AND P3, PT, R13, RZ, PT ;  /* 0x000000ff0d00720c */ /* 0x000fe20003f66270 */
[----:B------:R-:W-:Y:S01]  /*2cc0*/  IMAD R52, R8, R5, R52 ;  /* 0x0000000508347224 */ /* 0x000fe200078e0234 */
[----:B------:R-:W-:Y:S01]  /*2cd0*/  LOP3.LUT R13, R2, 0xd0, RZ, 0xfc, !PT ;  /* 0x000000d0020d7812 */ /* 0x000fe200078efcff */
[----:B------:R-:W-:Y:S01]  /*2ce0*/  IMAD.MOV R5, RZ, RZ, -R4 ;  /* 0x000000ffff057224 */ /* 0x000fe200078e0a04 */
[----:B------:R-:W-:Y:S01]  /*2cf0*/  IABS R176, R17 ;  /* 0x0000001100b07213 */ /* 0x000fe20000000000 */
[----:B------:R-:W-:Y:S01]  /*2d00*/  IMAD.HI.U32 R4, R3, R50, RZ ;  /* 0x0000003203047227 */ /* 0x000fe200078e00ff */
[----:B------:R-:W-:-:S03]  /*2d10*/  IABS R48, R13 ;  /* 0x0000000d00307213 */ /* 0x000fc60000000000 */
[----:B------:R-:W-:Y:S02]  /*2d20*/  IMAD R46, R8, R5, R46 ;  /* 0x00000005082e7224 */ /* 0x000fe400078e022e */
[--C-:B------:R-:W-:Y:S01]  /*2d30*/  @!P5 IMAD.IADD R44, R44, 0x1, -R8.reuse ;  /* 0x000000012c2cd824 */ /* 0x100fe200078e0a08 */
[----:B------:R-:W-:Y:S01]  /*2d40*/  ISETP.GT.U32.AND P5, PT, R8, R52, PT ;  /* 0x000000340800720c */ /* 0x000fe20003fa4070 */
[--C-:B------:R-:W-:Y:S01]  /*2d50*/  @!P0 IMAD.IADD R56, R56, 0x1, -R8.reuse ;  /* 0x0000000138388824 */ /* 0x100fe200078e0a08 */
[----:B------:R-:W-:Y:S01]  /*2d60*/  ISETP.GE.AND P0, PT, R9, RZ, PT ;  /* 0x000000ff0900720c */ /* 0x000fe20003f06270 */
[----:B------:R-:W-:Y:S01]  /*2d70*/  @!P6 IMAD.IADD R54, R54, 0x1, -R8 ;  /* 0x000000013636e824 */ /* 0x000fe200078e0a08 */
[----:B------:R-:W-:Y:S01]  /*2d80*/  ISETP.GT.U32.AND P6, PT, R8, R46, PT ;  /* 0x0000002e0800720c */ /* 0x000fe20003fc4070 */
[----:B------:R-:W-:-:S04]  /*2d90*/  IMAD.HI.U32 R5, R3, R48, RZ ;  /* 0x0000003003057227 */ /* 0x000fc800078e00ff */
[----:B------:R-:W-:Y:S02]  /*2da0*/  IMAD.MOV R9, RZ, RZ, -R4 ;  /* 0x000000ffff097224 */ /* 0x000fe400078e0a04 */
[----:B------:R-:W-:Y:S02]  /*2db0*/  IMAD.MOV R5, RZ, RZ, -R5 ;  /* 0x000000ffff057224 */ /* 0x000fe400078e0a05 */
[C---:B------:R-:W-:Y:S02]  /*2dc0*/  IMAD R50, R8.reuse, R9, R50 ;  /* 0x0000000908327224 */ /* 0x040fe400078e0232 */
[----:B------:R-:W-:Y:S02]  /*2dd0*/  IMAD R48, R8, R5, R48 ;  /* 0x0000000508307224 */ /* 0x000fe400078e0230 */
[--C-:B------:R-:W-:Y:S01]  /*2de0*/  @!P5 IMAD.IADD R52, R52, 0x1, -R8.reuse ;  /* 0x000000013434d824 */ /* 0x100fe200078e0a08 */
[----:B------:R-:W-:Y:S01]  /*2df0*/  ISETP.GT.U32.AND P5, PT, R8, R50, PT ;  /* 0x000000320800720c */ /* 0x000fe20003fa4070 */
[----:B------:R-:W-:Y:S01]  /*2e00*/  @!P6 IMAD.IADD R46, R46, 0x1, -R8 ;  /* 0x000000012e2ee824 */ /* 0x000fe200078e0a08 */
[----:B------:R-:W-:Y:S01]  /*2e10*/  ISETP.GT.U32.AND P6, PT, R8, R48, PT ;  /* 0x000000300800720c */ /* 0x000fe20003fc4070 */
[----:B------:R-:W-:-:S04]  /*2e20*/  IMAD.HI.U32 R4, R3, R174, RZ ;  /* 0x000000ae03047227 */ /* 0x000fc800078e00ff */
[----:B------:R-:W-:-:S04]  /*2e30*/  IMAD.HI.U32 R5, R3, R176, RZ ;  /* 0x000000b003057227 */ /* 0x000fc800078e00ff */
[----:B------:R-:W-:Y:S02]  /*2e40*/  IMAD.MOV R9, RZ, RZ, -R4 ;  /* 0x000000ffff097224 */ /* 0x000fe400078e0a04 */
[--C-:B------:R-:W-:Y:S01]  /*2e50*/  @!P5 IMAD.IADD R50, R50, 0x1, -R8.reuse ;  /* 0x000000013232d824 */ /* 0x100fe200078e0a08 */
[----:B------:R-:W-:Y:S01]  /*2e60*/  ISETP.GT.U32.AND P5, PT, R8, R52, PT ;  /* 0x000000340800720c */ /* 0x000fe20003fa4070 */
        /* <DEDUP_REMOVED lines=9> */
[----:B------:R-:W-:Y:S02]  /*2f00*/  @!P6 IMAD.IADD R50, R50, 0x1, -R8 ;  /* 0x000000013232e824 */ /* 0x000fe400078e0a08 */
[C---:B------:R-:W-:Y:S01]  /*2f10*/  IMAD R174, R8.reuse, R9, R174 ;  /* 0x0000000908ae7224 */ /* 0x040fe200078e02ae */
[----:B------:R-:W-:Y:S01]  /*2f20*/  ISETP.GT.U32.AND P6, PT, R8, R178, PT ;  /* 0x000000b20800720c */ /* 0x000fe20003fc4070 */
[----:B------:R-:W-:Y:S01]  /*2f30*/  @!P1 IMAD.MOV R54, RZ, RZ, -R54 ;  /* 0x000000ffff369224 */ /* 0x000fe200078e0a36 */
[----:B------:R-:W-:Y:S01]  /*2f40*/  LOP3.LUT R9, R2, 0xe4, RZ, 0xfc, !PT ;  /* 0x000000e402097812 */ /* 0x000fe200078efcff */
[----:B------:R-:W-:Y:S01]  /*2f50*/  IMAD.HI.U32 R4, R3, R180, RZ ;  /* 0x000000b403047227 */ /* 0x000fe200078e00ff */
[----:B------:R-:W-:-:S02]  /*2f60*/  ISETP.GT.U32.AND P1, PT, R8, R174, PT ;  /* 0x000000ae0800720c */ /* 0x000fc40003f24070 */
[----:B------:R-:W-:Y:S01]  /*2f70*/  IABS R182, R9 ;  /* 0x0000000900b67213 */ /* 0x000fe20000000000 */
[----:B------:R-:W-:Y:S01]  /*2f80*/  @!P2 IMAD.IADD R48, R48, 0x1, -R8 ;  /* 0x000000013030a824 */ /* 0x000fe200078e0a08 */
[----:B------:R-:W-:Y:S01]  /*2f90*/  ISETP.GE.AND P2, PT, R13, RZ, PT ;  /* 0x000000ff0d00720c */ /* 0x000fe20003f46270 */
[----:B------:R-:W-:Y:S01]  /*2fa0*/  IMAD.MOV R5, RZ, RZ, -R4 ;  /* 0x000000ffff057224 */ /* 0x000fe200078e0a04 */
[----:B------:R-:W-:Y:S01]  /*2fb0*/  LOP3.LUT R13, R2, 0xec, RZ, 0xfc, !PT ;  /* 0x000000ec020d7812 */ /* 0x000fe200078efcff */
[----:B------:R-:W-:-:S03]  /*2fc0*/  IMAD.HI.U32 R4, R3, R182, RZ ;  /* 0x000000b603047227 */ /* 0x000fc600078e00ff */
[----:B------:R-:W-:Y:S01]  /*2fd0*/  IABS R186, R13 ;  /* 0x0000000d00ba7213 */ /* 0x000fe20000000000 */
[----:B------:R-:W-:Y:S02]  /*2fe0*/  @!P6 IMAD.IADD R178, R178, 0x1, -R8 ;  /* 0x00000001b2b2e824 */ /* 0x000fe400078e0a08 */
[----:B------:R-:W-:Y:S01]  /*2ff0*/  @!P4 IMAD.MOV R56, RZ, RZ, -R56 ;  /* 0x000000ffff38c224 */ /* 0x000fe200078e0a38 */
[C---:B------:R-:W-:Y:S01]  /*3000*/  ISETP.GT.U32.AND P4, PT, R8.reuse, R46, PT ;  /* 0x0000002e0800720c */ /* 0x040fe20003f84070 */
[C---:B------:R-:W-:Y:S01]  /*3010*/  IMAD R180, R8.reuse, R5, R180 ;  /* 0x0000000508b47224 */ /* 0x040fe200078e02b4 */
[----:B------:R-:W-:Y:S01]  /*3020*/  ISETP.GT.U32.AND P6, PT, R8, R178, PT ;  /* 0x000000b20800720c */ /* 0x000fe20003fc4070 */
[--C-:B------:R-:W-:Y:S01]  /*3030*/  @!P5 IMAD.IADD R52, R52, 0x1, -R8.reuse ;  /* 0x000000013434d824 */ /* 0x100fe200078e0a08 */
[----:B------:R-:W-:Y:S01]  /*3040*/  ISETP.GT.U32.AND P5, PT, R8, R176, PT ;  /* 0x000000b00800720c */ /* 0x000fe20003fa4070 */
[----:B------:R-:W-:Y:S01]  /*3050*/  @!P1 IMAD.IADD R174, R174, 0x1, -R8 ;  /* 0x00000001aeae9824 */ /* 0x000fe200078e0a08 */
[----:B------:R-:W-:Y:S01]  /*3060*/  ISETP.GE.AND P1, PT, R15, RZ, PT ;  /* 0x000000ff0f00720c */ /* 0x000fe20003f26270 */
[----:B------:R-:W-:Y:S01]  /*3070*/  IMAD.MOV R5, RZ, RZ, -R4 ;  /* 0x000000ffff057224 */ /* 0x000fe200078e0a04 */
[----:B------:R-:W-:Y:S01]  /*3080*/  LOP3.LUT R15, R2, 0xf0, RZ, 0xfc, !PT ;  /* 0x000000f0020f7812 */ /* 0x000fe200078efcff */
[----:B------:R-:W-:Y:S01]  /*3090*/  @!P3 IMAD.MOV R52, RZ, RZ, -R52 ;  /* 0x000000ffff34b224 */ /* 0x000fe200078e0a34 */
[C---:B------:R-:W-:Y:S01]  /*30a0*/  ISETP.GT.U32.AND P3, PT, R8.reuse, R174, PT ;  /* 0x000000ae0800720c */ /* 0x040fe20003f64070 */
[----:B------:R-:W-:Y:S01]  /*30b0*/  @!P2 IMAD.MOV R48, RZ, RZ, -R48 ;  /* 0x000000ffff30a224 */ /* 0x000fe200078e0a30 */
[C---:B------:R-:W-:Y:S01]  /*30c0*/  ISETP.GT.U32.AND P2, PT, R8.reuse, R180, PT ;  /* 0x000000b40800720c */ /* 0x040fe20003f44070 */
[----:B------:R-:W-:Y:S01]  /*30d0*/  IMAD R182, R8, R5, R182 ;  /* 0x0000000508b67224 */ /* 0x000fe200078e02b6 */
[----:B------:R-:W-:Y:S01]  /*30e0*/  IABS R188, R15 ;  /* 0x0000000f00bc7213 */ /* 0x000fe20000000000 */
[----:B------:R-:W-:-:S02]  /*30f0*/  @!P6 IMAD.IADD R178, R178, 0x1, -R8 ;  /* 0x00000001b2b2e824 */ /* 0x000fc400078e0a08 */
[--C-:B------:R-:W-:Y:S01]  /*3100*/  @!P4 IMAD.IADD R46, R46, 0x1, -R8.reuse ;  /* 0x000000012e2ec824 */ /* 0x100fe200078e0a08 */
[----:B------:R-:W-:Y:S01]  /*3110*/  ISETP.GT.U32.AND P6, PT, R8, R182, PT ;  /* 0x000000b60800720c */ /* 0x000fe20003fc4070 */
[----:B------:R-:W-:Y:S01]  /*3120*/  @!P5 IMAD.IADD R176, R176, 0x1, -R8 ;  /* 0x00000001b0b0d824 */ /* 0x000fe200078e0a08 */
[----:B------:R-:W-:Y:S01]  /*3130*/  ISETP.GE.AND P4, PT, R11, RZ, PT ;  /* 0x000000ff0b00720c */ /* 0x000fe20003f86270 */
[----:B------:R-:W-:Y:S01]  /*3140*/  @!P0 IMAD.MOV R46, RZ, RZ, -R46 ;  /* 0x000000ffff2e8224 */ /* 0x000fe200078e0a2e */
[----:B------:R-:W-:Y:S01]  /*3150*/  LOP3.LUT R11, R2, 0xe8, RZ, 0xfc, !PT ;  /* 0x000000e8020b7812 */ /* 0x000fe200078efcff */
[--C-:B------:R-:W-:Y:S01]  /*3160*/  @!P3 IMAD.IADD R174, R174, 0x1, -R8.reuse ;  /* 0x00000001aeaeb824 */ /* 0x100fe200078e0a08 */
[----:B------:R-:W-:Y:S01]  /*3170*/  ISETP.GT.U32.AND P0, PT, R8, R176, PT ;  /* 0x000000b00800720c */ /* 0x000fe20003f04070 */
[----:B------:R-:W-:Y:S01]  /*3180*/  @!P2 IMAD.IADD R180, R180, 0x1, -R8 ;  /* 0x00000001b4b4a824 */ /* 0x000fe200078e0a08 */
[----:B------:R-:W-:Y:S01]  /*3190*/  IABS R184, R11 ;  /* 0x0000000b00b87213 */ /* 0x000fe20000000000 */
[----:B------:R-:W-:Y:S01]  /*31a0*/  @!P1 IMAD.MOV R174, RZ, RZ, -R174 ;  /* 0x000000ffffae9224 */ /* 0x000fe200078e0aae */
[----:B------:R-:W-:-:S02]  /*31b0*/  ISETP.GE.AND P5, PT, R17, RZ, PT ;  /* 0x000000ff1100720c */ /* 0x000fc40003fa6270 */
[----:B------:R-:W-:Y:S01]  /*31c0*/  ISETP.GT.U32.AND P1, PT, R8, R180, PT ;  /* 0x000000b40800720c */ /* 0x000fe20003f24070 */
[----:B------:R-:W-:Y:S01]  /*31d0*/  @!P6 IMAD.IADD R182, R182, 0x1, -R8 ;  /* 0x00000001b6b6e824 */ /* 0x000fe200078e0a08 */
[----:B------:R-:W-:Y:S01]  /*31e0*/  LOP3.LUT R17, R2, 0xf4, RZ, 0xfc, !PT ;  /* 0x000000f402117812 */ /* 0x000fe200078efcff */
[----:B------:R-:W-:Y:S01]  /*31f0*/  IMAD.HI.U32 R4, R3, R184, RZ ;  /* 0x000000b803047227 */ /* 0x000fe200078e00ff */
[----:B------:R-:W-:Y:S02]  /*3200*/  ISETP.GE.AND P3, PT, R21, RZ, PT ;  /* 0x000000ff1500720c */ /* 0x000fe40003f66270 */
[----:B------:R-:W-:Y:S01]  /*3210*/  ISETP.GT.U32.AND P6, PT, R8, R182, PT ;  /* 0x000000b60800720c */ /* 0x000fe20003fc4070 */
[----:B------:R-:W-:Y:S01]  /*3220*/  IMAD.MOV R5, RZ, RZ, -R4 ;  /* 0x000000ffff057224 */ /* 0x000fe200078e0a04 */
[----:B------:R-:W-:Y:S01]  /*3230*/  IABS R190, R17 ;  /* 0x0000001100be7213 */ /* 0x000fe20000000000 */
[----:B------:R-:W-:Y:S01]  /*3240*/  IMAD.HI.U32 R4, R3, R186, RZ ;  /* 0x000000ba03047227 */ /* 0x000fe200078e00ff */
[----:B------:R-:W-:-:S02]  /*3250*/  ISETP.GE.AND P2, PT, R11, RZ, PT ;  /* 0x000000ff0b00720c */ /* 0x000fc40003f46270 */
[----:B------:R-:W-:Y:S01]  /*3260*/  LOP3.LUT R21, R2, 0xfc, RZ, 0xfc, !PT ;  /* 0x000000fc02157812 */ /* 0x000fe200078efcff */
[----:B------:R-:W-:Y:S02]  /*3270*/  IMAD R184, R8, R5, R184 ;  /* 0x0000000508b87224 */ /* 0x000fe400078e02b8 */
[----:B------:R-:W-:Y:S01]  /*3280*/  IMAD.MOV R5, RZ, RZ, -R4 ;  /* 0x000000ffff057224 */ /* 0x000fe200078e0a04 */
[----:B------:R-:W-:Y:S01]  /*3290*/  IABS R196, R21 ;  /* 0x0000001500c47213 */ /* 0x000fe20000000000 */
[----:B------:R-:W-:Y:S01]  /*32a0*/  @!P1 IMAD.IADD R180, R180, 0x1, -R8 ;  /* 0x00000001b4b49824 */ /* 0x000fe200078e0a08 */
[C---:B------:R-:W-:Y:S01]  /*32b0*/  ISETP.GT.U32.AND P1, PT, R8.reuse, R184, PT ;  /* 0x000000b80800720c */ /* 0x040fe20003f24070 */
[----:B------:R-:W-:Y:S02]  /*32c0*/  IMAD R186, R8, R5, R186 ;  /* 0x0000000508ba7224 */ /* 0x000fe400078e02ba */
[----:B------:R-:W-:Y:S02]  /*32d0*/  @!P6 IMAD.IADD R182, R182, 0x1, -R8 ;  /* 0x00000001b6b6e824 */ /* 0x000fe400078e0a08 */
[----:B------:R-:W-:Y:S01]  /*32e0*/  @!P4 IMAD.MOV R50, RZ, RZ, -R50 ;  /* 0x000000ffff32c224 */ /* 0x000fe200078e0a32 */
[----:B------:R-:W-:Y:S01]  /*32f0*/  ISETP.GT.U32.AND P6, PT, R8, R186, PT ;  /* 0x000000ba0800720c */ /* 0x000fe20003fc4070 */
[----:B------:R-:W-:Y:S01]  /*3300*/  @!P0 IMAD.IADD R176, R176, 0x1, -R8 ;  /* 0x00000001b0b08824 */ /* 0x000fe200078e0a08 */
[----:B------:R-:W-:Y:S01]  /*3310*/  ISETP.GE.AND P4, PT, R19, RZ, PT ;  /* 0x000000ff1300720c */ /* 0x000fe20003f86270 */
[----:B------:R-:W-:Y:S01]  /*3320*/  IMAD.HI.U32 R4, R3, R188, RZ ;  /* 0x000000bc03047227 */ /* 0x000fe200078e00ff */
[----:B------:R-:W-:-:S02]  /*3330*/  LOP3.LUT R19, R2, 0xf8, RZ, 0xfc, !PT ;  /* 0x000000f802137812 */ /* 0x000fc400078efcff */
[----:B------:R-:W-:Y:S01]  /*3340*/  ISETP.GE.AND P0, PT, R9, RZ, PT ;  /* 0x000000ff0900720c */ /* 0x000fe20003f06270 */
[--C-:B------:R-:W-:Y:S01]  /*3350*/  @!P1 IMAD.IADD R184, R184, 0x1, -R8.reuse ;  /* 0x00000001b8b89824 */ /* 0x100fe200078e0a08 */
[----:B------:R-:W-:Y:S01]  /*3360*/  IABS R192, R19 ;  /* 0x0000001300c07213 */ /* 0x000fe20000000000 */
[----:B------:R-:W-:Y:S01]  /*3370*/  IMAD.HI.U32 R5, R3, R190, RZ ;  /* 0x000000be03057227 */ /* 0x000fe200078e00ff */
[----:B------:R-:W-:Y:S02]  /*3380*/  ISETP.GE.AND P1, PT, R13, RZ, PT ;  /* 0x000000ff0d00720c */ /* 0x000fe40003f26270 */
[----:B------:R-:W-:Y:S01]  /*3390*/  LOP3.LUT R13, R2, 0x108, RZ, 0xfc, !PT ;  /* 0x00000108020d7812 */ /* 0x000fe200078efcff */
[----:B------:R-:W-:Y:S01]  /*33a0*/  @!P6 IMAD.IADD R186, R186, 0x1, -R8 ;  /* 0x00000001babae824 */ /* 0x000fe200078e0a08 */
[----:B------:R-:W-:Y:S01]  /*33b0*/  ISETP.GT.U32.AND P6, PT, R8, R184, PT ;  /* 0x000000b80800720c */ /* 0x000fe20003fc4070 */
[----:B------:R-:W-:Y:S01]  /*33c0*/  IMAD.HI.U32 R9, R3, R192, RZ ;  /* 0x000000c003097227 */ /* 0x000fe200078e00ff */
[----:B------:R-:W-:-:S03]  /*33d0*/  IABS R200, R13 ;  /* 0x0000000d00c87213 */ /* 0x000fc60000000000 */
[----:B------:R-:W-:Y:S02]  /*33e0*/  IMAD.MOV R9, RZ, RZ, -R9 ;  /* 0x000000ffff097224 */ /* 0x000fe400078e0a09 */
[----:B------:R-:W-:Y:S02]  /*33f0*/  IMAD.MOV R11, RZ, RZ, -R4 ;  /* 0x000000ffff0b7224 */ /* 0x000fe400078e0a04 */
[----:B------:R-:W-:Y:S01]  /*3400*/  IMAD R192, R8, R9, R192 ;  /* 0x0000000908c07224 */ /* 0x000fe200078e02c0 */
[----:B------:R-:W-:Y:S01]  /*3410*/  LOP3.LUT R9, R2, 0x100, RZ, 0xfc, !PT ;  /* 0x0000010002097812 */ /* 0x000fe200078efcff */
[----:B------:R-:W-:Y:S02]  /*3420*/  IMAD.MOV R5, RZ, RZ, -R5 ;  /* 0x000000ffff057224 */ /* 0x000fe400078e0a05 */
[----:B------:R-:W-:Y:S01]  /*3430*/  @!P6 IMAD.IADD R184, R184, 0x1, -R8 ;  /* 0x00000001b8b8e824 */ /* 0x000fe200078e0a08 */
[C---:B------:R-:W-:Y:S01]  /*3440*/  ISETP.GT.U32.AND P6, PT, R8.reuse, R192, PT ;  /* 0x000000c00800720c */ /* 0x040fe20003fc4070 */
[C---:B------:R-:W-:Y:S01]  /*3450*/  IMAD R188, R8.reuse, R11, R188 ;  /* 0x0000000b08bc7224 */ /* 0x040fe200078e02bc */
[----:B------:R-:W-:Y:S01]  /*3460*/  IABS R194, R9 ;  /* 0x0000000900c27213 */ /* 0x000fe20000000000 */
[----:B------:R-:W-:Y:S01]  /*3470*/  IMAD R190, R8, R5, R190 ;  /* 0x0000000508be7224 */ /* 0x000fe200078e02be */
[----:B------:R-:W-:Y:S01]  /*3480*/  LOP3.LUT R11, R2, 0x104, RZ, 0xfc, !PT ;  /* 0x00000104020b7812 */ /* 0x000fe200078efcff */
[----:B------:R-:W-:Y:S01]  /*3490*/  @!P5 IMAD.MOV R176, RZ, RZ, -R176 ;  /* 0x000000ffffb0d224 */ /* 0x000fe200078e0ab0 */
[C---:B------:R-:W-:Y:S01]  /*34a0*/  ISETP.GT.U32.AND P5, PT, R8.reuse, R186, PT ;  /* 0x000000ba0800720c */ /* 0x040fe20003fa4070 */
[----:B------:R-:W-:Y:S01]  /*34b0*/  @!P4 IMAD.MOV R178, RZ, RZ, -R178 ;  /* 0x000000ffffb2c224 */ /* 0x000fe200078e0ab2 */
[C---:B------:R-:W-:Y:S01]  /*34c0*/  ISETP.GT.U32.AND P4, PT, R8.reuse, R188, PT ;  /* 0x000000bc0800720c */ /* 0x040fe20003f84070 */
[----:B------:R-:W-:Y:S01]  /*34d0*/  @!P3 IMAD.MOV R180, RZ, RZ, -R180 ;  /* 0x000000ffffb4b224 */ /* 0x000fe200078e0ab4 */
[----:B------:R-:W-:Y:S01]  /*34e0*/  ISETP.GT.U32.AND P3, PT, R8, R190, PT ;  /* 0x000000be0800720c */ /* 0x000fe20003f64070 */
[----:B------:R-:W-:Y:S01]  /*34f0*/  IMAD.HI.U32 R4, R3, R196, RZ ;  /* 0x000000c403047227 */ /* 0x000fe200078e00ff */
[----:B------:R-:W-:-:S03]  /*3500*/  IABS R198, R11 ;  /* 0x0000000b00c67213 */ /* 0x000fc60000000000 */
[----:B------:R-:W-:Y:S02]  /*3510*/  @!P6 IMAD.IADD R192, R192, 0x1, -R8 ;  /* 0x00000001c0c0e824 */ /* 0x000fe400078e0a08 */
[----:B------:R-:W-:Y:S02]  /*3520*/  IMAD.MOV R5, RZ, RZ, -R4 ;  /* 0x000000ffff057224 */ /* 0x000fe400078e0a04 */
[----:B------:R-:W-:Y:S01]  /*3530*/  IMAD.HI.U32 R4, R3, R194, RZ ;  /* 0x000000c203047227 */ /* 0x000fe200078e00ff */
[----:B------:R-:W-:-:S03]  /*3540*/  ISETP.GT.U32.AND P6, PT, R8, R192, PT ;  /* 0x000000c00800720c */ /* 0x000fc60003fc4070 */
[----:B------:R-:W-:Y:S02]  /*3550*/  IMAD R196, R8, R5, R196 ;  /* 0x0000000508c47224 */ /* 0x000fe400078e02c4 */
[--C-:B------:R-:W-:Y:S01]  /*3560*/  @!P5 IMAD.IADD R186, R186, 0x1, -R8.reuse ;  /* 0x00000001babad824 */ /* 0x100fe200078e0a08 */
[----:B------:R-:W-:Y:S01]  /*3570*/  ISETP.GE.AND P5, PT, R17, RZ, PT ;  /* 0x000000ff1100720c */ /* 0x000fe20003fa6270 */
[----:B------:R-:W-:Y:S01]  /*3580*/  @!P4 IMAD.IADD R188, R188, 0x1, -R8 ;  /* 0x00000001bcbcc824 */ /* 0x000fe200078e0a08 */
[----:B------:R-:W-:Y:S01]  /*3590*/  ISETP.GE.AND P4, PT, R19, RZ, PT ;  /* 0x000000ff1300720c */ /* 0x000fe20003f86270 */
[----:B------:R-:W-:Y:S01]  /*35a0*/  IMAD.MOV R5, RZ, RZ, -R4 ;  /* 0x000000ffff057224 */ /* 0x000fe200078e0a04 */
[----:B------:R-:W-:Y:S01]  /*35b0*/  LOP3.LUT R17, R2, 0x120, RZ, 0xfc, !PT ;  /* 0x0000012002117812 */ /* 0x000fe200078efcff */
[----:B------:R-:W-:Y:S01]  /*35c0*/  @!P3 IMAD.IADD R190, R190, 0x1, -R8 ;  /* 0x00000001bebeb824 */ /* 0x000fe200078e0a08 */
[C---:B------:R-:W-:Y:S01]  /*35d0*/  ISETP.GT.U32.AND P3, PT, R8.reuse, R188, PT ;  /* 0x000000bc0800720c */ /* 0x040fe20003f64070 */
[----:B------:R-:W-:Y:S01]  /*35e0*/  @!P1 IMAD.MOV R186, RZ, RZ, -R186 ;  /* 0x000000ffffba9224 */ /* 0x000fe200078e0aba */
[C---:B------:R-:W-:Y:S01]  /*35f0*/  ISETP.GT.U32.AND P1, PT, R8.reuse, R196, PT ;  /* 0x000000c40800720c */ /* 0x040fe20003f24070 */
[----:B------:R-:W-:Y:S01]  /*3600*/  IMAD R194, R8, R5, R194 ;  /* 0x0000000508c27224 */ /* 0x000fe200078e02c2 */
[----:B------:R-:W-:Y:S01]  /*3610*/  IABS R212, R17 ;  /* 0x0000001100d47213 */ /* 0x000fe20000000000 */
[----:B------:R-:W-:Y:S01]  /*3620*/  @!P0 IMAD.MOV R182, RZ, RZ, -R182 ;  /* 0x000000ffffb68224 */ /* 0x000fe200078e0ab6 */
[----:B------:R-:W-:Y:S01]  /*3630*/  ISETP.GE.AND P0, PT, R15, RZ, PT ;  /* 0x000000ff0f00720c */ /* 0x000fe20003f06270 */
[----:B------:R-:W-:Y:S01]  /*3640*/  @!P6 IMAD.IADD R192, R192, 0x1, -R8 ;  /* 0x00000001c0c0e824 */ /* 0x000fe200078e0a08 */
[----:B------:R-:W-:Y:S01]  /*3650*/  ISETP.GT.U32.AND P6, PT, R8, R194, PT ;  /* 0x000000c20800720c */ /* 0x000fe20003fc4070 */
[----:B------:R-:W-:Y:S01]  /*3660*/  IMAD.HI.U32 R4, R3, R198, RZ ;  /* 0x000000c603047227 */ /* 0x000fe200078e00ff */
[----:B------:R-:W-:-:S02]  /*3670*/  LOP3.LUT R15, R2, 0x110, RZ, 0xfc, !PT ;  /* 0x00000110020f7812 */ /* 0x000fc400078efcff */
[----:B------:R-:W-:Y:S01]  /*3680*/  LOP3.LUT R19, R2, 0x188, RZ, 0xfc, !PT ;  /* 0x0000018802137812 */ /* 0x000fe200078efcff */
[----:B------:R-:W-:Y:S01]  /*3690*/  IMAD.MOV R5, RZ, RZ, -R4 ;  /* 0x000000ffff057224 */ /* 0x000fe200078e0a04 */
[----:B------:R-:W-:Y:S01]  /*36a0*/  IABS R204, R15 ;  /* 0x0000000f00cc7213 */ /* 0x000fe20000000000 */
[--C-:B------:R-:W-:Y:S01]  /*36b0*/  @!P3 IMAD.IADD R188, R188, 0x1, -R8.reuse ;  /* 0x00000001bcbcb824 */ /* 0x100fe200078e0a08 */
[----:B------:R-:W-:Y:S01]  /*36c0*/  ISETP.GE.AND P3, PT, R21, RZ, PT ;  /* 0x000000ff1500720c */ /* 0x000fe20003f66270 */
[----:B------:R-:W-:Y:S01]  /*36d0*/  @!P1 IMAD.IADD R196, R196, 0x1, -R8 ;  /* 0x00000001c4c49824 */ /* 0x000fe200078e0a08 */
[----:B------:R-:W-:Y:S01]  /*36e0*/  ISETP.GE.AND P1, PT, R11, RZ, PT ;  /* 0x000000ff0b00720c */ /* 0x000fe20003f26270 */
[----:B------:R-:W-:Y:S01]  /*36f0*/  IMAD R198, R8, R5, R198 ;  /* 0x0000000508c67224 */ /* 0x000fe200078e02c6 */
[----:B------:R-:W-:Y:S01]  /*3700*/  LOP3.LUT R11, R2, 0x10c, RZ, 0xfc, !PT ;  /* 0x0000010c020b7812 */ /* 0x000fe200078efcff */
[----:B------:R-:W-:Y:S01]  /*3710*/  @!P6 IMAD.IADD R194, R194, 0x1, -R8 ;  /* 0x00000001c2c2e824 */ /* 0x000fe200078e0a08 */
[----:B------:R-:W-:Y:S01]  /*3720*/  IABS R77, R19 ;  /* 0x00000013004d7213 */ /* 0x000fe20000000000 */
[----:B------:R-:W-:Y:S01]  /*3730*/  @!P0 IMAD.MOV R188, RZ, RZ, -R188 ;  /* 0x000000ffffbc8224 */ /* 0x000fe200078e0abc */
[C---:B------:R-:W-:Y:S01]  /*3740*/  ISETP.GT.U32.AND P0, PT, R8.reuse, R196, PT ;  /* 0x000000c40800720c */ /* 0x040fe20003f04070 */
[----:B------:R-:W-:Y:S01]  /*3750*/  @!P2 IMAD.MOV R184, RZ, RZ, -R184 ;  /* 0x000000ffffb8a224 */ /* 0x000fe200078e0ab8 */
[C---:B------:R-:W-:Y:S01]  /*3760*/  ISETP.GT.U32.AND P6, PT, R8.reuse, R198, PT ;  /* 0x000000c60800720c */ /* 0x040fe20003fc4070 */
[----:B------:R-:W-:Y:S01]  /*3770*/  IMAD.HI.U32 R4, R3, R200, RZ ;  /* 0x000000c803047227 */ /* 0x000fe200078e00ff */
[----:B------:R-:W-:-:S02]  /*3780*/  ISETP.GT.U32.AND P2, PT, R8, R190, PT ;  /* 0x000000be0800720c */ /* 0x000fc40003f44070 */
[----:B------:R-:W-:Y:S01]  /*3790*/  IABS R202, R11 ;  /* 0x0000000b00ca7213 */ /* 0x000fe20000000000 */
[----:B------:R-:W-:Y:S01]  /*37a0*/  IMAD.MOV R5, RZ, RZ, -R4 ;  /* 0x000000ffff057224 */ /* 0x000fe200078e0a04 */
[----:B------:R-:W-:Y:S01]  /*37b0*/  LOP3.LUT R21, R2, 0x1c8, RZ, 0xfc, !PT ;  /* 0x000001c802157812 */ /* 0x000fe200078efcff */
[----:B------:R-:W-:Y:S01]  /*37c0*/  @!P4 IMAD.MOV R192, RZ, RZ, -R192 ;  /* 0x000000ffffc0c224 */ /* 0x000fe200078e0ac0 */
[----:B------:R-:W-:Y:S01]  /*37d0*/  ISETP.GE.AND P4, PT, R13, RZ, PT ;  /* 0x000000ff0d00720c */ /* 0x000fe20003f86270 */
[----:B------:R-:W-:Y:S01]  /*37e0*/  IMAD R200, R8, R5, R200 ;  /* 0x0000000508c87224 */ /* 0x000fe200078e02c8 */
[----:B------:R-:W-:Y:S01]  /*37f0*/  LOP3.LUT R13, R2, 0x118, RZ, 0xfc, !PT ;  /* 0x00000118020d7812 */ /* 0x000fe200078efcff */
[--C-:B------:R-:W-:Y:S01]  /*3800*/  @!P0 IMAD.IADD R196, R196, 0x1, -R8.reuse ;  /* 0x00000001c4c48824 */ /* 0x100fe200078e0a08 */
[----:B------:R-:W-:Y:S01]  /*3810*/  IABS R142, R21 ;  /* 0x00000015008e7213 */ /* 0x000fe20000000000 */
[----:B------:R-:W-:Y:S01]  /*3820*/  @!P6 IMAD.IADD R198, R198, 0x1, -R8 ;  /* 0x00000001c6c6e824 */ /* 0x000fe200078e0a08 */
[C---:B------:R-:W-:Y:S01]  /*3830*/  ISETP.GT.U32.AND P0, PT, R8.reuse, R200, PT ;  /* 0x000000c80800720c */ /* 0x040fe20003f04070 */
[----:B------:R-:W-:Y:S01]  /*3840*/  @!P3 IMAD.MOV R196, RZ, RZ, -R196 ;  /* 0x000000ffffc4b224 */ /* 0x000fe200078e0ac4 */
[----:B------:R-:W-:Y:S01]  /*3850*/  ISETP.GE.AND P6, PT, R15, RZ, PT ;  /* 0x000000ff0f00720c */ /* 0x000fe20003fc6270 */
[----:B------:R-:W-:Y:S01]  /*3860*/  IMAD.HI.U32 R5, R3, R204, RZ ;  /* 0x000000cc03057227 */ /* 0x000fe200078e00ff */
[----:B------:R-:W-:-:S02]  /*3870*/  ISETP.GT.U32.AND P3, PT, R8, R198, PT ;  /* 0x000000c60800720c */ /* 0x000fc40003f64070 */
[----:B------:R-:W-:Y:S01]  /*3880*/  IABS R208, R13 ;  /* 0x0000000d00d07213 */ /* 0x000fe20000000000 */
[----:B------:R-:W-:Y:S01]  /*3890*/  @!P2 IMAD.IADD R190, R190, 0x1, -R8 ;  /* 0x00000001bebea824 */ /* 0x000fe200078e0a08 */
[----:B------:R-:W-:Y:S01]  /*38a0*/  ISETP.GE.AND P2, PT, R9, RZ, PT ;  /* 0x000000ff0900720c */ /* 0x000fe20003f46270 */
[----:B------:R-:W-:Y:S01]  /*38b0*/  IMAD.MOV R5, RZ, RZ, -R5 ;  /* 0x000000ffff057224 */ /* 0x000fe200078e0a05 */
[----:B------:R-:W-:Y:S01]  /*38c0*/  LOP3.LUT R15, R2, 0x11c, RZ, 0xfc, !PT ;  /* 0x0000011c020f7812 */ /* 0x000fe200078efcff */
[----:B------:R-:W-:Y:S01]  /*38d0*/  @!P5 IMAD.MOV R190, RZ, RZ, -R190 ;  /* 0x000000ffffbed224 */ /* 0x000fe200078e0abe */
[----:B------:R-:W-:Y:S01]  /*38e0*/  ISETP.GT.U32.AND P5, PT, R8, R194, PT ;  /* 0x000000c20800720c */ /* 0x000fe20003fa4070 */
[----:B------:R-:W-:Y:S01]  /*38f0*/  IMAD.HI.U32 R4, R3, R202, RZ ;  /* 0x000000ca03047227 */ /* 0x000fe200078e00ff */
[----:B------:R-:W-:-:S03]  /*3900*/  IABS R210, R15 ;  /* 0x0000000f00d27213 */ /* 0x000fc60000000000 */
[----:B------:R-:W-:Y:S02]  /*3910*/  IMAD R204, R8, R5, R204 ;  /* 0x0000000508cc7224 */ /* 0x000fe400078e02cc */
[----:B------:R-:W-:Y:S02]  /*3920*/  IMAD.MOV R9, RZ, RZ, -R4 ;  /* 0x000000ffff097224 */ /* 0x000fe400078e0a04 */
[----:B------:R-:W-:Y:S01]  /*3930*/  @!P3 IMAD.IADD R198, R198, 0x1, -R8 ;  /* 0x00000001c6c6b824 */ /* 0x000fe200078e0a08 */
[C---:B------:R-:W-:Y:S01]  /*3940*/  ISETP.GT.U32.AND P3, PT, R8.reuse, R204, PT ;  /* 0x000000cc0800720c */ /* 0x040fe20003f64070 */
[----:B------:R-:W-:Y:S01]  /*3950*/  IMAD R202, R8, R9, R202 ;  /* 0x0000000908ca7224 */ /* 0x000fe200078e02ca */
[----:B------:R-:W-:Y:S01]  /*3960*/  LOP3.LUT R9, R2, 0x114, RZ, 0xfc, !PT ;  /* 0x0000011402097812 */ /* 0x000fe200078efcff */
[--C-:B------:R-:W-:Y:S02]  /*3970*/  @!P0 IMAD.IADD R200, R200, 0x1, -R8.reuse ;  /* 0x00000001c8c88824 */ /* 0x100fe400078e0a08 */
[----:B------:R-:W-:Y:S01]  /*3980*/  @!P5 IMAD.IADD R194, R194, 0x1, -R8 ;  /* 0x00000001c2c2d824 */ /* 0x000fe200078e0a08 */
[----:B------:R-:W-:Y:S01]  /*3990*/  IABS R206, R9 ;  /* 0x0000000900ce7213 */ /* 0x000fe20000000000 */
[----:B------:R-:W-:Y:S01]  /*39a0*/  @!P1 IMAD.MOV R198, RZ, RZ, -R198 ;  /* 0x000000ffffc69224 */ /* 0x000fe200078e0ac6 */
[C---:B------:R-:W-:Y:S01]  /*39b0*/  ISETP.GT.U32.AND P0, PT, R8.reuse, R200, PT ;  /* 0x000000c80800720c */ /* 0x040fe20003f04070 */
[----:B------:R-:W-:Y:S01]  /*39c0*/  @!P2 IMAD.MOV R194, RZ, RZ, -R194 ;  /* 0x000000ffffc2a224 */ /* 0x000fe200078e0ac2 */
[----:B------:R-:W-:Y:S01]  /*39d0*/  ISETP.GT.U32.AND P2, PT, R8, R202, PT ;  /* 0x000000ca0800720c */ /* 0x000fe20003f44070 */
[----:B------:R-:W-:Y:S01]  /*39e0*/  IMAD.HI.U32 R4, R3, R206, RZ ;  /* 0x000000ce03047227 */ /* 0x000fe200078e00ff */
[----:B------:R-:W-:-:S03]  /*39f0*/  ISETP.GE.AND P5, PT, R11, RZ, PT ;  /* 0x000000ff0b00720c */ /* 0x000fc60003fa6270 */
[----:B------:R-:W-:Y:S02]  /*3a00*/  @!P3 IMAD.IADD R204, R204, 0x1, -R8 ;  /* 0x00000001ccccb824 */ /* 0x000fe400078e0a08 */
[----:B------:R-:W-:Y:S02]  /*3a10*/  IMAD.MOV R5, RZ, RZ, -R4 ;  /* 0x000000ffff057224 */ /* 0x000fe400078e0a04 */
[----:B------:R-:W-:Y:S01]  /*3a20*/  IMAD.HI.U32 R4, R3, R208, RZ ;  /* 0x000000d003047227 */ /* 0x000fe200078e00ff */
[----:B------:R-:W-:-:S03]  /*3a30*/  ISETP.GT.U32.AND P1, PT, R8, R204, PT ;  /* 0x000000cc0800720c */ /* 0x000fc60003f24070 */
[----:B------:R-:W-:Y:S01]  /*3a40*/  @!P0 IMAD.IADD R200, R200, 0x1, -R8 ;  /* 0x00000001c8c88824 */ /* 0x000fe200078e0a08 */
[----:B------:R-:W-:Y:S01]  /*3a50*/  ISETP.GE.AND P0, PT, R9, RZ, PT ;  /* 0x000000ff0900720c */ /* 0x000fe20003f06270 */
[----:B------:R-:W-:Y:S02]  /*3a60*/  IMAD R206, R8, R5, R206 ;  /* 0x0000000508ce7224 */ /* 0x000fe400078e02ce */
[----:B------:R-:W-:-:S04]  /*3a70*/  IMAD.HI.U32 R9, R3, R212, RZ ;  /* 0x000000d403097227 */ /* 0x000fc800078e00ff */
[--C-:B------:R-:W-:Y:S01]  /*3a80*/  @!P2 IMAD.IADD R202, R202, 0x1, -R8.reuse ;  /* 0x00000001cacaa824 */ /* 0x100fe200078e0a08 */
[----:B------:R-:W-:Y:S01]  /*3a90*/  ISETP.GT.U32.AND P2, PT, R8, R206, PT ;  /* 0x000000ce0800720c */ /* 0x000fe20003f44070 */
[----:B------:R-:W-:Y:S02]  /*3aa0*/  IMAD.MOV R9, RZ, RZ, -R9 ;  /* 0x000000ffff097224 */ /* 0x000fe400078e0a09 */
[----:B------:R-:W-:Y:S01]  /*3ab0*/  @!P1 IMAD.IADD R204, R204, 0x1, -R8 ;  /* 0x00000001cccc9824 */ /* 0x000fe200078e0a08 */
[C---:B------:R-:W-:Y:S01]  /*3ac0*/  ISETP.GT.U32.AND P3, PT, R8.reuse, R202, PT ;  /* 0x000000ca0800720c */ /* 0x040fe20003f64070 */
[----:B------:R-:W-:Y:S01]  /*3ad0*/  IMAD R212, R8, R9, R212 ;  /* 0x0000000908d47224 */ /* 0x000fe200078e02d4 */
[----:B------:R-:W-:Y:S01]  /*3ae0*/  LOP3.LUT R9, R2, 0x128, RZ, 0xfc, !PT ;  /* 0x0000012802097812 */ /* 0x000fe200078efcff */
[----:B------:R-:W-:Y:S02]  /*3af0*/  IMAD.MOV R11, RZ, RZ, -R4 ;  /* 0x000000ffff0b7224 */ /* 0x000fe400078e0a04 */
[----:B------:R-:W-:Y:S01]  /*3b00*/  IMAD.HI.U32 R5, R3, R210, RZ ;  /* 0x000000d203057227 */ /* 0x000fe200078e00ff */
[----:B------:R-:W-:-:S03]  /*3b10*/  IABS R216, R9 ;  /* 0x0000000900d87213 */ /* 0x000fc60000000000 */
[----:B------:R-:W-:Y:S01]  /*3b20*/  @!P6 IMAD.MOV R204, RZ, RZ, -R204 ;  /* 0x000000ffffcce224 */ /* 0x000fe200078e0acc */
[C---:B------:R-:W-:Y:S01]  /*3b30*/  ISETP.GT.U32.AND P6, PT, R8.reuse, R212, PT ;  /* 0x000000d40800720c */ /* 0x040fe20003fc4070 */
[----:B------:R-:W-:Y:S01]  /*3b40*/  IMAD R208, R8, R11, R208 ;  /* 0x0000000b08d07224 */ /* 0x000fe200078e02d0 */
[----:B------:R-:W-:Y:S01]  /*3b50*/  LOP3.LUT R11, R2, 0x124, RZ, 0xfc, !PT ;  /* 0x00000124020b7812 */ /* 0x000fe200078efcff */
[----:B------:R-:W-:Y:S02]  /*3b60*/  IMAD.MOV R5, RZ, RZ, -R5 ;  /* 0x000000ffff057224 */ /* 0x000fe400078e0a05 */
[--C-:B------:R-:W-:Y:S01]  /*3b70*/  @!P2 IMAD.IADD R206, R206, 0x1, -R8.reuse ;  /* 0x00000001cecea824 */ /* 0x100fe200078e0a08 */
[----:B------:R-:W-:Y:S01]  /*3b80*/  IABS R214, R11 ;  /* 0x0000000b00d67213 */ /* 0x000fe20000000000 */
[----:B------:R-:W-:Y:S01]  /*3b90*/  @!P3 IMAD.IADD R202, R202, 0x1, -R8 ;  /* 0x00000001cacab824 */ /* 0x000fe200078e0a08 */
[C---:B------:R-:W-:Y:S01]  /*3ba0*/  ISETP.GT.U32.AND P3, PT, R8.reuse, R208, PT ;  /* 0x000000d00800720c */ /* 0x040fe20003f64070 */
[C---:B------:R-:W-:Y:S01]  /*3bb0*/  IMAD R210, R8.reuse, R5, R210 ;  /* 0x0000000508d27224 */ /* 0x040fe200078e02d2 */
[C---:B------:R-:W-:Y:S01]  /*3bc0*/  ISETP.GT.U32.AND P2, PT, R8.reuse, R206, PT ;  /* 0x000000ce0800720c */ /* 0x040fe20003f44070 */
[----:B------:R-:W-:Y:S01]  /*3bd0*/  @!P4 IMAD.MOV R200, RZ, RZ, -R200 ;  /* 0x000000ffffc8c224 */ /* 0x000fe200078e0ac8 */
[----:B------:R-:W-:Y:S01]  /*3be0*/  ISETP.GE.AND P4, PT, R13, RZ, PT ;  /* 0x000000ff0d00720c */ /* 0x000fe20003f86270 */
[----:B------:R-:W-:Y:S01]  /*3bf0*/  IMAD.HI.U32 R4, R3, R214, RZ ;  /* 0x000000d603047227 */ /* 0x000fe200078e00ff */
[----:B------:R-:W-:-:S02]  /*3c00*/  ISETP.GT.U32.AND P1, PT, R8, R210, PT ;  /* 0x000000d20800720c */ /* 0x000fc40003f24070 */
[----:B------:R-:W-:Y:S01]  /*3c10*/  LOP3.LUT R13, R2, 0x12c, RZ, 0xfc, !PT ;  /* 0x0000012c020d7812 */ /* 0x000fe200078efcff */
[----:B------:R-:W-:Y:S02]  /*3c20*/  @!P6 IMAD.IADD R212, R212, 0x1, -R8 ;  /* 0x00000001d4d4e824 */ /* 0x000fe400078e0a08 */
[----:B------:R-:W-:Y:S01]  /*3c30*/  IMAD.MOV R5, RZ, RZ, -R4 ;  /* 0x000000ffff057224 */ /* 0x000fe200078e0a04 */
[----:B------:R-:W-:Y:S01]  /*3c40*/  IABS R218, R13 ;  /* 0x0000000d00da7213 */ /* 0x000fe20000000000 */
[----:B------:R-:W-:Y:S01]  /*3c50*/  IMAD.HI.U32 R4, R3, R216, RZ ;  /* 0x000000d803047227 */ /* 0x000fe200078e00ff */
[----:B------:R-:W-:-:S03]  /*3c60*/  ISETP.GT.U32.AND P6, PT, R8, R212, PT ;  /* 0x000000d40800720c */ /* 0x000fc60003fc4070 */
[--C-:B------:R-:W-:Y:S02]  /*3c70*/  @!P3 IMAD.IADD R208, R208, 0x1, -R8.reuse ;  /* 0x00000001d0d0b824 */ /* 0x100fe400078e0a08 */
[----:B------:R-:W-:Y:S01]  /*3c80*/  @!P2 IMAD.IADD R206, R206, 0x1, -R8 ;  /* 0x00000001cecea824 */ /* 0x000fe200078e0a08 */
[----:B------:R-:W-:Y:S01]  /*3c90*/  ISETP.GE.AND P2, PT, R17, RZ, PT ;  /* 0x000000ff1100720c */ /* 0x000fe20003f46270 */
[C---:B------:R-:W-:Y:S01]  /*3ca0*/  IMAD R214, R8.reuse, R5, R214 ;  /* 0x0000000508d67224 */ /* 0x040fe200078e02d6 */
[----:B------:R-:W-:Y:S01]  /*3cb0*/  ISETP.GT.U32.AND P3, PT, R8, R208, PT ;  /* 0x000000d00800720c */ /* 0x000fe20003f64070 */
        /* <DEDUP_REMOVED lines=9> */
[----:B------:R-:W-:Y:S02]  /*3d50*/  IMAD.MOV R5, RZ, RZ, -R4 ;  /* 0x000000ffff057224 */ /* 0x000fe400078e0a04 */
[----:B------:R-:W-:Y:S01]  /*3d60*/  @!P6 IMAD.IADD R212, R212, 0x1, -R8 ;  /* 0x00000001d4d4e824 */ /* 0x000fe200078e0a08 */
[C---:B------:R-:W-:Y:S01]  /*3d70*/  ISETP.GT.U32.AND P6, PT, R8.reuse, R216, PT ;  /* 0x000000d80800720c */ /* 0x040fe20003fc4070 */
[----:B------:R-:W-:-:S02]  /*3d80*/  IMAD R218, R8, R5, R218 ;  /* 0x0000000508da7224 */ /* 0x000fc400078e02da */
[----:B------:R-:W-:Y:S01]  /*3d90*/  @!P5 IMAD.MOV R202, RZ, RZ, -R202 ;  /* 0x000000ffffcad224 */ /* 0x000fe200078e0aca */
[----:B------:R-:W-:Y:S01]  /*3da0*/  ISETP.GE.AND P5, PT, R15, RZ, PT ;  /* 0x000000ff0f00720c */ /* 0x000fe20003fa6270 */
[----:B------:R-:W-:Y:S01]  /*3db0*/  @!P2 IMAD.MOV R212, RZ, RZ, -R212 ;  /* 0x000000ffffd4a224 */ /* 0x000fe200078e0ad4 */
[----:B------:R-:W-:Y:S01]  /*3dc0*/  ISETP.GT.U32.AND P2, PT, R8, R218, PT ;  /* 0x000000da0800720c */ /* 0x000fe20003f44070 */
[--C-:B------:R-:W-:Y:S01]  /*3dd0*/  @!P3 IMAD.IADD R208, R208, 0x1, -R8.reuse ;  /* 0x00000001d0d0b824 */ /* 0x100fe200078e0a08 */
[----:B------:R-:W-:Y:S01]  /*3de0*/  ISETP.GE.AND P3, PT, R11, RZ, PT ;  /* 0x000000ff0b00720c */ /* 0x000fe20003f66270 */
[--C-:B------:R-:W-:Y:S01]  /*3df0*/  @!P0 IMAD.IADD R214, R214, 0x1, -R8.reuse ;  /* 0x00000001d6d68824 */ /* 0x100fe200078e0a08 */
[----:B------:R-:W-:Y:S01]  /*3e00*/  LOP3.LUT R11, R2, 0x130, RZ, 0xfc, !PT ;  /* 0x00000130020b7812 */ /* 0x000fe200078efcff */
[----:B------:R-:W-:Y:S01]  /*3e10*/  @!P1 IMAD.IADD R210, R210, 0x1, -R8 ;  /* 0x00000001d2d29824 */ /* 0x000fe200078e0a08 */
[----:B------:R-:W-:Y:S01]  /*3e20*/  ISETP.GE.AND P1, PT, R9, RZ, PT ;  /* 0x000000ff0900720c */ /* 0x000fe20003f26270 */
[----:B------:R-:W-:Y:S01]  /*3e30*/  @!P4 IMAD.MOV R208, RZ, RZ, -R208 ;  /* 0x000000ffffd0c224 */ /* 0x000fe200078e0ad0 */
[----:B------:R-:W-:Y:S01]  /*3e40*/  IABS R220, R11 ;  /* 0x0000000b00dc7213 */ /* 0x000fe20000000000 */
[----:B------:R-:W-:Y:S01]  /*3e50*/  @!P6 IMAD.IADD R216, R216, 0x1, -R8 ;  /* 0x00000001d8d8e824 */ /* 0x000fe200078e0a08 */
[----:B------:R-:W-:Y:S01]  /*3e60*/  ISETP.GT.U32.AND P0, PT, R8, R214, PT ;  /* 0x000000d60800720c */ /* 0x000fe20003f04070 */
[----:B------:R-:W-:Y:S01]  /*3e70*/  @!P5 IMAD.MOV R210, RZ, RZ, -R210 ;  /* 0x000000ffffd2d224 */ /* 0x000fe200078e0ad2 */
[----:B------:R-:W-:Y:S01]  /*3e80*/  LOP3.LUT R9, R2, 0x134, RZ, 0xfc, !PT ;  /* 0x0000013402097812 */ /* 0x000fe200078efcff */
[----:B------:R-:W-:Y:S01]  /*3e90*/  IMAD.HI.U32 R4, R3, R220, RZ ;  /* 0x000000dc03047227 */ /* 0x000fe200078e00ff */
[----:B------:R-:W-:-:S02]  /*3ea0*/  ISETP.GE.AND P5, PT, R11, RZ, PT ;  /* 0x000000ff0b00720c */ /* 0x000fc40003fa6270 */
[----:B------:R-:W-:Y:S01]  /*3eb0*/  IABS R222, R9 ;  /* 0x0000000900de7213 */ /* 0x000fe20000000000 */
[----:B------:R-:W-:Y:S01]  /*3ec0*/  @!P2 IMAD.IADD R218, R218, 0x1, -R8 ;  /* 0x00000001dadaa824 */ /* 0x000fe200078e0a08 */
[----:B------:R-:W-:Y:S01]  /*3ed0*/  LOP3.LUT R11, R2, 0x138, RZ, 0xfc, !PT ;  /* 0x00000138020b7812 */ /* 0x000fe200078efcff */
[----:B------:R-:W-:Y:S01]  /*3ee0*/  IMAD.MOV R5, RZ, RZ, -R4 ;  /* 0x000000ffff057224 */ /* 0x000fe200078e0a04 */
[----:B------:R-:W-:Y:S01]  /*3ef0*/  ISETP.GE.AND P4, PT, R13, RZ, PT ;  /* 0x000000ff0d00720c */ /* 0x000fe20003f86270 */
[----:B------:R-:W-:Y:S01]  /*3f00*/  IMAD.HI.U32 R4, R3, R222, RZ ;  /* 0x000000de03047227 */ /* 0x000fe200078e00ff */
[----:B------:R-:W-:Y:S02]  /*3f10*/  IABS R226, R11 ;  /* 0x0000000b00e27213 */ /* 0x000fe40000000000 */
[----:B------:R-:W-:Y:S01]  /*3f20*/  ISETP.GT.U32.AND P2, PT, R8, R218, PT ;  /* 0x000000da0800720c */ /* 0x000fe20003f44070 */
[----:B------:R-:W-:Y:S01]  /*3f30*/  @!P0 IMAD.IADD R214, R214, 0x1, -R8 ;  /* 0x00000001d6d68824 */ /* 0x000fe200078e0a08 */
[C---:B------:R-:W-:Y:S01]  /*3f40*/  ISETP.GT.U32.AND P6, PT, R8.reuse, R216, PT ;  /* 0x000000d80800720c */ /* 0x040fe20003fc4070 */
[----:B------:R-:W-:Y:S01]  /*3f50*/  IMAD R220, R8, R5, R220 ;  /* 0x0000000508dc7224 */ /* 0x000fe200078e02dc */
[----:B------:R-:W-:Y:S01]  /*3f60*/  ISETP.GE.AND P0, PT, R9, RZ, PT ;  /* 0x000000ff0900720c */ /* 0x000fe20003f06270 */
[----:B------:R-:W-:Y:S01]  /*3f70*/  IMAD.MOV R5, RZ, RZ, -R4 ;  /* 0x000000ffff057224 */ /* 0x000fe200078e0a04 */
[C---:B------:R-:W-:Y:S01]  /*3f80*/  LOP3.LUT R9, R2.reuse, 0x13c, RZ, 0xfc, !PT ;  /* 0x0000013c02097812 */ /* 0x040fe200078efcff */
[----:B------:R-:W-:Y:S01]  /*3f90*/  IMAD.HI.U32 R4, R3, R226, RZ ;  /* 0x000000e203047227 */ /* 0x000fe200078e00ff */
[----:B------:R-:W-:-:S02]  /*3fa0*/  LOP3.LUT R13, R2, 0x148, RZ, 0xfc, !PT ;  /* 0x00000148020d7812 */ /* 0x000fc400078efcff */
[----:B------:R-:W-:Y:S01]  /*3fb0*/  IABS R224, R9 ;  /* 0x0000000900e07213 */ /* 0x000fe20000000000 */
[----:B------:R-:W-:Y:S01]  /*3fc0*/  @!P3 IMAD.MOV R214, RZ, RZ, -R214 ;  /* 0x000000ffffd6b224 */ /* 0x000fe200078e0ad6 */
[C---:B------:R-:W-:Y:S01]  /*3fd0*/  ISETP.GT.U32.AND P3, PT, R8.reuse, R220, PT ;  /* 0x000000dc0800720c */ /* 0x040fe20003f64070 */
[----:B------:R-:W-:Y:S01]  /*3fe0*/  IMAD R222, R8, R5, R222 ;  /* 0x0000000508de7224 */ /* 0x000fe200078e02de */
[----:B------:R-:W-:Y:S01]  /*3ff0*/  IABS R234, R13 ;  /* 0x0000000d00ea7213 */ /* 0x000fe20000000000 */
[----:B------:R-:W-:Y:S01]  /*4000*/  IMAD.MOV R5, RZ, RZ, -R4 ;  /* 0x000000ffff057224 */ /* 0x000fe200078e0a04 */
[----:B------:R-:W-:Y:S01]  /*4010*/  LOP3.LUT R15, R2, 0x158, RZ, 0xfc, !PT ;  /* 0x00000158020f7812 */ /* 0x000fe200078efcff */
[----:B------:R-:W-:Y:S01]  /*4020*/  @!P2 IMAD.IADD R218, R218, 0x1, -R8 ;  /* 0x00000001dadaa824 */ /* 0x000fe200078e0a08 */
[C---:B------:R-:W-:Y:S01]  /*4030*/  ISETP.GT.U32.AND P2, PT, R8.reuse, R222, PT ;  /* 0x000000de0800720c */ /* 0x040fe20003f44070 */
[----:B------:R-:W-:Y:S01]  /*4040*/  IMAD R226, R8, R5, R226 ;  /* 0x0000000508e27224 */ /* 0x000fe200078e02e2 */
[----:B------:R-:W-:Y:S01]  /*4050*/  IABS R238, R15 ;  /* 0x0000000f00ee7213 */ /* 0x000fe20000000000 */
[----:B------:R-:W-:-:S02]  /*4060*/  @!P4 IMAD.MOV R218, RZ, RZ, -R218 ;  /* 0x000000ffffdac224 */ /* 0x000fc400078e0ada */
[----:B------:R-:W-:Y:S01]  /*4070*/  IMAD.HI.U32 R4, R3, R224, RZ ;  /* 0x000000e003047227 */ /* 0x000fe200078e00ff */
[----:B------:R-:W-:-:S03]  /*4080*/  ISETP.GT.U32.AND P4, PT, R8, R226, PT ;  /* 0x000000e20800720c */ /* 0x000fc60003f84070 */
[--C-:B------:R-:W-:Y:S02]  /*4090*/  @!P3 IMAD.IADD R220, R220, 0x1, -R8.reuse ;  /* 0x00000001dcdcb824 */ /* 0x100fe400078e0a08 */
[----:B------:R-:W-:Y:S01]  /*40a0*/  @!P6 IMAD.IADD R216, R216, 0x1, -R8 ;  /* 0x00000001d8d8e824 */ /* 0x000fe200078e0a08 */
[----:B------:R-:W-:Y:S01]  /*40b0*/  ISETP.GE.AND P6, PT, R11, RZ, PT ;  /* 0x000000ff0b00720c */ /* 0x000fe20003fc6270 */
[----:B------:R-:W-:Y:S01]  /*40c0*/  IMAD.MOV R5, RZ, RZ, -R4 ;  /* 0x000000ffff057224 */ /* 0x000fe200078e0a04 */
[----:B------:R-:W-:Y:S01]  /*40d0*/  ISETP.GT.U32.AND P3, PT, R8, R220, PT ;  /* 0x000000dc0800720c */ /* 0x000fe20003f64070 */
[----:B------:R-:W-:Y:S01]  /*40e0*/  @!P1 IMAD.MOV R216, RZ, RZ, -R216 ;  /* 0x000000ffffd89224 */ /* 0x000fe200078e0ad8 */
[----:B------:R-:W-:Y:S01]  /*40f0*/  LOP3.LUT R11, R2, 0x144, RZ, 0xfc, !PT ;  /* 0x00000144020b7812 */ /* 0x000fe200078efcff */
[----:B------:R-:W-:Y:S01]  /*4100*/  IMAD R224, R8, R5, R224 ;  /* 0x0000000508e07224 */ /* 0x000fe200078e02e0 */
[----:B------:R-:W-:Y:S01]  /*4110*/  ISETP.GE.AND P1, PT, R9, RZ, PT ;  /* 0x000000ff0900720c */ /* 0x000fe20003f26270 */
[--C-:B------:R-:W-:Y:S01]  /*4120*/  @!P4 IMAD.IADD R226, R226, 0x1, -R8.reuse ;  /* 0x00000001e2e2c824 */ /* 0x100fe200078e0a08 */
[----:B------:R-:W-:Y:S01]  /*4130*/  IABS R230, R11 ;  /* 0x0000000b00e67213 */ /* 0x000fe20000000000 */
[----:B------:R-:W-:Y:S01]  /*4140*/  @!P2 IMAD.IADD R222, R222, 0x1, -R8 ;  /* 0x00000001dedea824 */ /* 0x000fe200078e0a08 */
[----:B------:R-:W-:-:S02]  /*4150*/  LOP3.LUT R9, R2, 0x140, RZ, 0xfc, !PT ;  /* 0x0000014002097812 */ /* 0x000fc400078efcff */
[C---:B------:R-:W-:Y:S01]  /*4160*/  ISETP.GT.U32.AND P4, PT, R8.reuse, R226, PT ;  /* 0x000000e20800720c */ /* 0x040fe20003f84070 */
[C---:B------:R-:W-:Y:S01]  /*4170*/  IMAD.HI.U32 R5, R3.reuse, R230, RZ ;  /* 0x000000e603057227 */ /* 0x040fe200078e00ff */
[----:B------:R-:W-:Y:S02]  /*4180*/  IABS R228, R9 ;  /* 0x0000000900e47213 */ /* 0x000fe40000000000 */
[----:B------:R-:W-:Y:S01]  /*4190*/  ISETP.GT.U32.AND P2, PT, R8, R222, PT ;  /* 0x000000de0800720c */ /* 0x000fe20003f44070 */
[----:B------:R-:W-:Y:S01]  /*41a0*/  @!P3 IMAD.IADD R220, R220, 0x1, -R8 ;  /* 0x00000001dcdcb824 */ /* 0x000fe200078e0a08 */
[----:B------:R-:W-:Y:S01]  /*41b0*/  ISETP.GT.U32.AND P3, PT, R8, R224, PT ;  /* 0x000000e00800720c */ /* 0x000fe20003f64070 */
[----:B------:R-:W-:Y:S02]  /*41c0*/  IMAD.MOV R5, RZ, RZ, -R5 ;  /* 0x000000ffff057224 */ /* 0x000fe400078e0a05 */
[----:B------:R-:W-:-:S04]  /*41d0*/  IMAD.HI.U32 R4, R3, R228, RZ ;  /* 0x000000e403047227 */ /* 0x000fc800078e00ff */
[----:B------:R-:W-:Y:S02]  /*41e0*/  IMAD R230, R8, R5, R230 ;  /* 0x0000000508e67224 */ /* 0x000fe400078e02e6 */
[----:B------:R-:W-:Y:S02]  /*41f0*/  @!P4 IMAD.IADD R226, R226, 0x1, -R8 ;  /* 0x00000001e2e2c824 */ /* 0x000fe400078e0a08 */
[----:B------:R-:W-:Y:S01]  /*4200*/  @!P5 IMAD.MOV R220, RZ, RZ, -R220 ;  /* 0x000000ffffdcd224 */ /* 0x000fe200078e0adc */
[----:B------:R-:W-:Y:S01]  /*4210*/  ISETP.GE.AND P5, PT, R9, RZ, PT ;  /* 0x000000ff0900720c */ /* 0x000fe20003fa6270 */
[----:B------:R-:W-:Y:S02]  /*4220*/  @!P3 IMAD.IADD R224, R224, 0x1, -R8 ;  /* 0x00000001e0e0b824 */ /* 0x000fe400078e0a08 */
[----:B------:R-:W-:Y:S01]  /*4230*/  @!P6 IMAD.MOV R226, RZ, RZ, -R226 ;  /* 0x000000ffffe2e224 */ /* 0x000fe200078e0ae2 */
[C---:B------:R-:W-:Y:S01]  /*4240*/  ISETP.GT.U32.AND P6, PT, R8.reuse, R230, PT ;  /* 0x000000e60800720c */ /* 0x040fe20003fc4070 */
[----:B------:R-:W-:Y:S01]  /*4250*/  IMAD.MOV R9, RZ, RZ, -R4 ;  /* 0x000000ffff097224 */ /* 0x000fe200078e0a04 */
[----:B------:R-:W-:Y:S01]  /*4260*/  ISETP.GT.U32.AND P3, PT, R8, R224, PT ;  /* 0x000000e00800720c */ /* 0x000fe20003f64070 */
[----:B------:R-:W-:-:S04]  /*4270*/  IMAD.HI.U32 R4, R3, R234, RZ ;  /* 0x000000ea03047227 */ /* 0x000fc800078e00ff */
[----:B------:R-:W-:Y:S01]  /*4280*/  IMAD.MOV R5, RZ, RZ, -R4 ;  /* 0x000000ffff057224 */ /* 0x000fe200078e0a04 */
[----:B------:R-:W-:Y:S01]  /*4290*/  LOP3.LUT R4, R2, 0x14c, RZ, 0xfc, !PT ;  /* 0x0000014c02047812 */ /* 0x000fe200078efcff */
[----:B------:R-:W-:Y:S02]  /*42a0*/  IMAD R228, R8, R9, R228 ;  /* 0x0000000908e47224 */ /* 0x000fe400078e02e4 */
[--C-:B------:R-:W-:Y:S01]  /*42b0*/  @!P2 IMAD.IADD R222, R222, 0x1, -R8.reuse ;  /* 0x00000001dedea824 */ /* 0x100fe200078e0a08 */
[----:B------:R-:W-:Y:S01]  /*42c0*/  IABS R232, R4 ;  /* 0x0000000400e87213 */ /* 0x000fe20000000000 */
[--C-:B------:R-:W-:Y:S01]  /*42d0*/  @!P6 IMAD.IADD R230, R230, 0x1, -R8.reuse ;  /* 0x00000001e6e6e824 */ /* 0x100fe200078e0a08 */
[----:B------:R-:W-:Y:S01]  /*42e0*/  ISETP.GE.AND P2, PT, R11, RZ, PT ;  /* 0x000000ff0b00720c */ /* 0x000fe20003f46270 */
[----:B------:R-:W-:Y:S01]  /*42f0*/  @!P3 IMAD.IADD R224, R224, 0x1, -R8 ;  /* 0x00000001e0e0b824 */ /* 0x000fe200078e0a08 */
[----:B------:R-:W-:Y:S01]  /*4300*/  ISETP.GE.AND P3, PT, R4, RZ, PT ;  /* 0x000000ff0400720c */ /* 0x000fe20003f66270 */
[----:B------:R-:W-:Y:S01]  /*4310*/  IMAD.HI.U32 R4, R3, R232, RZ ;  /* 0x000000e803047227 */ /* 0x000fe200078e00ff */
[----:B------:R-:W-:-:S02]  /*4320*/  ISETP.GT.U32.AND P6, PT, R8, R230, PT ;  /* 0x000000e60800720c */ /* 0x000fc40003fc4070 */
[----:B------:R-:W-:Y:S01]  /*4330*/  LOP3.LUT R11, R2, 0x150, RZ, 0xfc, !PT ;  /* 0x00000150020b7812 */ /* 0x000fe200078efcff */
[----:B------:R-:W-:Y:S01]  /*4340*/  IMAD.MOV R9, RZ, RZ, -R4 ;  /* 0x000000ffff097224 */ /* 0x000fe200078e0a04 */
[C---:B------:R-:W-:Y:S01]  /*4350*/  ISETP.GT.U32.AND P4, PT, R8.reuse, R228, PT ;  /* 0x000000e40800720c */ /* 0x040fe20003f84070 */
[C---:B------:R-:W-:Y:S01]  /*4360*/  IMAD R234, R8.reuse, R5, R234 ;  /* 0x0000000508ea7224 */ /* 0x040fe200078e02ea */
[----:B------:R-:W-:Y:S01]  /*4370*/  IABS R236, R11 ;  /* 0x0000000b00ec7213 */ /* 0x000fe20000000000 */
[C---:B------:R-:W-:Y:S02]  /*4380*/  IMAD R232, R8.reuse, R9, R232 ;  /* 0x0000000908e87224 */ /* 0x040fe400078e02e8 */
[----:B------:R-:W-:Y:S01]  /*4390*/  @!P1 IMAD.MOV R224, RZ, RZ, -R224 ;  /* 0x000000ffffe09224 */ /* 0x000fe200078e0ae0 */
[----:B------:R-:W-:Y:S01]  /*43a0*/  ISETP.GT.U32.AND P1, PT, R8, R234, PT ;  /* 0x000000ea0800720c */ /* 0x000fe20003f24070 */
[----:B------:R-:W-:-:S04]  /*43b0*/  IMAD.HI.U32 R5, R3, R236, RZ ;  /* 0x000000ec03057227 */ /* 0x000fc800078e00ff */
[----:B------:R-:W-:Y:S01]  /*43c0*/  @!P6 IMAD.IADD R230, R230, 0x1, -R8 ;  /* 0x00000001e6e6e824 */ /* 0x000fe200078e0a08 */
[C---:B------:R-:W-:Y:S01]  /*43d0*/  ISETP.GT.U32.AND P6, PT, R8.reuse, R232, PT ;  /* 0x000000e80800720c */ /* 0x040fe20003fc4070 */
[----:B------:R-:W-:Y:S02]  /*43e0*/  IMAD.MOV R5, RZ, RZ, -R5 ;  /* 0x000000ffff057224 */ /* 0x000fe400078e0a05 */
[----:B------:R-:W-:Y:S01]  /*43f0*/  @!P0 IMAD.MOV R222, RZ, RZ, -R222 ;  /* 0x000000ffffde8224 */ /* 0x000fe200078e0ade */
[----:B------:R-:W-:Y:S01]  /*4400*/  ISETP.GE.AND P0, PT, R13, RZ, PT ;  /* 0x000000ff0d00720c */ /* 0x000fe20003f06270 */
[----:B------:R-:W-:Y:S01]  /*4410*/  IMAD R236, R8, R5, R236 ;  /* 0x0000000508ec7224 */ /* 0x000fe200078e02ec */
[----:B------:R-:W-:Y:S01]  /*4420*/  LOP3.LUT R13, R2, 0x154, RZ, 0xfc, !PT ;  /* 0x00000154020d7812 */ /* 0x000fe200078efcff */
[----:B------:R-:W-:-:S03]  /*4430*/  IMAD.HI.U32 R5, R3, R238, RZ ;  /* 0x000000ee03057227 */ /* 0x000fc600078e00ff */
[----:B------:R-:W-:Y:S01]  /*4440*/  IABS R240, R13 ;  /* 0x0000000d00f07213 */ /* 0x000fe20000000000 */
[----:B------:R-:W-:Y:S02]  /*4450*/  IMAD.MOV R5, RZ, RZ, -R5 ;  /* 0x000000ffff057224 */ /* 0x000fe400078e0a05 */
[--C-:B------:R-:W-:Y:S02]  /*4460*/  @!P6 IMAD.IADD R232, R232, 0x1, -R8.reuse ;  /* 0x00000001e8e8e824 */ /* 0x100fe400078e0a08 */
[--C-:B------:R-:W-:Y:S02]  /*4470*/  @!P4 IMAD.IADD R228, R228, 0x1, -R8.reuse ;  /* 0x00000001e4e4c824 */ /* 0x100fe400078e0a08 */
[----:B------:R-:W-:Y:S01]  /*4480*/  @!P1 IMAD.IADD R234, R234, 0x1, -R8 ;  /* 0x00000001eaea9824 */ /* 0x000fe200078e0a08 */
[C---:B------:R-:W-:Y:S01]  /*4490*/  ISETP.GT.U32.AND P6, PT, R8.reuse, R232, PT ;  /* 0x000000e80800720c */ /* 0x040fe20003fc4070 */
[C---:B------:R-:W-:Y:S01]  /*44a0*/  IMAD R238, R8.reuse, R5, R238 ;  /* 0x0000000508ee7224 */ /* 0x040fe200078e02ee */
[C---:B------:R-:W-:Y:S01]  /*44b0*/  ISETP.GT.U32.AND P4, PT, R8.reuse, R228, PT ;  /* 0x000000e40800720c */ /* 0x040fe20003f84070 */
[----:B------:R-:W-:Y:S01]  /*44c0*/  IMAD.HI.U32 R4, R3, R240, RZ ;  /* 0x000000f003047227 */ /* 0x000fe200078e00ff */
[----:B------:R-:W-:-:S03]  /*44d0*/  ISETP.GT.U32.AND P1, PT, R8, R234, PT ;  /* 0x000000ea0800720c */ /* 0x000fc60003f24070 */
[----:B------:R-:W-:Y:S02]  /*44e0*/  IMAD.MOV R9, RZ, RZ, -R4 ;  /* 0x000000ffff097224 */ /* 0x000fe400078e0a04 */
[----:B------:R-:W-:Y:S01]  /*44f0*/  @!P2 IMAD.MOV R230, RZ, RZ, -R230 ;  /* 0x000000ffffe6a224 */ /* 0x000fe200078e0ae6 */
[----:B------:R-:W-:Y:S01]  /*4500*/  ISETP.GE.AND P2, PT, R13, RZ, PT ;  /* 0x000000ff0d00720c */ /* 0x000fe20003f46270 */
[----:B------:R-:W-:Y:S01]  /*4510*/  IMAD R240, R8, R9, R240 ;  /* 0x0000000908f07224 */ /* 0x000fe200078e02f0 */
[----:B------:R-:W-:Y:S01]  /*4520*/  LOP3.LUT R13, R2, 0x160, RZ, 0xfc, !PT ;  /* 0x00000160020d7812 */ /* 0x000fe200078efcff */
[--C-:B------:R-:W-:Y:S01]  /*4530*/  @!P6 IMAD.IADD R232, R232, 0x1, -R8.reuse ;  /* 0x00000001e8e8e824 */ /* 0x100fe200078e0a08 */
[----:B------:R-:W-:Y:S01]  /*4540*/  ISETP.GT.U32.AND P6, PT, R8, R238, PT ;  /* 0x000000ee0800720c */ /* 0x000fe20003fc4070 */
[--C-:B------:R-:W-:Y:S01]  /*4550*/  @!P4 IMAD.IADD R228, R228, 0x1, -R8.reuse ;  /* 0x00000001e4e4c824 */ /* 0x100fe200078e0a08 */
[----:B------:R-:W-:Y:S01]  /*4560*/  IABS R244, R13 ;  /* 0x0000000d00f47213 */ /* 0x000fe20000000000 */
[----:B------:R-:W-:Y:S01]  /*4570*/  @!P1 IMAD.IADD R234, R234, 0x1, -R8 ;  /* 0x00000001eaea9824 */ /* 0x000fe200078e0a08 */
[C---:B------:R-:W-:Y:S01]  /*4580*/  ISETP.GT.U32.AND P1, PT, R8.reuse, R240, PT ;  /* 0x000000f00800720c */ /* 0x040fe20003f24070 */
[----:B------:R-:W-:Y:S01]  /*4590*/  @!P5 IMAD.MOV R228, RZ, RZ, -R228 ;  /* 0x000000ffffe4d224 */ /* 0x000fe200078e0ae4 */
[----:B------:R-:W-:Y:S01]  /*45a0*/  ISETP.GT.U32.AND P5, PT, R8, R236, PT ;  /* 0x000000ec0800720c */ /* 0x000fe20003fa4070 */
[----:B------:R-:W-:Y:S01]  /*45b0*/  @!P0 IMAD.MOV R234, RZ, RZ, -R234 ;  /* 0x000000ffffea8224 */ /* 0x000fe200078e0aea */
[----:B------:R-:W-:Y:S01]  /*45c0*/  ISETP.GE.AND P0, PT, R15, RZ, PT ;  /* 0x000000ff0f00720c */ /* 0x000fe20003f06270 */
[----:B------:R-:W-:Y:S01]  /*45d0*/  IMAD.HI.U32 R5, R3, R244, RZ ;  /* 0x000000f403057227 */ /* 0x000fe200078e00ff */
[----:B------:R-:W-:-:S02]  /*45e0*/  ISETP.GE.AND P4, PT, R11, RZ, PT ;  /* 0x000000ff0b00720c */ /* 0x000fc40003f86270 */
[----:B------:R-:W-:Y:S01]  /*45f0*/  LOP3.LUT R11, R2, 0x15c, RZ, 0xfc, !PT ;  /* 0x0000015c020b7812 */ /* 0x000fe200078efcff */
[--C-:B------:R-:W-:Y:S01]  /*4600*/  @!P6 IMAD.IADD R238, R238, 0x1, -R8.reuse ;  /* 0x00000001eeeee824 */ /* 0x100fe200078e0a08 */
[----:B------:R-:W-:Y:S01]  /*4610*/  LOP3.LUT R15, R2, 0x178, RZ, 0xfc, !PT ;  /* 0x00000178020f7812 */ /* 0x000fe200078efcff */
[----:B------:R-:W-:Y:S01]  /*4620*/  IMAD.MOV R5, RZ, RZ, -R5 ;  /* 0x000000ffff057224 */ /* 0x000fe200078e0a05 */
[----:B------:R-:W-:Y:S01]  /*4630*/  IABS R242, R11 ;  /* 0x0000000b00f27213 */ /* 0x000fe20000000000 */
[--C-:B------:R-:W-:Y:S01]  /*4640*/  @!P1 IMAD.IADD R240, R240, 0x1, -R8.reuse ;  /* 0x00000001f0f09824 */ /* 0x100fe200078e0a08 */
[----:B------:R-:W-:Y:S01]  /*4650*/  ISETP.GT.U32.AND P6, PT, R8, R238, PT ;  /* 0x000000ee0800720c */ /* 0x000fe20003fc4070 */
[----:B------:R-:W-:Y:S01]  /*4660*/  @!P5 IMAD.IADD R236, R236, 0x1, -R8 ;  /* 0x00000001ececd824 */ /* 0x000fe200078e0a08 */
[----:B------:R-:W-:Y:S01]  /*4670*/  IABS R61, R15 ;  /* 0x0000000f003d7213 */ /* 0x000fe20000000000 */
[C---:B------:R-:W-:Y:S01]  /*4680*/  IMAD R244, R8.reuse, R5, R244 ;  /* 0x0000000508f47224 */ /* 0x040fe200078e02f4 */
[C---:B------:R-:W-:Y:S01]  /*4690*/  ISETP.GT.U32.AND P1, PT, R8.reuse, R240, PT ;  /* 0x000000f00800720c */ /* 0x040fe20003f24070 */
[----:B------:R-:W-:Y:S01]  /*46a0*/  IMAD.HI.U32 R4, R3, R242, RZ ;  /* 0x000000f203047227 */ /* 0x000fe200078e00ff */
[----:B------:R-:W-:-:S02]  /*46b0*/  ISETP.GT.U32.AND P5, PT, R8, R236, PT ;  /* 0x000000ec0800720c */ /* 0x000fc40003fa4070 */
[C---:B------:R-:W-:Y:S01]  /*46c0*/  LOP3.LUT R5, R2.reuse, 0x168, RZ, 0xfc, !PT ;  /* 0x0000016802057812 */ /* 0x040fe200078efcff */
[----:B------:R-:W-:Y:S01]  /*46d0*/  IMAD.MOV R9, RZ, RZ, -R4 ;  /* 0x000000ffff097224 */ /* 0x000fe200078e0a04 */
[----:B------:R-:W-:Y:S01]  /*46e0*/  LOP3.LUT R4, R2, 0x164, RZ, 0xfc, !PT ;  /* 0x0000016402047812 */ /* 0x000fe200078efcff */
[----:B------:R-:W-:Y:S01]  /*46f0*/  @!P3 IMAD.MOV R232, RZ, RZ, -R232 ;  /* 0x000000ffffe8b224 */ /* 0x000fe200078e0ae8 */
[----:B------:R-:W-:Y:S01]  /*4700*/  IABS R45, R5 ;  /* 0x00000005002d7213 */ /* 0x000fe20000000000 */
[----:B------:R-:W-:Y:S01]  /*4710*/  @!P6 IMAD.IADD R238, R238, 0x1, -R8 ;  /* 0x00000001eeeee824 */ /* 0x000fe200078e0a08 */
[----:B------:R-:W-:Y:S01]  /*4720*/  IABS R246, R4 ;  /* 0x0000000400f67213 */ /* 0x000fe20000000000 */
[----:B------:R-:W-:Y:S01]  /*4730*/  IMAD R242, R8, R9, R242 ;  /* 0x0000000908f27224 */ /* 0x000fe200078e02f2 */
[----:B------:R-:W-:Y:S01]  /*4740*/  LOP3.LUT R9, R2, 0x16c, RZ, 0xfc, !PT ;  /* 0x0000016c02097812 */ /* 0x000fe200078efcff */
[----:B------:R-:W-:Y:S01]  /*4750*/  @!P0 IMAD.MOV R238, RZ, RZ, -R238 ;  /* 0x000000ffffee8224 */ /* 0x000fe200078e0aee */
[----:B------:R-:W-:Y:S01]  /*4760*/  ISETP.GT.U32.AND P0, PT, R8, R244, PT ;  /* 0x000000f40800720c */ /* 0x000fe20003f04070 */
[--C-:B------:R-:W-:Y:S01]  /*4770*/  @!P1 IMAD.IADD R240, R240, 0x1, -R8.reuse ;  /* 0x00000001f0f09824 */ /* 0x100fe200078e0a08 */
[----:B------:R-:W-:Y:S01]  /*4780*/  ISETP.GT.U32.AND P1, PT, R8, R242, PT ;  /* 0x000000f20800720c */ /* 0x000fe20003f24070 */
[----:B------:R-:W-:Y:S01]  /*4790*/  @!P5 IMAD.IADD R236, R236, 0x1, -R8 ;  /* 0x00000001ececd824 */ /* 0x000fe200078e0a08 */
[----:B------:R-:W-:Y:S01]  /*47a0*/  IABS R250, R9 ;  /* 0x0000000900fa7213 */ /* 0x000fe20000000000 */
[----:B------:R-:W-:Y:S01]  /*47b0*/  @!P2 IMAD.MOV R240, RZ, RZ, -R240 ;  /* 0x000000fffff0a224 */ /* 0x000fe200078e0af0 */
[----:B------:R-:W-:Y:S01]  /*47c0*/  ISETP.GE.AND P2, PT, R5, RZ, PT ;  /* 0x000000ff0500720c */ /* 0x000fe20003f46270 */
[----:B------:R-:W-:Y:S01]  /*47d0*/  @!P4 IMAD.MOV R236, RZ, RZ, -R236 ;  /* 0x000000ffffecc224 */ /* 0x000fe200078e0aec */
[----:B------:R-:W-:Y:S01]  /*47e0*/  ISETP.GE.AND P4, PT, R4, RZ, PT ;  /* 0x000000ff0400720c */ /* 0x000fe20003f86270 */
[----:B------:R-:W-:Y:S01]  /*47f0*/  IMAD.HI.U32 R4, R3, R246, RZ ;  /* 0x000000f603047227 */ /* 0x000fe200078e00ff */
[----:B------:R-:W-:-:S02]  /*4800*/  ISETP.GE.AND P6, PT, R9, RZ, PT ;  /* 0x000000ff0900720c */ /* 0x000fc40003fc6270 */
[----:B------:R-:W-:Y:S01]  /*4810*/  ISETP.GE.AND P5, PT, R13, RZ, PT ;  /* 0x000000ff0d00720c */ /* 0x000fe20003fa6270 */
[--C-:B------:R-:W-:Y:S01]  /*4820*/  @!P0 IMAD.IADD R244, R244, 0x1, -R8.reuse ;  /* 0x00000001f4f48824 */ /* 0x100fe200078e0a08 */
[----:B------:R-:W-:Y:S01]  /*4830*/  LOP3.LUT R13, R2, 0x174, RZ, 0xfc, !PT ;  /* 0x00000174020d7812 */ /* 0x000fe200078efcff */
[----:B------:R-:W-:Y:S01]  /*4840*/  IMAD.HI.U32 R5, R3, R45, RZ ;  /* 0x0000002d03057227 */ /* 0x000fe200078e00ff */
[----:B------:R-:W-:Y:S02]  /*4850*/  ISETP.GE.AND P3, PT, R11, RZ, PT ;  /* 0x000000ff0b00720c */ /* 0x000fe40003f66270 */
[----:B------:R-:W-:Y:S01]  /*4860*/  ISETP.GT.U32.AND P0, PT, R8, R244, PT ;  /* 0x000000f40800720c */ /* 0x000fe20003f04070 */
[----:B------:R-:W-:Y:S01]  /*4870*/  @!P1 IMAD.IADD R242, R242, 0x1, -R8 ;  /* 0x00000001f2f29824 */ /* 0x000fe200078e0a08 */
[----:B------:R-:W-:Y:S01]  /*4880*/  IABS R248, R13 ;  /* 0x0000000d00f87213 */ /* 0x000fe20000000000 */
[----:B------:R-:W-:Y:S01]  /*4890*/  IMAD.MOV R9, RZ, RZ, -R4 ;  /* 0x000000ffff097224 */ /* 0x000fe200078e0a04 */
[----:B------:R-:W-:Y:S01]  /*48a0*/  LOP3.LUT R11, R2, 0x170, RZ, 0xfc, !PT ;  /* 0x00000170020b7812 */ /* 0x000fe200078efcff */
[----:B------:R-:W-:Y:S01]  /*48b0*/  IMAD.MOV R5, RZ, RZ, -R5 ;  /* 0x000000ffff057224 */ /* 0x000fe200078e0a05 */
[----:B------:R-:W-:Y:S01]  /*48c0*/  ISETP.GT.U32.AND P1, PT, R8, R242, PT ;  /* 0x000000f20800720c */ /* 0x000fe20003f24070 */
[----:B------:R-:W-:Y:S01]  /*48d0*/  IMAD.HI.U32 R4, R3, R250, RZ ;  /* 0x000000fa03047227 */ /* 0x000fe200078e00ff */
[----:B------:R-:W-:-:S03]  /*48e0*/  IABS R252, R11 ;  /* 0x0000000b00fc7213 */ /* 0x000fc60000000000 */
[----:B------:R-:W-:Y:S02]  /*48f0*/  IMAD R45, R8, R5, R45 ;  /* 0x00000005082d7224 */ /* 0x000fe400078e022d */
[----:B------:R-:W-:Y:S02]  /*4900*/  IMAD.MOV R5, RZ, RZ, -R4 ;  /* 0x000000ffff057224 */ /* 0x000fe400078e0a04 */
[----:B------:R-:W-:Y:S01]  /*4910*/  @!P0 IMAD.IADD R244, R244, 0x1, -R8 ;  /* 0x00000001f4f48824 */ /* 0x000fe200078e0a08 */
[C---:B------:R-:W-:Y:S01]  /*4920*/  ISETP.GT.U32.AND P0, PT, R8.reuse, R45, PT ;  /* 0x0000002d0800720c */ /* 0x040fe20003f04070 */
[----:B------:R-:W-:Y:S02]  /*4930*/  IMAD R250, R8, R5, R250 ;  /* 0x0000000508fa7224 */ /* 0x000fe400078e02fa */
[----:B------:R-:W-:-:S04]  /*4940*/  IMAD.HI.U32 R5, R3, R248, RZ ;  /* 0x000000f803057227 */ /* 0x000fc800078e00ff */
[----:B------:R-:W-:Y:S02]  /*4950*/  IMAD R246, R8, R9, R246 ;  /* 0x0000000908f67224 */ /* 0x000fe400078e02f6 */
[----:B------:R-:W-:Y:S02]  /*4960*/  IMAD.MOV R5, RZ, RZ, -R5 ;  /* 0x000000ffff057224 */ /* 0x000fe400078e0a05 */
[----:B------:R-:W-:Y:S01]  /*4970*/  @!P1 IMAD.IADD R242, R242, 0x1, -R8 ;  /* 0x00000001f2f29824 */ /* 0x000fe200078e0a08 */
[C---:B------:R-:W-:Y:S01]  /*4980*/  ISETP.GT.U32.AND P1, PT, R8.reuse, R246, PT ;  /* 0x000000f60800720c */ /* 0x040fe20003f24070 */
[C---:B------:R-:W-:Y:S02]  /*4990*/  IMAD R248, R8.reuse, R5, R248 ;  /* 0x0000000508f87224 */ /* 0x040fe400078e02f8 */
[----:B------:R-:W-:Y:S01]  /*49a0*/  @!P3 IMAD.MOV R242, RZ, RZ, -R242 ;  /* 0x000000fffff2b224 */ /* 0x000fe200078e0af2 */
[C---:B------:R-:W-:Y:S01]  /*49b0*/  ISETP.GT.U32.AND P3, PT, R8.reuse, R250, PT ;  /* 0x000000fa0800720c */ /* 0x040fe20003f64070 */
[----:B------:R-:W-:Y:S01]  /*49c0*/  @!P0 IMAD.IADD R45, R45, 0x1, -R8 ;  /* 0x000000012d2d8824 */ /* 0x000fe200078e0a08 */
[----:B------:R-:W-:Y:S01]  /*49d0*/  ISETP.GT.U32.AND P0, PT, R8, R248, PT ;  /* 0x000000f80800720c */ /* 0x000fe20003f04070 */
[----:B------:R-:W-:-:S04]  /*49e0*/  IMAD.HI.U32 R4, R3, R252, RZ ;  /* 0x000000fc03047227 */ /* 0x000fc800078e00ff */
[----:B------:R-:W-:Y:S02]  /*49f0*/  IMAD.MOV R9, RZ, RZ, -R4 ;  /* 0x000000ffff097224 */ /* 0x000fe400078e0a04 */
[----:B------:R-:W-:Y:S02]  /*4a00*/  @!P1 IMAD.IADD R246, R246, 0x1, -R8 ;  /* 0x00000001f6f69824 */ /* 0x000fe400078e0a08 */
[----:B------:R-:W-:Y:S01]  /*4a10*/  IMAD R252, R8, R9, R252 ;  /* 0x0000000908fc7224 */ /* 0x000fe200078e02fc */
[----:B------:R-:W-:Y:S01]  /*4a20*/  LOP3.LUT R9, R2, 0x180, RZ, 0xfc, !PT ;  /* 0x0000018002097812 */ /* 0x000fe200078efcff */
[----:B------:R-:W-:Y:S01]  /*4a30*/  IMAD.HI.U32 R4, R3, R61, RZ ;  /* 0x0000003d03047227 */ /* 0x000fe200078e00ff */
[C---:B------:R-:W-:Y:S02]  /*4a40*/  ISETP.GT.U32.AND P1, PT, R8.reuse, R246, PT ;  /* 0x000000f60800720c */ /* 0x040fe40003f24070 */
[----:B------:R-:W-:Y:S01]  /*4a50*/  IABS R69, R9 ;  /* 0x0000000900457213 */ /* 0x000fe20000000000 */
[----:B------:R-:W-:Y:S01]  /*4a60*/  @!P5 IMAD.MOV R244, RZ, RZ, -R244 ;  /* 0x000000fffff4d224 */ /* 0x000fe200078e0af4 */
[----:B------:R-:W-:Y:S01]  /*4a70*/  ISETP.GT.U32.AND P5, PT, R8, R252, PT ;  /* 0x000000fc0800720c */ /* 0x000fe20003fa4070 */
[--C-:B------:R-:W-:Y:S01]  /*4a80*/  @!P3 IMAD.IADD R250, R250, 0x1, -R8.reuse ;  /* 0x00000001fafab824 */ /* 0x100fe200078e0a08 */
[----:B------:R-:W-:Y:S01]  /*4a90*/  ISETP.GT.U32.AND P3, PT, R8, R45, PT ;  /* 0x0000002d0800720c */ /* 0x000fe20003f64070 */
[----:B------:R-:W-:-:S02]  /*4aa0*/  @!P0 IMAD.IADD R248, R248, 0x1, -R8 ;  /* 0x00000001f8f88824 */ /* 0x000fc400078e0a08 */
[----:B------:R-:W-:-:S03]  /*4ab0*/  IMAD.HI.U32 R5, R3, R65, RZ ;  /* 0x0000004103057227 */ /* 0x000fc600078e00ff */
[C---:B------:R-:W-:Y:S01]  /*4ac0*/  ISETP.GT.U32.AND P0, PT, R8.reuse, R248, PT ;  /* 0x000000f80800720c */ /* 0x040fe20003f04070 */
[----:B------:R-:W-:Y:S02]  /*4ad0*/  IMAD.MOV R4, RZ, RZ, -R4 ;  /* 0x000000ffff047224 */ /* 0x000fe400078e0a04 */
[----:B------:R-:W-:Y:S02]  /*4ae0*/  IMAD.MOV R5, RZ, RZ, -R5 ;  /* 0x000000ffff057224 */ /* 0x000fe400078e0a05 */
[----:B------:R-:W-:Y:S02]  /*4af0*/  IMAD R61, R8, R4, R61 ;  /* 0x00000004083d7224 */ /* 0x000fe400078e023d */
[----:B------:R-:W-:-:S04]  /*4b00*/  IMAD.HI.U32 R4, R3, R69, RZ ;  /* 0x0000004503047227 */ /* 0x000fc800078e00ff */
[----:B------:R-:W-:Y:S02]  /*4b10*/  IMAD R65, R8, R5, R65 ;  /* 0x0000000508417224 */ /* 0x000fe400078e0241 */
[----:B------:R-:W-:Y:S02]  /*4b20*/  IMAD.MOV R5, RZ, RZ, -R4 ;  /* 0x000000ffff057224 */ /* 0x000fe400078e0a04 */
[--C-:B------:R-:W-:Y:S01]  /*4b30*/  @!P1 IMAD.IADD R246, R246, 0x1, -R8.reuse ;  /* 0x00000001f6f69824 */ /* 0x100fe200078e0a08 */
[----:B------:R-:W-:Y:S01]  /*4b40*/  ISETP.GE.AND P1, PT, R11, RZ, PT ;  /* 0x000000ff0b00720c */ /* 0x000fe20003f26270 */
[--C-:B------:R-:W-:Y:S01]  /*4b50*/  @!P5 IMAD.IADD R252, R252, 0x1, -R8.reuse ;  /* 0x00000001fcfcd824 */ /* 0x100fe200078e0a08 */
[C---:B------:R-:W-:Y:S01]  /*4b60*/  ISETP.GT.U32.AND P5, PT, R8.reuse, R250, PT ;  /* 0x000000fa0800720c */ /* 0x040fe20003fa4070 */
[----:B------:R-:W-:Y:S01]  /*4b70*/  @!P3 IMAD.IADD R45, R45, 0x1, -R8 ;  /* 0x000000012d2db824 */ /* 0x000fe200078e0a08 */
[C---:B------:R-:W-:Y:S01]  /*4b80*/  ISETP.GT.U32.AND P3, PT, R8.reuse, R61, PT ;  /* 0x0000003d0800720c */ /* 0x040fe20003f64070 */
[----:B------:R-:W-:Y:S01]  /*4b90*/  IMAD R69, R8, R5, R69 ;  /* 0x0000000508457224 */ /* 0x000fe200078e0245 */
[----:B------:R-:W-:Y:S01]  /*4ba0*/  LOP3.LUT R11, R2, 0x184, RZ, 0xfc, !PT ;  /* 0x00000184020b7812 */ /* 0x000fe200078efcff */
[----:B------:R-:W-:Y:S01]  /*4bb0*/  @!P4 IMAD.MOV R246, RZ, RZ, -R246 ;  /* 0x000000fffff6c224 */ /* 0x000fe200078e0af6 */
[----:B------:R-:W-:Y:S01]  /*4bc0*/  ISETP.GT.U32.AND P4, PT, R8, R252, PT ;  /* 0x000000fc0800720c */ /* 0x000fe20003f84070 */
[----:B------:R-:W-:Y:S01]  /*4bd0*/  @!P0 IMAD.IADD R248, R248, 0x1, -R8 ;  /* 0x00000001f8f88824 */ /* 0x000fe200078e0a08 */
[----:B------:R-:W-:Y:S01]  /*4be0*/  ISETP.GT.U32.AND P0, PT, R8, R69, PT ;  /* 0x000000450800720c */ /* 0x000fe20003f04070 */
[----:B------:R-:W-:Y:S01]  /*4bf0*/  IMAD.HI.U32 R5, R3, R77, RZ ;  /* 0x0000004d03057227 */ /* 0x000fe200078e00ff */
[----:B------:R-:W-:-:S03]  /*4c00*/  IABS R73, R11 ;  /* 0x0000000b00497213 */ /* 0x000fc60000000000 */
[--C-:B------:R-:W-:Y:S01]  /*4c10*/  @!P5 IMAD.IADD R250, R250, 0x1, -R8.reuse ;  /* 0x00000001fafad824 */ /* 0x100fe200078e0a08 */
[----:B------:R-:W-:Y:S01]  /*4c20*/  ISETP.GT.U32.AND P5, PT, R8, R65, PT ;  /* 0x000000410800720c */ /* 0x000fe20003fa4070 */
[----:B------:R-:W-:Y:S01]  /*4c30*/  @!P3 IMAD.IADD R61, R61, 0x1, -R8 ;  /* 0x000000013d3db824 */ /* 0x000fe200078e0a08 */
[----:B------:R-:W-:Y:S01]  /*4c40*/  ISETP.GE.AND P3, PT, R15, RZ, PT ;  /* 0x000000ff0f00720c */ /* 0x000fe20003f66270 */
[----:B------:R-:W-:Y:S01]  /*4c50*/  IMAD.HI.U32 R4, R3, R73, RZ ;  /* 0x0000004903047227 */ /* 0x000fe200078e00ff */
[----:B------:R-:W-:-:S03]  /*4c60*/  LOP3.LUT R15, R2, 0x190, RZ, 0xfc, !PT ;  /* 0x00000190020f7812 */ /* 0x000fc600078efcff */
[--C-:B------:R-:W-:Y:S01]  /*4c70*/  @!P4 IMAD.IADD R252, R252, 0x1, -R8.reuse ;  /* 0x00000001fcfcc824 */ /* 0x100fe200078e0a08 */
[----:B------:R-:W-:Y:S01]  /*4c80*/  ISETP.GE.AND P4, PT, R13, RZ, PT ;  /* 0x000000ff0d00720c */ /* 0x000fe20003f86270 */
[----:B------:R-:W-:Y:S01]  /*4c90*/  @!P0 IMAD.IADD R69, R69, 0x1, -R8 ;  /* 0x0000000145458824 */ /* 0x000fe200078e0a08 */
[----:B------:R-:W-:Y:S01]  /*4ca0*/  ISETP.GT.U32.AND P0, PT, R8, R61, PT ;  /* 0x0000003d0800720c */ /* 0x000fe20003f04070 */
[----:B------:R-:W-:Y:S01]  /*4cb0*/  IMAD.MOV R4, RZ, RZ, -R4 ;  /* 0x000000ffff047224 */ /* 0x000fe200078e0a04 */
[----:B------:R-:W-:Y:S01]  /*4cc0*/  LOP3.LUT R13, R2, 0x18c, RZ, 0xfc, !PT ;  /* 0x0000018c020d7812 */ /* 0x000fe200078efcff */
[----:B------:R-:W-:Y:S01]  /*4cd0*/  IMAD.MOV R5, RZ, RZ, -R5 ;  /* 0x000000ffff057224 */ /* 0x000fe200078e0a05 */
[----:B------:R-:W-:Y:S01]  /*4ce0*/  IABS R170, R15 ;  /* 0x0000000f00aa7213 */ /* 0x000fe20000000000 */
[C---:B------:R-:W-:Y:S01]  /*4cf0*/  IMAD R73, R8.reuse, R4, R73 ;  /* 0x0000000408497224 */ /* 0x040fe200078e0249 */
[----:B------:R-:W-:Y:S01]  /*4d00*/  IABS R172, R13 ;  /* 0x0000000d00ac7213 */ /* 0x000fe20000000000 */
[----:B------:R-:W-:-:S02]  /*4d10*/  IMAD R77, R8, R5, R77 ;  /* 0x00000005084d7224 */ /* 0x000fc400078e024d */
[----:B------:R-:W-:Y:S01]  /*4d20*/  @!P2 IMAD.MOV R45, RZ, RZ, -R45 ;  /* 0x000000ffff2da224 */ /* 0x000fe200078e0a2d */
[C---:B------:R-:W-:Y:S01]  /*4d30*/  ISETP.GT.U32.AND P2, PT, R8.reuse, R69, PT ;  /* 0x000000450800720c */ /* 0x040fe20003f44070 */
[----:B------:R-:W-:Y:S01]  /*4d40*/  @!P1 IMAD.MOV R252, RZ, RZ, -R252 ;  /* 0x000000fffffc9224 */ /* 0x000fe200078e0afc */
[C---:B------:R-:W-:Y:S01]  /*4d50*/  ISETP.GT.U32.AND P1, PT, R8.reuse, R73, PT ;  /* 0x000000490800720c */ /* 0x040fe20003f24070 */
[----:B------:R-:W-:Y:S01]  /*4d60*/  @!P5 IMAD.IADD R65, R65, 0x1, -R8 ;  /* 0x000000014141d824 */ /* 0x000fe200078e0a08 */
[----:B------:R-:W-:Y:S01]  /*4d70*/  ISETP.GE.AND P5, PT, R17, RZ, PT ;  /* 0x000000ff1100720c */ /* 0x000fe20003fa6270 */
[----:B------:R-:W-:Y:S01]  /*4d80*/  @!P4 IMAD.MOV R248, RZ, RZ, -R248 ;  /* 0x000000fffff8c224 */ /* 0x000fe200078e0af8 */
[----:B------:R-:W-:Y:S01]  /*4d90*/  ISETP.GE.AND P4, PT, R9, RZ, PT ;  /* 0x000000ff0900720c */ /* 0x000fe20003f86270 */
[----:B------:R-:W-:Y:S01]  /*4da0*/  @!P0 IMAD.IADD R61, R61, 0x1, -R8 ;  /* 0x000000013d3d8824 */ /* 0x000fe200078e0a08 */
[----:B------:R-:W-:Y:S01]  /*4db0*/  ISETP.GT.U32.AND P0, PT, R8, R77, PT ;  /* 0x0000004d0800720c */ /* 0x000fe20003f04070 */
[----:B------:R-:W-:Y:S01]  /*4dc0*/  IMAD.HI.U32 R4, R3, R172, RZ ;  /* 0x000000ac03047227 */ /* 0x000fe200078e00ff */
[----:B------:R-:W-:-:S03]  /*4dd0*/  LOP3.LUT R17, R2, 0x1ac, RZ, 0xfc, !PT ;  /* 0x000001ac02117812 */ /* 0x000fc600078efcff */
[----:B------:R-:W-:Y:S01]  /*4de0*/  @!P6 IMAD.MOV R250, RZ, RZ, -R250 ;  /* 0x000000fffffae224 */ /* 0x000fe200078e0afa */
[----:B------:R-:W-:Y:S01]  /*4df0*/  ISETP.GT.U32.AND P6, PT, R8, R65, PT ;  /* 0x000000410800720c */ /* 0x000fe20003fc4070 */
[----:B------:R-:W-:Y:S01]  /*4e00*/  IMAD.MOV R9, RZ, RZ, -R4 ;  /* 0x000000ffff097224 */ /* 0x000fe200078e0a04 */
[----:B------:R-:W-:Y:S01]  /*4e10*/  LOP3.LUT R4, R2, 0x194, RZ, 0xfc, !PT ;  /* 0x0000019402047812 */ /* 0x000fe200078efcff */
[--C-:B------:R-:W-:Y:S01]  /*4e20*/  @!P2 IMAD.IADD R69, R69, 0x1, -R8.reuse ;  /* 0x000000014545a824 */ /* 0x100fe200078e0a08 */
[----:B------:R-:W-:Y:S01]  /*4e30*/  ISETP.GE.AND P2, PT, R19, RZ, PT ;  /* 0x000000ff1300720c */ /* 0x000fe20003f46270 */
[----:B------:R-:W-:Y:S01]  /*4e40*/  @!P1 IMAD.IADD R73, R73, 0x1, -R8 ;  /* 0x0000000149499824 */ /* 0x000fe200078e0a08 */
[----:B------:R-:W-:Y:S01]  /*4e50*/  IABS R168, R4 ;  /* 0x0000000400a87213 */ /* 0x000fe20000000000 */
[----:B------:R-:W-:Y:S01]  /*4e60*/  IMAD R172, R8, R9, R172 ;  /* 0x0000000908ac7224 */ /* 0x000fe200078e02ac */
[----:B------:R-:W-:Y:S01]  /*4e70*/  LOP3.LUT R9, R2, 0x19c, RZ, 0xfc, !PT ;  /* 0x0000019c02097812 */ /* 0x000fe200078efcff */
[--C-:B------:R-:W-:Y:S01]  /*4e80*/  @!P0 IMAD.IADD R77, R77, 0x1, -R8.reuse ;  /* 0x000000014d4d8824 */ /* 0x100fe200078e0a08 */
[C---:B------:R-:W-:Y:S01]  /*4e90*/  ISETP.GT.U32.AND P0, PT, R8.reuse, R73, PT ;  /* 0x000000490800720c */ /* 0x040fe20003f04070 */
[----:B------:R-:W-:Y:S01]  /*4ea0*/  @!P4 IMAD.MOV R69, RZ, RZ, -R69 ;  /* 0x000000ffff45c224 */ /* 0x000fe200078e0a45 */
[----:B------:R-:W-:Y:S01]  /*4eb0*/  ISETP.GT.U32.AND P4, PT, R8, R172, PT ;  /* 0x000000ac0800720c */ /* 0x000fe20003f84070 */
[----:B------:R-:W-:Y:S01]  /*4ec0*/  @!P6 IMAD.IADD R65, R65, 0x1, -R8 ;  /* 0x000000014141e824 */ /* 0x000fe200078e0a08 */
[----:B------:R-:W-:Y:S01]  /*4ed0*/  ISETP.GE.AND P6, PT, R11, RZ, PT ;  /* 0x000000ff0b00720c */ /* 0x000fe20003fc6270 */
[----:B------:R-:W-:Y:S01]  /*4ee0*/  IMAD.HI.U32 R5, R3, R170, RZ ;  /* 0x000000aa03057227 */ /* 0x000fe200078e00ff */
[----:B------:R-:W-:-:S02]  /*4ef0*/  LOP3.LUT R11, R2, 0x1a0, RZ, 0xfc, !PT ;  /* 0x000001a0020b7812 */ /* 0x000fc400078efcff */
[----:B------:R-:W-:Y:S01]  /*4f00*/  ISETP.GE.AND P1, PT, R13, RZ, PT ;  /* 0x000000ff0d00720c */ /* 0x000fe20003f26270 */
[----:B------:R-:W-:Y:S01]  /*4f10*/  @!P5 IMAD.MOV R65, RZ, RZ, -R65 ;  /* 0x000000ffff41d224 */ /* 0x000fe200078e0a41 */
[----:B------:R-:W-:Y:S01]  /*4f20*/  ISETP.GT.U32.AND P5, PT, R8, R77, PT ;  /* 0x0000004d0800720c */ /* 0x000fe20003fa4070 */
[----:B------:R-:W-:Y:S01]  /*4f30*/  IMAD.MOV R5, RZ, RZ, -R5 ;  /* 0x000000ffff057224 */ /* 0x000fe200078e0a05 */
[----:B------:R-:W-:Y:S01]  /*4f40*/  IABS R164, R9 ;  /* 0x0000000900a47213 */ /* 0x000fe20000000000 */
[--C-:B------:R-:W-:Y:S01]  /*4f50*/  @!P0 IMAD.IADD R73, R73, 0x1, -R8.reuse ;  /* 0x0000000149498824 */ /* 0x100fe200078e0a08 */
[----:B------:R-:W-:Y:S01]  /*4f60*/  ISETP.GE.AND P0, PT, R4, RZ, PT ;  /* 0x000000ff0400720c */ /* 0x000fe20003f06270 */
[----:B------:R-:W-:Y:S01]  /*4f70*/  @!P4 IMAD.IADD R172, R172, 0x1, -R8 ;  /* 0x00000001acacc824 */ /* 0x000fe200078e0a08 */
[----:B------:R-:W-:Y:S01]  /*4f80*/  IABS R162, R11 ;  /* 0x0000000b00a27213 */ /* 0x000fe20000000000 */
[----:B------:R-:W-:Y:S01]  /*4f90*/  IMAD R170, R8, R5, R170 ;  /* 0x0000000508aa7224 */ /* 0x000fe200078e02aa */
[----:B------:R-:W-:Y:S01]  /*4fa0*/  LOP3.LUT R5, R2, 0x198, RZ, 0xfc, !PT ;  /* 0x0000019802057812 */ /* 0x000fe200078efcff */
[----:B------:R-:W-:Y:S01]  /*4fb0*/  @!P6 IMAD.MOV R73, RZ, RZ, -R73 ;  /* 0x000000ffff49e224 */ /* 0x000fe200078e0a49 */
[----:B------:R-:W-:Y:S01]  /*4fc0*/  ISETP.GT.U32.AND P6, PT, R8, R172, PT ;  /* 0x000000ac0800720c */ /* 0x000fe20003fc4070 */
[----:B------:R-:W-:Y:S01]  /*4fd0*/  IMAD.HI.U32 R4, R3, R168, RZ ;  /* 0x000000a803047227 */ /* 0x000fe200078e00ff */
[----:B------:R-:W-:-:S02]  /*4fe0*/  IABS R166, R5 ;  /* 0x0000000500a67213 */ /* 0x000fc40000000000 */
[----:B------:R-:W-:Y:S01]  /*4ff0*/  ISETP.GT.U32.AND P4, PT, R8, R170, PT ;  /* 0x000000aa0800720c */ /* 0x000fe20003f84070 */
[----:B------:R-:W-:Y:S01]  /*5000*/  @!P5 IMAD.IADD R77, R77, 0x1, -R8 ;  /* 0x000000014d4dd824 */ /* 0x000fe200078e0a08 */
[----:B------:R-:W-:Y:S01]  /*5010*/  ISETP.GE.AND P5, PT, R5, RZ, PT ;  /* 0x000000ff0500720c */ /* 0x000fe20003fa6270 */
[----:B------:R-:W-:Y:S01]  /*5020*/  IMAD.MOV R5, RZ, RZ, -R4 ;  /* 0x000000ffff057224 */ /* 0x000fe200078e0a04 */
[----:B------:R-:W-:Y:S01]  /*5030*/  LOP3.LUT R13, R2, 0x1a4, RZ, 0xfc, !PT ;  /* 0x000001a4020d7812 */ /* 0x000fe200078efcff */
[----:B------:R-:W-:Y:S01]  /*5040*/  IMAD.HI.U32 R4, R3, R166, RZ ;  /* 0x000000a603047227 */ /* 0x000fe200078e00ff */
[----:B------:R-:W-:Y:S02]  /*5050*/  IABS R152, R17 ;  /* 0x0000001100987213 */ /* 0x000fe40000000000 */
[----:B------:R-:W-:Y:S01]  /*5060*/  IABS R160, R13 ;  /* 0x0000000d00a07213 */ /* 0x000fe20000000000 */
[----:B------:R-:W-:Y:S01]  /*5070*/  IMAD R168, R8, R5, R168 ;  /* 0x0000000508a87224 */ /* 0x000fe200078e02a8 */
[----:B------:R-:W-:Y:S01]  /*5080*/  LOP3.LUT R19, R2, 0x1c4, RZ, 0xfc, !PT ;  /* 0x000001c402137812 */ /* 0x000fe200078efcff */
[----:B------:R-:W-:-:S02]  /*5090*/  @!P6 IMAD.IADD R172, R172, 0x1, -R8 ;  /* 0x00000001acace824 */ /* 0x000fc400078e0a08 */
[----:B------:R-:W-:Y:S01]  /*50a0*/  @!P2 IMAD.MOV R77, RZ, RZ, -R77 ;  /* 0x000000ffff4da224 */ /* 0x000fe200078e0a4d */
[----:B------:R-:W-:Y:S01]  /*50b0*/  ISETP.GT.U32.AND P6, PT, R8, R168, PT ;  /* 0x000000a80800720c */ /* 0x000fe20003fc4070 */
[----:B------:R-:W-:Y:S01]  /*50c0*/  IMAD.HI.U32 R5, R3, R162, RZ ;  /* 0x000000a203057227 */ /* 0x000fe200078e00ff */
[----:B------:R-:W-:Y:S02]  /*50d0*/  ISETP.GE.AND P2, PT, R9, RZ, PT ;  /* 0x000000ff0900720c */ /* 0x000fe40003f46270 */
[----:B------:R-:W-:Y:S01]  /*50e0*/  IABS R144, R19 ;  /* 0x0000001300907213 */ /* 0x000fe20000000000 */
[----:B------:R-:W-:Y:S02]  /*50f0*/  IMAD.MOV R9, RZ, RZ, -R4 ;  /* 0x000000ffff097224 */ /* 0x000fe400078e0a04 */
[----:B------:R-:W-:-:S04]  /*5100*/  IMAD.HI.U32 R4, R3, R164, RZ ;  /* 0x000000a403047227 */ /* 0x000fc800078e00ff */
[----:B------:R-:W-:Y:S02]  /*5110*/  IMAD R166, R8, R9, R166 ;  /* 0x0000000908a67224 */ /* 0x000fe400078e02a6 */
[----:B------:R-:W-:Y:S02]  /*5120*/  @!P6 IMAD.IADD R168, R168, 0x1, -R8 ;  /* 0x00000001a8a8e824 */ /* 0x000fe400078e0a08 */
[----:B------:R-:W-:Y:S02]  /*5130*/  IMAD.MOV R9, RZ, RZ, -R4 ;  /* 0x000000ffff097224 */ /* 0x000fe400078e0a04 */
[----:B------:R-:W-:Y:S01]  /*5140*/  IMAD.MOV R5, RZ, RZ, -R5 ;  /* 0x000000ffff057224 */ /* 0x000fe200078e0a05 */
[----:B------:R-:W-:Y:S01]  /*5150*/  ISETP.GT.U32.AND P6, PT, R8, R168, PT ;  /* 0x000000a80800720c */ /* 0x000fe20003fc4070 */
[----:B------:R-:W-:-:S04]  /*5160*/  IMAD.HI.U32 R4, R3, R160, RZ ;  /* 0x000000a003047227 */ /* 0x000fc800078e00ff */
[----:B------:R-:W-:Y:S01]  /*5170*/  @!P1 IMAD.MOV R172, RZ, RZ, -R172 ;  /* 0x000000ffffac9224 */ /* 0x000fe200078e0aac */
[----:B------:R-:W-:Y:S01]  /*5180*/  ISETP.GT.U32.AND P1, PT, R8, R166, PT ;  /* 0x000000a60800720c */ /* 0x000fe20003f24070 */
[----:B------:R-:W-:Y:S02]  /*5190*/  @!P4 IMAD.IADD R170, R170, 0x1, -R8 ;  /* 0x00000001aaaac824 */ /* 0x000fe400078e0a08 */
[C---:B------:R-:W-:Y:S02]  /*51a0*/  IMAD R162, R8.reuse, R5, R162 ;  /* 0x0000000508a27224 */ /* 0x040fe400078e02a2 */
[----:B------:R-:W-:Y:S01]  /*51b0*/  IMAD.MOV R5, RZ, RZ, -R4 ;  /* 0x000000ffff057224 */ /* 0x000fe200078e0a04 */
[----:B------:R-:W-:Y:S01]  /*51c0*/  ISETP.GT.U32.AND P4, PT, R8, R170, PT ;  /* 0x000000aa0800720c */ /* 0x000fe20003f84070 */
[----:B------:R-:W-:Y:S01]  /*51d0*/  @!P6 IMAD.IADD R168, R168, 0x1, -R8 ;  /* 0x00000001a8a8e824 */ /* 0x000fe200078e0a08 */
[----:B------:R-:W-:Y:S01]  /*51e0*/  ISETP.GE.AND P6, PT, R11, RZ, PT ;  /* 0x000000ff0b00720c */ /* 0x000fe20003fc6270 */
[----:B------:R-:W-:-:S02]  /*51f0*/  IMAD R160, R8, R5, R160 ;  /* 0x0000000508a07224 */ /* 0x000fc400078e02a0 */
[----:B------:R-:W-:Y:S01]  /*5200*/  @!P3 IMAD.MOV R61, RZ, RZ, -R61 ;  /* 0x000000ffff3db224 */ /* 0x000fe200078e0a3d */
[----:B------:R-:W-:Y:S01]  /*5210*/  ISETP.GE.AND P3, PT, R15, RZ, PT ;  /* 0x000000ff0f00720c */ /* 0x000fe20003f66270 */
[----:B------:R-:W-:Y:S01]  /*5220*/  @!P0 IMAD.MOV R168, RZ, RZ, -R168 ;  /* 0x000000ffffa88224 */ /* 0x000fe200078e0aa8 */
[----:B------:R-:W-:Y:S01]  /*5230*/  ISETP.GT.U32.AND P0, PT, R8, R160, PT ;  /* 0x000000a00800720c */ /* 0x000fe20003f04070 */
[----:B------:R-:W-:Y:S01]  /*5240*/  @!P1 IMAD.IADD R166, R166, 0x1, -R8 ;  /* 0x00000001a6a69824 */ /* 0x000fe200078e0a08 */
[----:B------:R-:W-:Y:S01]  /*5250*/  LOP3.LUT R15, R2, 0x1a8, RZ, 0xfc, !PT ;  /* 0x000001a8020f7812 */ /* 0x000fe200078efcff */
[----:B------:R-:W-:-:S03]  /*5260*/  IMAD.HI.U32 R5, R3, R152, RZ ;  /* 0x0000009803057227 */ /* 0x000fc600078e00ff */
[----:B------:R-:W-:Y:S01]  /*5270*/  ISETP.GT.U32.AND P1, PT, R8, R166, PT ;  /* 0x000000a60800720c */ /* 0x000fe20003f24070 */
[----:B------:R-:W-:Y:S01]  /*5280*/  @!P4 IMAD.IADD R170, R170, 0x1, -R8 ;  /* 0x00000001aaaac824 */ /* 0x000fe200078e0a08 */
[----:B------:R-:W-:Y:S01]  /*5290*/  IABS R156, R15 ;  /* 0x0000000f009c7213 */ /* 0x000fe20000000000 */
[C---:B------:R-:W-:Y:S02]  /*52a0*/  IMAD R164, R8.reuse, R9, R164 ;  /* 0x0000000908a47224 */ /* 0x040fe400078e02a4 */
[----:B------:R-:W-:Y:S01]  /*52b0*/  @!P3 IMAD.MOV R170, RZ, RZ, -R170 ;  /* 0x000000ffffaab224 */ /* 0x000fe200078e0aaa */
[----:B------:R-:W-:Y:S01]  /*52c0*/  ISETP.GT.U32.AND P3, PT, R8, R162, PT ;  /* 0x000000a20800720c */ /* 0x000fe20003f64070 */
[----:B------:R-:W-:Y:S01]  /*52d0*/  @!P0 IMAD.IADD R160, R160, 0x1, -R8 ;  /* 0x00000001a0a08824 */ /* 0x000fe200078e0a08 */
[C---:B------:R-:W-:Y:S01]  /*52e0*/  ISETP.GT.U32.AND P4, PT, R8.reuse, R164, PT ;  /* 0x000000a40800720c */ /* 0x040fe20003f84070 */
[----:B------:R-:W-:Y:S02]  /*52f0*/  IMAD.MOV R5, RZ, RZ, -R5 ;  /* 0x000000ffff057224 */ /* 0x000fe400078e0a05 */
[----:B------:R-:W-:Y:S01]  /*5300*/  IMAD.HI.U32 R4, R3, R156, RZ ;  /* 0x0000009c03047227 */ /* 0x000fe200078e00ff */
[----:B------:R-:W-:-:S03]  /*5310*/  ISETP.GT.U32.AND P0, PT, R8, R160, PT ;  /* 0x000000a00800720c */ /* 0x000fc60003f04070 */
[----:B------:R-:W-:Y:S01]  /*5320*/  @!P1 IMAD.IADD R166, R166, 0x1, -R8 ;  /* 0x00000001a6a69824 */ /* 0x000fe200078e0a08 */
[----:B------:R-:W-:Y:S01]  /*5330*/  ISETP.GE.AND P1, PT, R13, RZ, PT ;  /* 0x000000ff0d00720c */ /* 0x000fe20003f26270 */
[----:B------:R-:W-:Y:S01]  /*5340*/  IMAD R152, R8, R5, R152 ;  /* 0x0000000508987224 */ /* 0x000fe200078e0298 */
[----:B------:R-:W-:Y:S01]  /*5350*/  LOP3.LUT R5, R2, 0x1b4, RZ, 0xfc, !PT ;  /* 0x000001b402057812 */ /* 0x000fe200078efcff */
[----:B------:R-:W-:Y:S02]  /*5360*/  @!P3 IMAD.IADD R162, R162, 0x1, -R8 ;  /* 0x00000001a2a2b824 */ /* 0x000fe400078e0a08 */
[----:B------:R-:W-:Y:S01]  /*5370*/  IMAD.MOV R9, RZ, RZ, -R4 ;  /* 0x000000ffff097224 */ /* 0x000fe200078e0a04 */
[----:B------:R-:W-:Y:S01]  /*5380*/  LOP3.LUT R4, R2, 0x1b0, RZ, 0xfc, !PT ;  /* 0x000001b002047812 */ /* 0x000fe200078efcff */
[--C-:B------:R-:W-:Y:S01]  /*5390*/  @!P4 IMAD.IADD R164, R164, 0x1, -R8.reuse ;  /* 0x00000001a4a4c824 */ /* 0x100fe200078e0a08 */
[----:B------:R-:W-:Y:S01]  /*53a0*/  ISETP.GT.U32.AND P3, PT, R8, R162, PT ;  /* 0x000000a20800720c */ /* 0x000fe20003f64070 */
[----:B------:R-:W-:Y:S01]  /*53b0*/  @!P0 IMAD.IADD R160, R160, 0x1, -R8 ;  /* 0x00000001a0a08824 */ /* 0x000fe200078e0a08 */
[----:B------:R-:W-:Y:S01]  /*53c0*/  IABS R158, R4 ;  /* 0x00000004009e7213 */ /* 0x000fe20000000000 */
[----:B------:R-:W-:Y:S01]  /*53d0*/  IMAD R156, R8, R9, R156 ;  /* 0x00000009089c7224 */ /* 0x000fe200078e029c */
[----:B------:R-:W-:Y:S01]  /*53e0*/  LOP3.LUT R9, R2, 0x1b8, RZ, 0xfc, !PT ;  /* 0x000001b802097812 */ /* 0x000fe200078efcff */
[----:B------:R-:W-:Y:S01]  /*53f0*/  @!P1 IMAD.MOV R160, RZ, RZ, -R160 ;  /* 0x000000ffffa09224 */ /* 0x000fe200078e0aa0 */
[C---:B------:R-:W-:Y:S01]  /*5400*/  ISETP.GT.U32.AND P1, PT, R8.reuse, R152, PT ;  /* 0x000000980800720c */ /* 0x040fe20003f24070 */
[----:B------:R-:W-:Y:S01]  /*5410*/  @!P5 IMAD.MOV R166, RZ, RZ, -R166 ;  /* 0x000000ffffa6d224 */ /* 0x000fe200078e0aa6 */
[----:B------:R-:W-:-:S02]  /*5420*/  ISETP.GT.U32.AND P4, PT, R8, R164, PT ;  /* 0x000000a40800720c */ /* 0x000fc40003f84070 */
[----:B------:R-:W-:Y:S02]  /*5430*/  IABS R154, R5 ;  /* 0x00000005009a7213 */ /* 0x000fe40000000000 */
[----:B------:R-:W-:Y:S01]  /*5440*/  IABS R150, R9 ;  /* 0x0000000900967213 */ /* 0x000fe20000000000 */
[----:B------:R-:W-:Y:S01]  /*5450*/  @!P3 IMAD.IADD R162, R162, 0x1, -R8 ;  /* 0x00000001a2a2b824 */ /* 0x000fe200078e0a08 */
[----:B------:R-:W-:Y:S01]  /*5460*/  ISETP.GE.AND P3, PT, R4, RZ, PT ;  /* 0x000000ff0400720c */ /* 0x000fe20003f66270 */
[----:B------:R-:W-:Y:S01]  /*5470*/  IMAD.HI.U32 R4, R3, R158, RZ ;  /* 0x0000009e03047227 */ /* 0x000fe200078e00ff */
[----:B------:R-:W-:Y:S02]  /*5480*/  ISETP.GE.AND P5, PT, R15, RZ, PT ;  /* 0x000000ff0f00720c */ /* 0x000fe40003fa6270 */
[----:B------:R-:W-:Y:S01]  /*5490*/  LOP3.LUT R15, R2, 0x1bc, RZ, 0xfc, !PT ;  /* 0x000001bc020f7812 */ /* 0x000fe200078efcff */
[----:B------:R-:W-:Y:S01]  /*54a0*/  @!P6 IMAD.MOV R162, RZ, RZ, -R162 ;  /* 0x000000ffffa2e224 */ /* 0x000fe200078e0aa2 */
[----:B------:R-:W-:Y:S01]  /*54b0*/  ISETP.GE.AND P6, PT, R5, RZ, PT ;  /* 0x000000ff0500720c */ /* 0x000fe20003fc6270 */
[----:B------:R-:W-:Y:S01]  /*54c0*/  @!P1 IMAD.IADD R152, R152, 0x1, -R8 ;  /* 0x0000000198989824 */ /* 0x000fe200078e0a08 */
[----:B------:R-:W-:Y:S01]  /*54d0*/  IABS R148, R15 ;  /* 0x0000000f00947213 */ /* 0x000fe20000000000 */
[----:B------:R-:W-:Y:S01]  /*54e0*/  IMAD.MOV R5, RZ, RZ, -R4 ;  /* 0x000000ffff057224 */ /* 0x000fe200078e0a04 */
[----:B------:R-:W-:Y:S01]  /*54f0*/  ISETP.GE.AND P0, PT, R9, RZ, PT ;  /* 0x000000ff0900720c */ /* 0x000fe20003f06270 */
[----:B------:R-:W-:Y:S01]  /*5500*/  @!P4 IMAD.IADD R164, R164, 0x1, -R8 ;  /* 0x00000001a4a4c824 */ /* 0x000fe200078e0a08 */
[C---:B------:R-:W-:Y:S01]  /*5510*/  ISETP.GT.U32.AND P1, PT, R8.reuse, R152, PT ;  /* 0x000000980800720c */ /* 0x040fe20003f24070 */
[----:B------:R-:W-:Y:S01]  /*5520*/  IMAD R158, R8, R5, R158 ;  /* 0x00000005089e7224 */ /* 0x000fe200078e029e */
[----:B------:R-:W-:Y:S01]  /*5530*/  ISETP.GE.AND P4, PT, R17, RZ, PT ;  /* 0x000000ff1100720c */ /* 0x000fe20003f86270 */
[----:B------:R-:W-:Y:S01]  /*5540*/  IMAD.HI.U32 R5, R3, R150, RZ ;  /* 0x0000009603057227 */ /* 0x000fe200078e00ff */
[----:B------:R-:W-:-:S03]  /*5550*/  LOP3.LUT R17, R2, 0x1c0, RZ, 0xfc, !PT ;  /* 0x000001c002117812 */ /* 0x000fc600078efcff */
[----:B------:R-:W-:Y:S01]  /*5560*/  IMAD.MOV R5, RZ, RZ, -R5 ;  /* 0x000000ffff057224 */ /* 0x000fe200078e0a05 */
[----:B------:R-:W-:Y:S01]  /*5570*/  IABS R146, R17 ;  /* 0x0000001100927213 */ /* 0x000fe20000000000 */
[----:B------:R-:W-:Y:S01]  /*5580*/  @!P2 IMAD.MOV R164, RZ, RZ, -R164 ;  /* 0x000000ffffa4a224 */ /* 0x000fe200078e0aa4 */
[C---:B------:R-:W-:Y:S01]  /*5590*/  ISETP.GT.U32.AND P2, PT, R8.reuse, R156, PT ;  /* 0x0000009c0800720c */ /* 0x040fe20003f44070 */
[----:B------:R-:W-:Y:S02]  /*55a0*/  IMAD R150, R8, R5, R150 ;  /* 0x0000000508967224 */ /* 0x000fe400078e0296 */
[----:B------:R-:W-:Y:S02]  /*55b0*/  @!P1 IMAD.IADD R152, R152, 0x1, -R8 ;  /* 0x0000000198989824 */ /* 0x000fe400078e0a08 */
[----:B------:R-:W-:Y:S01]  /*55c0*/  IMAD.HI.U32 R9, R3, R148, RZ ;  /* 0x0000009403097227 */ /* 0x000fe200078e00ff */
[----:B------:R-:W-:-:S03]  /*55d0*/  ISETP.GT.U32.AND P1, PT, R8, R150, PT ;  /* 0x000000960800720c */ /* 0x000fc60003f24070 */
[----:B------:R-:W-:-:S04]  /*55e0*/  IMAD.HI.U32 R4, R3, R154, RZ ;  /* 0x0000009a03047227 */ /* 0x000fc800078e00ff */
[----:B------:R-:W-:Y:S02]  /*55f0*/  @!P2 IMAD.IADD R156, R156, 0x1, -R8 ;  /* 0x000000019c9ca824 */ /* 0x000fe400078e0a08 */
[----:B------:R-:W-:Y:S02]  /*5600*/  IMAD.MOV R9, RZ, RZ, -R9 ;  /* 0x000000ffff097224 */ /* 0x000fe400078e0a09 */
[----:B------:R-:W-:Y:S01]  /*5610*/  IMAD.MOV R13, RZ, RZ, -R4 ;  /* 0x000000ffff0d7224 */ /* 0x000fe200078e0a04 */
[----:B------:R-:W-:Y:S01]  /*5620*/  ISETP.GT.U32.AND P2, PT, R8, R156, PT ;  /* 0x0000009c0800720c */ /* 0x000fe20003f44070 */
[----:B------:R-:W-:Y:S02]  /*5630*/  @!P1 IMAD.IADD R150, R150, 0x1, -R8 ;  /* 0x0000000196969824 */ /* 0x000fe400078e0a08 */
[C---:B------:R-:W-:Y:S02]  /*5640*/  IMAD R148, R8.reuse, R9, R148 ;  /* 0x0000000908947224 */ /* 0x040fe400078e0294 */
[----:B------:R-:W-:Y:S01]  /*5650*/  IMAD.HI.U32 R4, R3, R144, RZ ;  /* 0x0000009003047227 */ /* 0x000fe200078e00ff */
[----:B------:R-:W-:-:S03]  /*5660*/  ISETP.GT.U32.AND P1, PT, R8, R150, PT ;  /* 0x000000960800720c */ /* 0x000fc60003f24070 */
[----:B------:R-:W-:Y:S01]  /*5670*/  @!P4 IMAD.MOV R152, RZ, RZ, -R152 ;  /* 0x000000ffff98c224 */ /* 0x000fe200078e0a98 */
[----:B------:R-:W-:Y:S01]  /*5680*/  ISETP.GT.U32.AND P4, PT, R8, R148, PT ;  /* 0x000000940800720c */ /* 0x000fe20003f84070 */
[----:B------:R-:W-:Y:S02]  /*5690*/  IMAD.MOV R5, RZ, RZ, -R4 ;  /* 0x000000ffff057224 */ /* 0x000fe400078e0a04 */
[----:B------:R-:W-:Y:S01]  /*56a0*/  @!P2 IMAD.IADD R156, R156, 0x1, -R8 ;  /* 0x000000019c9ca824 */ /* 0x000fe200078e0a08 */
[C---:B------:R-:W-:Y:S01]  /*56b0*/  ISETP.GT.U32.AND P2, PT, R8.reuse, R158, PT ;  /* 0x0000009e0800720c */ /* 0x040fe20003f44070 */
[----:B------:R-:W-:Y:S02]  /*56c0*/  IMAD R144, R8, R5, R144 ;  /* 0x0000000508907224 */ /* 0x000fe400078e0290 */
[----:B------:R-:W-:-:S04]  /*56d0*/  IMAD.HI.U32 R11, R3, R146, RZ ;  /* 0x00000092030b7227 */ /* 0x000fc800078e00ff */
[--C-:B------:R-:W-:Y:S01]  /*56e0*/  @!P1 IMAD.IADD R150, R150, 0x1, -R8.reuse ;  /* 0x0000000196969824 */ /* 0x100fe200078e0a08 */
[----:B------:R-:W-:Y:S01]  /*56f0*/  ISETP.GT.U32.AND P1, PT, R8, R144, PT ;  /* 0x000000900800720c */ /* 0x000fe20003f24070 */
[----:B------:R-:W-:Y:S02]  /*5700*/  @!P4 IMAD.IADD R148, R148, 0x1, -R8 ;  /* 0x000000019494c824 */ /* 0x000fe400078e0a08 */
[----:B------:R-:W-:-:S03]  /*5710*/  IMAD.HI.U32 R5, R3, R140, RZ ;  /* 0x0000008c03057227 */ /* 0x000fc600078e00ff */
[----:B------:R-:W-:Y:S01]  /*5720*/  ISETP.GT.U32.AND P4, PT, R8, R148, PT ;  /* 0x000000940800720c */ /* 0x000fe20003f84070 */
[--C-:B------:R-:W-:Y:S02]  /*5730*/  @!P2 IMAD.IADD R158, R158, 0x1, -R8.reuse ;  /* 0x000000019e9ea824 */ /* 0x100fe400078e0a08 */
[----:B------:R-:W-:Y:S02]  /*5740*/  IMAD.MOV R11, RZ, RZ, -R11 ;  /* 0x000000ffff0b7224 */ /* 0x000fe400078e0a0b */
[----:B------:R-:W-:Y:S01]  /*5750*/  IMAD.MOV R5, RZ, RZ, -R5 ;  /* 0x000000ffff057224 */ /* 0x000fe200078e0a05 */
[----:B------:R-:W-:Y:S01]  /*5760*/  ISETP.GT.U32.AND P2, PT, R8, R158, PT ;  /* 0x0000009e0800720c */ /* 0x000fe20003f44070 */
[----:B------:R-:W-:Y:S02]  /*5770*/  @!P1 IMAD.IADD R144, R144, 0x1, -R8 ;  /* 0x0000000190909824 */ /* 0x000fe400078e0a08 */
[C---:B------:R-:W-:Y:S02]  /*5780*/  IMAD R146, R8.reuse, R11, R146 ;  /* 0x0000000b08927224 */ /* 0x040fe400078e0292 */
[C---:B------:R-:W-:Y:S01]  /*5790*/  IMAD R140, R8.reuse, R5, R140 ;  /* 0x00000005088c7224 */ /* 0x040fe200078e028c */
[----:B------:R-:W-:Y:S01]  /*57a0*/  ISETP.GT.U32.AND P1, PT, R8, R144, PT ;  /* 0x000000900800720c */ /* 0x000fe20003f24070 */
[----:B------:R-:W-:Y:S01]  /*57b0*/  @!P4 IMAD.IADD R148, R148, 0x1, -R8 ;  /* 0x000000019494c824 */ /* 0x000fe200078e0a08 */
[----:B------:R-:W-:Y:S01]  /*57c0*/  ISETP.GE.AND P4, PT, R17, RZ, PT ;  /* 0x000000ff1100720c */ /* 0x000fe20003f86270 */
[----:B------:R-:W-:Y:S01]  /*57d0*/  IMAD.HI.U32 R4, R3, R142, RZ ;  /* 0x0000008e03047227 */ /* 0x000fe200078e00ff */
[----:B------:R-:W-:-:S03]  /*57e0*/  LOP3.LUT R17, R2, 0x1d4, RZ, 0xfc, !PT ;  /* 0x000001d402117812 */ /* 0x000fc600078efcff */
[----:B------:R-:W-:Y:S01]  /*57f0*/  @!P2 IMAD.IADD R158, R158, 0x1, -R8 ;  /* 0x000000019e9ea824 */ /* 0x000fe200078e0a08 */
[----:B------:R-:W-:Y:S01]  /*5800*/  IABS R136, R17 ;  /* 0x0000001100887213 */ /* 0x000fe20000000000 */
[----:B------:R-:W-:Y:S01]  /*5810*/  IMAD.MOV R11, RZ, RZ, -R4 ;  /* 0x000000ffff0b7224 */ /* 0x000fe200078e0a04 */
[C---:B------:R-:W-:Y:S01]  /*5820*/  ISETP.GT.U32.AND P2, PT, R8.reuse, R146, PT ;  /* 0x000000920800720c */ /* 0x040fe20003f44070 */
[----:B------:R-:W-:Y:S02]  /*5830*/  IMAD R154, R8, R13, R154 ;  /* 0x0000000d089a7224 */ /* 0x000fe400078e029a */
[----:B------:R-:W-:Y:S01]  /*5840*/  @!P1 IMAD.IADD R144, R144, 0x1, -R8 ;  /* 0x0000000190909824 */ /* 0x000fe200078e0a08 */
[----:B------:R-:W-:Y:S01]  /*5850*/  ISETP.GT.U32.AND P1, PT, R8, R140, PT ;  /* 0x0000008c0800720c */ /* 0x000fe20003f24070 */
[----:B------:R-:W-:-:S04]  /*5860*/  IMAD.HI.U32 R4, R3, R136, RZ ;  /* 0x0000008803047227 */ /* 0x000fc800078e00ff */
[----:B------:R-:W-:Y:S02]  /*5870*/  IMAD.MOV R13, RZ, RZ, -R4 ;  /* 0x000000ffff0d7224 */ /* 0x000fe400078e0a04 */
[----:B------:R-:W-:-:S04]  /*5880*/  IMAD.HI.U32 R4, R3, R132, RZ ;  /* 0x0000008403047227 */ /* 0x000fc800078e00ff */
[----:B------:R-:W-:Y:S02]  /*5890*/  IMAD R136, R8, R13, R136 ;  /* 0x0000000d08887224 */ /* 0x000fe400078e0288 */
[--C-:B------:R-:W-:Y:S02]  /*58a0*/  @!P2 IMAD.IADD R146, R146, 0x1, -R8.reuse ;  /* 0x000000019292a824 */ /* 0x100fe400078e0a08 */
[----:B------:R-:W-:Y:S01]  /*58b0*/  @!P1 IMAD.IADD R140, R140, 0x1, -R8 ;  /* 0x000000018c8c9824 */ /* 0x000fe200078e0a08 */
[C---:B------:R-:W-:Y:S01]  /*58c0*/  ISETP.GT.U32.AND P1, PT, R8.reuse, R136, PT ;  /* 0x000000880800720c */ /* 0x040fe20003f24070 */
[----:B------:R-:W-:Y:S01]  /*58d0*/  IMAD.MOV R13, RZ, RZ, -R4 ;  /* 0x000000ffff0d7224 */ /* 0x000fe200078e0a04 */
[C---:B------:R-:W-:Y:S01]  /*58e0*/  ISETP.GT.U32.AND P2, PT, R8.reuse, R146, PT ;  /* 0x000000920800720c */ /* 0x040fe20003f44070 */
[----:B------:R-:W-:Y:S01]  /*58f0*/  @!P5 IMAD.MOV R156, RZ, RZ, -R156 ;  /* 0x000000ffff9cd224 */ /* 0x000fe200078e0a9c */
[C---:B------:R-:W-:Y:S01]  /*5900*/  ISETP.GT.U32.AND P5, PT, R8.reuse, R154, PT ;  /* 0x0000009a0800720c */ /* 0x040fe20003fa4070 */
[----:B------:R-:W-:-:S02]  /*5910*/  IMAD R132, R8, R13, R132 ;  /* 0x0000000d08847224 */ /* 0x000fc400078e0284 */
[----:B------:R-:W-:Y:S02]  /*5920*/  IMAD R142, R8, R11, R142 ;  /* 0x0000000b088e7224 */ /* 0x000fe400078e028e */
[----:B------:R-:W-:-:S04]  /*5930*/  IMAD.HI.U32 R5, R3, R126, RZ ;  /* 0x0000007e03057227 */ /* 0x000fc800078e00ff */
[--C-:B------:R-:W-:Y:S01]  /*5940*/  @!P1 IMAD.IADD R136, R136, 0x1, -R8.reuse ;  /* 0x0000000188889824 */ /* 0x100fe200078e0a08 */
[----:B------:R-:W-:Y:S01]  /*5950*/  ISETP.GT.U32.AND P1, PT, R8, R132, PT ;  /* 0x000000840800720c */ /* 0x000fe20003f24070 */
[----:B------:R-:W-:Y:S01]  /*5960*/  @!P2 IMAD.IADD R146, R146, 0x1, -R8 ;  /* 0x000000019292a824 */ /* 0x000fe200078e0a08 */
[----:B------:R-:W-:Y:S01]  /*5970*/  ISETP.GT.U32.AND P2, PT, R8, R142, PT ;  /* 0x0000008e0800720c */ /* 0x000fe20003f44070 */
[----:B------:R-:W-:-:S04]  /*5980*/  IMAD.HI.U32 R9, R3, R138, RZ ;  /* 0x0000008a03097227 */ /* 0x000fc800078e00ff */
[----:B------:R-:W-:Y:S02]  /*5990*/  IMAD.MOV R5, RZ, RZ, -R5 ;  /* 0x000000ffff057224 */ /* 0x000fe400078e0a05 */
[----:B------:R-:W-:Y:S02]  /*59a0*/  IMAD.MOV R9, RZ, RZ, -R9 ;  /* 0x000000ffff097224 */ /* 0x000fe400078e0a09 */
[----:B------:R-:W-:Y:S02]  /*59b0*/  @!P5 IMAD.IADD R154, R154, 0x1, -R8 ;  /* 0x000000019a9ad824 */ /* 0x000fe400078e0a08 */
[C---:B------:R-:W-:Y:S02]  /*59c0*/  IMAD R126, R8.reuse, R5, R126 ;  /* 0x00000005087e7224 */ /* 0x040fe400078e027e */
[C---:B------:R-:W-:Y:S01]  /*59d0*/  IMAD R138, R8.reuse, R9, R138 ;  /* 0x00000009088a7224 */ /* 0x040fe200078e028a */
[----:B------:R-:W-:Y:S01]  /*59e0*/  ISETP.GT.U32.AND P5, PT, R8, R154, PT ;  /* 0x0000009a0800720c */ /* 0x000fe20003fa4070 */
[--C-:B------:R-:W-:Y:S01]  /*59f0*/  @!P1 IMAD.IADD R132, R132, 0x1, -R8.reuse ;  /* 0x0000000184849824 */ /* 0x100fe200078e0a08 */
[----:B------:R-:W-:Y:S01]  /*5a00*/  ISETP.GT.U32.AND P1, PT, R8, R126, PT ;  /* 0x0000007e0800720c */ /* 0x000fe20003f24070 */
[----:B------:R-:W-:Y:S01]  /*5a10*/  @!P2 IMAD.IADD R142, R142, 0x1, -R8 ;  /* 0x000000018e8ea824 */ /* 0x000fe200078e0a08 */
[----:B------:R-:W-:Y:S01]  /*5a20*/  ISETP.GT.U32.AND P2, PT, R8, R138, PT ;  /* 0x0000008a0800720c */ /* 0x000fe20003f44070 */
[----:B------:R-:W-:-:S04]  /*5a30*/  IMAD.HI.U32 R11, R3, R134, RZ ;  /* 0x00000086030b7227 */ /* 0x000fc800078e00ff */
[----:B------:R-:W-:Y:S02]  /*5a40*/  IMAD.MOV R11, RZ, RZ, -R11 ;  /* 0x000000ffff0b7224 */ /* 0x000fe400078e0a0b */
[----:B------:R-:W-:-:S04]  /*5a50*/  IMAD.HI.U32 R9, R3, R128, RZ ;  /* 0x0000008003097227 */ /* 0x000fc800078e00ff */
[--C-:B------:R-:W-:Y:S01]  /*5a60*/  @!P5 IMAD.IADD R154, R154, 0x1, -R8.reuse ;  /* 0x000000019a9ad824 */ /* 0x100fe200078e0a08 */
[----:B------:R-:W-:Y:S01]  /*5a70*/  ISETP.GE.AND P5, PT, R15, RZ, PT ;  /* 0x000000ff0f00720c */ /* 0x000fe20003fa6270 */
[--C-:B------:R-:W-:Y:S01]  /*5a80*/  @!P1 IMAD.IADD R126, R126, 0x1, -R8.reuse ;  /* 0x000000017e7e9824 */ /* 0x100fe200078e0a08 */
[----:B------:R-:W-:Y:S01]  /*5a90*/  ISETP.GT.U32.AND P1, PT, R8, R142, PT ;  /* 0x0000008e0800720c */ /* 0x000fe20003f24070 */
[----:B------:R-:W-:Y:S01]  /*5aa0*/  @!P2 IMAD.IADD R138, R138, 0x1, -R8 ;  /* 0x000000018a8aa824 */ /* 0x000fe200078e0a08 */
[----:B------:R-:W-:Y:S01]  /*5ab0*/  ISETP.GE.AND P2, PT, R19, RZ, PT ;  /* 0x000000ff1300720c */ /* 0x000fe20003f46270 */
[----:B------:R-:W-:Y:S01]  /*5ac0*/  IMAD R134, R8, R11, R134 ;  /* 0x0000000b08867224 */ /* 0x000fe200078e0286 */
[C---:B------:R-:W-:Y:S01]  /*5ad0*/  LOP3.LUT R19, R2.reuse, 0x1e8, RZ, 0xfc, !PT ;  /* 0x000001e802137812 */ /* 0x040fe200078efcff */
[----:B------:R-:W-:Y:S01]  /*5ae0*/  IMAD.MOV R9, RZ, RZ, -R9 ;  /* 0x000000ffff097224 */ /* 0x000fe200078e0a09 */
[----:B------:R-:W-:Y:S01]  /*5af0*/  LOP3.LUT R15, R2, 0x1f8, RZ, 0xfc, !PT ;  /* 0x000001f8020f7812 */ /* 0x000fe200078efcff */
[----:B------:R-:W-:Y:S01]  /*5b00*/  @!P3 IMAD.MOV R158, RZ, RZ, -R158 ;  /* 0x000000ffff9eb224 */ /* 0x000fe200078e0a9e */
[----:B------:R-:W-:Y:S01]  /*5b10*/  IABS R130, R19 ;  /* 0x0000001300827213 */ /* 0x000fe20000000000 */
[----:B------:R-:W-:Y:S01]  /*5b20*/  @!P0 IMAD.MOV R150, RZ, RZ, -R150 ;  /* 0x000000ffff968224 */ /* 0x000fe200078e0a96 */
[----:B------:R-:W-:Y:S01]  /*5b30*/  IABS R13, R15 ;  /* 0x0000000f000d7213 */ /* 0x000fe20000000000 */
[----:B------:R-:W-:Y:S01]  /*5b40*/  @!P5 IMAD.MOV R148, RZ, RZ, -R148 ;  /* 0x000000ffff94d224 */ /* 0x000fe200078e0a94 */
[C---:B------:R-:W-:Y:S01]  /*5b50*/  ISETP.GT.U32.AND P3, PT, R8.reuse, R140, PT ;  /* 0x0000008c0800720c */ /* 0x040fe20003f64070 */
[----:B------:R-:W-:Y:S01]  /*5b60*/  IMAD.HI.U32 R2, R3, R130, RZ ;  /* 0x0000008203027227 */ /* 0x000fe200078e00ff */
[----:B------:R-:W-:-:S02]  /*5b70*/  ISETP.GT.U32.AND P0, PT, R8, R138, PT ;  /* 0x0000008a0800720c */ /* 0x000fc40003f04070 */
[----:B------:R-:W-:Y:S01]  /*5b80*/  ISETP.GT.U32.AND P5, PT, R8, R136, PT ;  /* 0x000000880800720c */ /* 0x000fe20003fa4070 */
[----:B------:R-:W-:Y:S01]  /*5b90*/  @!P1 IMAD.IADD R142, R142, 0x1, -R8 ;  /* 0x000000018e8e9824 */ /* 0x000fe200078e0a08 */
[----:B------:R-:W-:Y:S01]  /*5ba0*/  ISETP.GT.U32.AND P1, PT, R8, R134, PT ;  /* 0x000000860800720c */ /* 0x000fe20003f24070 */
[----:B------:R-:W-:-:S04]  /*5bb0*/  IMAD.HI.U32 R4, R3, R124, RZ ;  /* 0x0000007c03047227 */ /* 0x000fc800078e00ff */
[----:B------:R-:W-:-:S04]  /*5bc0*/  IMAD.HI.U32 R5, R3, R122, RZ ;  /* 0x0000007a03057227 */ /* 0x000fc800078e00ff */
[C---:B------:R-:W-:Y:S02]  /*5bd0*/  IMAD R128, R8.reuse, R9, R128 ;  /* 0x0000000908807224 */ /* 0x040fe400078e0280 */
[----:B------:R-:W-:Y:S02]  /*5be0*/  IMAD.MOV R11, RZ, RZ, -R2 ;  /* 0x000000ffff0b7224 */ /* 0x000fe400078e0a02 */
[----:B------:R-:W-:Y:S01]  /*5bf0*/  @!P4 IMAD.MOV R146, RZ, RZ, -R146 ;  /* 0x000000ffff92c224 */ /* 0x000fe200078e0a92 */
[----:B------:R-:W-:Y:S01]  /*5c00*/  ISETP.GT.U32.AND P4, PT, R8, R132, PT ;  /* 0x000000840800720c */ /* 0x000fe20003f84070 */
[----:B------:R-:W-:Y:S02]  /*5c10*/  IMAD.MOV.U32 R2, RZ, RZ, R13 ;  /* 0x000000ffff027224 */ /* 0x000fe400078e000d */
[----:B------:R-:W-:-:S04]  /*5c20*/  IMAD.HI.U32 R9, R3, R120, RZ ;  /* 0x0000007803097227 */ /* 0x000fc800078e00ff */
[----:B------:R-:W-:Y:S02]  /*5c30*/  IMAD.MOV R13, RZ, RZ, -R4 ;  /* 0x000000ffff0d7224 */ /* 0x000fe400078e0a04 */
[----:B------:R-:W-:Y:S02]  /*5c40*/  IMAD.MOV R5, RZ, RZ, -R5 ;  /* 0x000000ffff057224 */ /* 0x000fe400078e0a05 */
[----:B------:R-:W-:Y:S01]  /*5c50*/  @!P2 IMAD.MOV R144, RZ, RZ, -R144 ;  /* 0x000000ffff90a224 */ /* 0x000fe200078e0a90 */
[C---:B------:R-:W-:Y:S01]  /*5c60*/  ISETP.GT.U32.AND P2, PT, R8.reuse, R128, PT ;  /* 0x000000800800720c */ /* 0x040fe20003f44070 */
[----:B------:R-:W-:Y:S02]  /*5c70*/  IMAD.MOV R9, RZ, RZ, -R9 ;  /* 0x000000ffff097224 */ /* 0x000fe400078e0a09 */
[----:B------:R-:W-:Y:S02]  /*5c80*/  IMAD R130, R8, R11, R130 ;  /* 0x0000000b08827224 */ /* 0x000fe400078e0282 */
[----:B------:R-:W-:-:S04]  /*5c90*/  IMAD.HI.U32 R3, R3, R2, RZ ;  /* 0x0000000203037227 */ /* 0x000fc800078e00ff */
[C---:B------:R-:W-:Y:S01]  /*5ca0*/  IMAD R124, R8.reuse, R13, R124 ;  /* 0x0000000d087c7224 */ /* 0x040fe200078e027c */
[----:B------:R-:W-:Y:S01]  /*5cb0*/  SHF.R.U32.HI R13, RZ, 0x6, R7 ;  /* 0x00000006ff0d7819 */ /* 0x000fe20000011607 */
[C---:B------:R-:W-:Y:S02]  /*5cc0*/  IMAD R122, R8.reuse, R5, R122 ;  /* 0x00000005087a7224 */ /* 0x040fe400078e027a */
[C---:B------:R-:W-:Y:S01]  /*5cd0*/  IMAD R120, R8.reuse, R9, R120 ;  /* 0x0000000908787224 */ /* 0x040fe200078e0278 */
[----:B------:R-:W1:Y:S01]  /*5ce0*/  LDC.64 R4, c[0x0][0x230] ;  /* 0x00008c00ff047b82 */ /* 0x000e620000000a00 */
[----:B------:R-:W-:Y:S01]  /*5cf0*/  IMAD.MOV R3, RZ, RZ, -R3 ;  /* 0x000000ffff037224 */ /* 0x000fe200078e0a03 */
[----:B------:R-:W-:Y:S01]  /*5d00*/  SGXT.U32 R13, R13, 0x1 ;  /* 0x000000010d0d781a */ /* 0x000fe20000000000 */
[----:B------:R-:W-:Y:S01]  /*5d10*/  @!P6 IMAD.MOV R154, RZ, RZ, -R154 ;  /* 0x000000ffff9ae224 */ /* 0x000fe200078e0a9a */
[----:B------:R-:W-:Y:S01]  /*5d20*/  ISETP.GT.U32.AND P6, PT, R8, R126, PT ;  /* 0x0000007e0800720c */ /* 0x000fe20003fc4070 */
[--C-:B------:R-:W-:Y:S01]  /*5d30*/  @!P3 IMAD.IADD R140, R140, 0x1, -R8.reuse ;  /* 0x000000018c8cb824 */ /* 0x100fe200078e0a08 */
[----:B------:R-:W-:Y:S01]  /*5d40*/  ISETP.GT.U32.AND P3, PT, R8, R130, PT ;  /* 0x000000820800720c */ /* 0x000fe20003f64070 */
[--C-:B------:R-:W-:Y:S01]  /*5d50*/  @!P0 IMAD.IADD R138, R138, 0x1, -R8.reuse ;  /* 0x000000018a8a8824 */ /* 0x100fe200078e0a08 */
[----:B------:R-:W-:Y:S01]  /*5d60*/  ISETP.GT.U32.AND P0, PT, R8, R124, PT ;  /* 0x0000007c0800720c */ /* 0x000fe20003f04070 */
[--C-:B------:R-:W-:Y:S01]  /*5d70*/  @!P5 IMAD.IADD R136, R136, 0x1, -R8.reuse ;  /* 0x000000018888d824 */ /* 0x100fe200078e0a08 */
[----:B------:R-:W-:Y:S01]  /*5d80*/  ISETP.GT.U32.AND P5, PT, R8, R122, PT ;  /* 0x0000007a0800720c */ /* 0x000fe20003fa4070 */
[----:B------:R-:W-:Y:S01]  /*5d90*/  @!P1 IMAD.IADD R134, R134, 0x1, -R8 ;  /* 0x0000000186869824 */ /* 0x000fe200078e0a08 */
[----:B------:R-:W-:Y:S01]  /*5da0*/  ISETP.GE.AND P1, PT, R23, RZ, PT ;  /* 0x000000ff1700720c */ /* 0x000fe20003f26270 */
[----:B------:R-:W-:Y:S01]  /*5db0*/  IMAD R9, R8, R3, R2 ;  /* 0x0000000308097224 */ /* 0x000fe200078e0202 */
[----:B------:R-:W-:Y:S01]  /*5dc0*/  LOP3.LUT R251, R13, 0xa, RZ, 0xfc, !PT ;  /* 0x0000000a0dfb7812 */ /* 0x000fe200078efcff */
[--C-:B------:R-:W-:Y:S01]  /*5dd0*/  @!P4 IMAD.IADD R132, R132, 0x1, -R8.reuse ;  /* 0x000000018484c824 */ /* 0x100fe200078e0a08 */
[----:B------:R-:W-:Y:S01]  /*5de0*/  ISETP.GT.U32.AND P4, PT, R8, R120, PT ;  /* 0x000000780800720c */ /* 0x000fe20003f84070 */
[--C-:B------:R-:W-:Y:S01]  /*5df0*/  @!P2 IMAD.IADD R128, R128, 0x1, -R8.reuse ;  /* 0x000000018080a824 */ /* 0x100fe200078e0a08 */
[----:B------:R-:W-:Y:S01]  /*5e00*/  ISETP.GT.U32.AND P2, PT, R8, R9, PT ;  /* 0x000000090800720c */ /* 0x000fe20003f44070 */
[--C-:B------:R-:W-:Y:S01]  /*5e10*/  @!P6 IMAD.IADD R126, R126, 0x1, -R8.reuse ;  /* 0x000000017e7ee824 */ /* 0x100fe200078e0a08 */
[----:B------:R-:W-:Y:S01]  /*5e20*/  ISETP.GE.AND P6, PT, R21, RZ, PT ;  /* 0x000000ff1500720c */ /* 0x000fe20003fc6270 */
[--C-:B------:R-:W-:Y:S01]  /*5e30*/  @!P3 IMAD.IADD R130, R130, 0x1, -R8.reuse ;  /* 0x000000018282b824 */ /* 0x100fe200078e0a08 */
[----:B------:R-:W-:Y:S01]  /*5e40*/  ISETP.GE.AND P3, PT, R25, RZ, PT ;  /* 0x000000ff1900720c */ /* 0x000fe20003f66270 */
[--C-:B------:R-:W-:Y:S01]  /*5e50*/  @!P0 IMAD.IADD R124, R124, 0x1, -R8.reuse ;  /* 0x000000017c7c8824 */ /* 0x100fe200078e0a08 */
[----:B------:R-:W-:Y:S01]  /*5e60*/  ISETP.GE.AND P0, PT, R17, RZ, PT ;  /* 0x000000ff1100720c */ /* 0x000fe20003f06270 */
[----:B------:R-:W-:Y:S01]  /*5e70*/  @!P5 IMAD.IADD R122, R122, 0x1, -R8 ;  /* 0x000000017a7ad824 */ /* 0x000fe200078e0a08 */
[----:B------:R-:W-:Y:S01]  /*5e80*/  ISETP.GE.AND P5, PT, R27, RZ, PT ;  /* 0x000000ff1b00720c */ /* 0x000fe20003fa6270 */
[----:B------:R-:W-:Y:S01]  /*5e90*/  @!P1 IMAD.MOV R140, RZ, RZ, -R140 ;  /* 0x000000ffff8c9224 */ /* 0x000fe200078e0a8c */
[----:B------:R-:W-:Y:S01]  /*5ea0*/  ISETP.GT.U32.AND P1, PT, R8, R134, PT ;  /* 0x000000860800720c */ /* 0x000fe20003f24070 */
[----:B------:R-:W3:Y:S01]  /*5eb0*/  LDC.64 R2, c[0x0][0x238] ;  /* 0x00008e00ff027b82 */ /* 0x000ee20000000a00 */
[--C-:B------:R-:W-:Y:S01]  /*5ec0*/  @!P4 IMAD.IADD R120, R120, 0x1, -R8.reuse ;  /* 0x000000017878c824 */ /* 0x100fe200078e0a08 */
[----:B------:R-:W-:Y:S01]  /*5ed0*/  ISETP.GE.AND P4, PT, R29, RZ, PT ;  /* 0x000000ff1d00720c */ /* 0x000fe20003f86270 */
[----:B------:R-:W-:Y:S01]  /*5ee0*/  @!P2 IMAD.IADD R9, R9, 0x1, -R8 ;  /* 0x000000010909a824 */ /* 0x000fe200078e0a08 */
[C---:B------:R-:W-:Y:S01]  /*5ef0*/  ISETP.GT.U32.AND P2, PT, R8.reuse, R128, PT ;  /* 0x000000800800720c */ /* 0x040fe20003f44070 */
[----:B------:R-:W-:Y:S01]  /*5f00*/  @!P6 IMAD.MOV R142, RZ, RZ, -R142 ;  /* 0x000000ffff8ee224 */ /* 0x000fe200078e0a8e */
[C---:B------:R-:W-:Y:S01]  /*5f10*/  ISETP.GT.U32.AND P6, PT, R8.reuse, R120, PT ;  /* 0x000000780800720c */ /* 0x040fe20003fc4070 */
[----:B------:R-:W-:Y:S01]  /*5f20*/  @!P3 IMAD.MOV R138, RZ, RZ, -R138 ;  /* 0x000000ffff8ab224 */ /* 0x000fe200078e0a8a */
[C---:B------:R-:W-:Y:S01]  /*5f30*/  ISETP.GT.U32.AND P3, PT, R8.reuse, R130, PT ;  /* 0x000000820800720c */ /* 0x040fe20003f64070 */
[----:B------:R-:W-:Y:S01]  /*5f40*/  @!P0 IMAD.MOV R136, RZ, RZ, -R136 ;  /* 0x000000ffff888224 */ /* 0x000fe200078e0a88 */
[C---:B------:R-:W-:Y:S01]  /*5f50*/  ISETP.GT.U32.AND P0, PT, R8.reuse, R124, PT ;  /* 0x0000007c0800720c */ /* 0x040fe20003f04070 */
[----:B------:R-:W-:Y:S01]  /*5f60*/  @!P5 IMAD.MOV R132, RZ, RZ, -R132 ;  /* 0x000000ffff84d224 */ /* 0x000fe200078e0a84 */
[----:B------:R-:W-:Y:S01]  /*5f70*/  ISETP.GT.U32.AND P5, PT, R8, R122, PT ;  /* 0x0000007a0800720c */ /* 0x000fe20003fa4070 */
[----:B------:R-:W-:Y:S01]  /*5f80*/  @!P1 IMAD.IADD R134, R134, 0x1, -R8 ;  /* 0x0000000186869824 */ /* 0x000fe200078e0a08 */
[----:B------:R-:W-:Y:S01]  /*5f90*/  ISETP.GE.AND P1, PT, R33, RZ, PT ;  /* 0x000000ff2100720c */ /* 0x000fe20003f26270 */
[----:B------:R-:W-:Y:S01]  /*5fa0*/  @!P4 IMAD.MOV R126, RZ, RZ, -R126 ;  /* 0x000000ffff7ec224 */ /* 0x000fe200078e0a7e */
        /* <DEDUP_REMOVED lines=9> */
[----:B---3--:R-:W-:-:S02]  /*6040*/  IMAD R159, R13, R2, RZ ;  /* 0x000000020d9f7224 */ /* 0x008fc400078e02ff */
[----:B------:R-:W-:Y:S01]  /*6050*/  @!P5 IMAD.IADD R122, R122, 0x1, -R8 ;  /* 0x000000017a7ad824 */ /* 0x000fe200078e0a08 */
[----:B------:R-:W-:Y:S01]  /*6060*/  ISETP.GE.AND P5, PT, R37, RZ, PT ;  /* 0x000000ff2500720c */ /* 0x000fe20003fa6270 */
[----:B-1----:R-:W-:Y:S02]  /*6070*/  VIADD R131, R4, 0x1f ;  /* 0x0000001f04837836 */ /* 0x002fe40000000000 */
[----:B------:R-:W-:Y:S01]  /*6080*/  @!P1 IMAD.MOV R134, RZ, RZ, -R134 ;  /* 0x000000ffff869224 */ /* 0x000fe200078e0a86 */
[----:B------:R-:W-:Y:S01]  /*6090*/  ISETP.GE.AND P1, PT, R15, RZ, PT ;  /* 0x000000ff0f00720c */ /* 0x000fe20003f26270 */
[C---:B------:R-:W-:Y:S01]  /*60a0*/  IMAD R155, R2.reuse, 0x2, R159 ;  /* 0x00000002029b7824 */ /* 0x040fe200078e029f */
[----:B------:R-:W-:Y:S01]  /*60b0*/  STL [R1+0x200], R131 ;  /* 0x0002008301007387 */ /* 0x000fe20000100800 */
[----:B------:R-:W-:Y:S01]  /*60c0*/  @!P4 IMAD.IADD R9, R9, 0x1, -R8 ;  /* 0x000000010909c824 */ /* 0x000fe200078e0a08 */
[----:B------:R-:W-:Y:S01]  /*60d0*/  ISETP.GT.AND P4, PT, R131, 0x1f, PT ;  /* 0x0000001f8300780c */ /* 0x000fe20003f84270 */
[C---:B------:R-:W-:Y:S01]  /*60e0*/  IMAD R151, R2.reuse, 0x2, R155 ;  /* 0x0000000202977824 */ /* 0x040fe200078e029b */
[----:B------:R-:W-:Y:S01]  /*60f0*/  STL [R1+0x498], R159 ;  /* 0x0004989f01007387 */ /* 0x000fe20000100800 */
[----:B------:R-:W-:Y:S01]  /*6100*/  @!P2 IMAD.MOV R128, RZ, RZ, -R128 ;  /* 0x000000ffff80a224 */ /* 0x000fe200078e0a80 */
[----:B------:R-:W-:Y:S01]  /*6110*/  ISETP.GE.AND P2, PT, R13, UR4, PT ;  /* 0x000000040d007c0c */ /* 0x000fe2000bf46270 */
[C---:B------:R-:W-:Y:S01]  /*6120*/  IMAD R147, R2.reuse, 0x2, R151 ;  /* 0x0000000202937824 */ /* 0x040fe200078e0297 */
[----:B------:R-:W-:Y:S01]  /*6130*/  SEL R119, RZ, 0x4, !P4 ;  /* 0x00000004ff777807 */ /* 0x000fe20006000000 */
[----:B------:R-:W-:Y:S01]  /*6140*/  IMAD.MOV.U32 R4, RZ, RZ, R9 ;  /* 0x000000ffff047224 */ /* 0x000fe200078e0009 */
[----:B------:R-:W-:Y:S01]  /*6150*/  ISETP.GE.AND P4, PT, R163, UR5, PT ;  /* 0x00000005a3007c0c */ /* 0x000fe2000bf86270 */
[----:B------:R-:W-:Y:S01]  /*6160*/  @!P3 IMAD.MOV R130, RZ, RZ, -R130 ;  /* 0x000000ffff82b224 */ /* 0x000fe200078e0a82 */
[----:B------:R-:W-:Y:S01]  /*6170*/  SEL R123, R119, RZ, !P2 ;  /* 0x000000ff777b7207 */ /* 0x000fe20005000000 */
[----:B------:R-:W-:Y:S01]  /*6180*/  @!P0 IMAD.MOV R124, RZ, RZ, -R124 ;  /* 0x000000ffff7c8224 */ /* 0x000fe200078e0a7c */
[----:B------:R-:W-:Y:S01]  /*6190*/  ISETP.NE.AND P2, PT, R41, RZ, PT ;  /* 0x000000ff2900720c */ /* 0x000fe20003f45270 */
[----:B------:R-:W-:Y:S01]  /*61a0*/  @!P5 IMAD.MOV R122, RZ, RZ, -R122 ;  /* 0x000000ffff7ad224 */ /* 0x000fe200078e0a7a */
[----:B------:R-:W-:Y:S01]  /*61b0*/  SEL R127, R119, RZ, !P4 ;  /* 0x000000ff777f7207 */ /* 0x000fe20006000000 */
[----:B------:R-:W-:Y:S01]  /*61c0*/  @!P6 IMAD.MOV R120, RZ, RZ, -R120 ;  /* 0x000000ffff78e224 */ /* 0x000fe200078e0a78 */
[C---:B------:R-:W-:Y:S01]  /*61d0*/  SEL R7, R189.reuse, R10, !P2 ;  /* 0x0000000abd077207 */ /* 0x040fe20005000000 */
[C---:B------:R-:W-:Y:S01]  /*61e0*/  IMAD R143, R2.reuse, 0x2, R147 ;  /* 0x00000002028f7824 */ /* 0x040fe200078e0293 */
[C---:B------:R-:W-:Y:S01]  /*61f0*/  SEL R115, R189.reuse, R14, !P2 ;  /* 0x0000000ebd737207 */ /* 0x040fe20005000000 */
[----:B------:R-:W-:Y:S01]  /*6200*/  @!P1 IMAD.MOV R4, RZ, RZ, -R4 ;  /* 0x000000ffff049224 */ /* 0x000fe200078e0a04 */
[C---:B------:R-:W-:Y:S01]  /*6210*/  SEL R111, R189.reuse, R16, !P2 ;  /* 0x00000010bd6f7207 */ /* 0x040fe20005000000 */
[----:B------:R-:W-:Y:S01]  /*6220*/  IMAD R139, R2, 0x2, R143 ;  /* 0x00000002028b7824 */ /* 0x000fe200078e028f */
[C---:B------:R-:W-:Y:S01]  /*6230*/  SEL R107, R189.reuse, R18, !P2 ;  /* 0x00000012bd6b7207 */ /* 0x040fe20005000000 */
[----:B------:R-:W-:Y:S01]  /*6240*/  STL [R1+0x490], R155 ;  /* 0x0004909b01007387 */ /* 0x000fe20000100800 */
[C---:B------:R-:W-:Y:S01]  /*6250*/  SEL R103, R189.reuse, R20, !P2 ;  /* 0x00000014bd677207 */ /* 0x040fe20005000000 */
[----:B------:R-:W-:Y:S01]  /*6260*/  ULDC UR5, c[0x0][0x230] ;  /* 0x00008c0000057ab9 */ /* 0x000fe20000000800 */
[C---:B------:R-:W-:Y:S01]  /*6270*/  SEL R99, R189.reuse, R22, !P2 ;  /* 0x00000016bd637207 */ /* 0x040fe20005000000 */
[----:B------:R-:W-:Y:S01]  /*6280*/  STL [R1+0x48c], R151 ;  /* 0x00048c9701007387 */ /* 0x000fe20000100800 */
[----:B------:R-:W-:Y:S01]  /*6290*/  SEL R95, R189, R24, !P2 ;  /* 0x00000018bd5f7207 */ /* 0x000fe20005000000 */
[----:B------:R-:W-:Y:S01]  /*62a0*/  IMAD R3, R163, R3, RZ ;  /* 0x00000003a3037224 */ /* 0x000fe200078e02ff */
[C---:B------:R-:W-:Y:S01]  /*62b0*/  SEL R91, R189.reuse, R26, !P2 ;  /* 0x0000001abd5b7207 */ /* 0x040fe20005000000 */
[----:B------:R-:W-:Y:S01]  /*62c0*/  STL [R1+0x488], R147 ;  /* 0x0004889301007387 */ /* 0x000fe20000100800 */
[C---:B------:R-:W-:Y:S01]  /*62d0*/  SEL R87, R189.reuse, R28, !P2 ;  /* 0x0000001cbd577207 */ /* 0x040fe20005000000 */
[----:B------:R-:W1:Y:S01]  /*62e0*/  S2UR UR4, SR_CgaCtaId ;  /* 0x00000000000479c3 */ /* 0x000e620000008800 */
[C---:B------:R-:W-:Y:S01]  /*62f0*/  SEL R83, R189.reuse, R30, !P2 ;  /* 0x0000001ebd537207 */ /* 0x040fe20005000000 */
[----:B------:R-:W-:Y:S01]  /*6300*/  STL [R1+0x494], R143 ;  /* 0x0004948f01007387 */ /* 0x000fe20000100800 */
[----:B------:R-:W-:-:S02]  /*6310*/  SEL R79, R189, R32, !P2 ;  /* 0x00000020bd4f7207 */ /* 0x000fc40005000000 */
[C---:B------:R-:W-:Y:S01]  /*6320*/  SEL R75, R189.reuse, R34, !P2 ;  /* 0x00000022bd4b7207 */ /* 0x040fe20005000000 */
[----:B------:R-:W-:Y:S01]  /*6330*/  STL [R1+0x204], R139 ;  /* 0x0002048b01007387 */ /* 0x000fe20000100800 */
[C---:B------:R-:W-:Y:S02]  /*6340*/  SEL R71, R189.reuse, R36, !P2 ;  /* 0x00000024bd477207 */ /* 0x040fe40005000000 */
[C---:B------:R-:W-:Y:S02]  /*6350*/  SEL R67, R189.reuse, R38, !P2 ;  /* 0x00000026bd437207 */ /* 0x040fe40005000000 */
[C---:B------:R-:W-:Y:S02]  /*6360*/  SEL R63, R189.reuse, R40, !P2 ;  /* 0x00000028bd3f7207 */ /* 0x040fe40005000000 */
[C---:B------:R-:W-:Y:S02]  /*6370*/  SEL R59, R189.reuse, R42, !P2 ;  /* 0x0000002abd3b7207 */ /* 0x040fe40005000000 */
[----:B------:R-:W-:-:S02]  /*6380*/  SEL R55, R189, R44, !P2 ;  /* 0x0000002cbd377207 */ /* 0x000fc40005000000 */
[C---:B------:R-:W-:Y:S02]  /*6390*/  SEL R51, R189.reuse, R46, !P2 ;  /* 0x0000002ebd337207 */ /* 0x040fe40005000000 */
        /* <DEDUP_REMOVED lines=100> */
[C---:B------:R-:W-:Y:S01]  /*69e0*/  SEL R153, R189.reuse, R136, !P2 ;  /* 0x00000088bd997207 */ /* 0x040fe20005000000 */
[----:B------:R-:W-:Y:S01]  /*69f0*/  IMAD R136, R2, 0x2, R139 ;  /* 0x0000000202887824 */ /* 0x000fe200078e028b */
[----:B------:R-:W-:-:S02]  /*6a00*/  SEL R157, R189, R132, !P2 ;  /* 0x00000084bd9d7207 */ /* 0x000fc40005000000 */
[C---:B------:R-:W-:Y:S01]  /*6a10*/  SEL R161, R189.reuse, R126, !P2 ;  /* 0x0000007ebda17207 */ /* 0x040fe20005000000 */
[C---:B------:R-:W-:Y:S01]  /*6a20*/  IMAD R135, R2.reuse, 0x2, R136 ;  /* 0x0000000202877824 */ /* 0x040fe200078e0288 */
[C---:B------:R-:W-:Y:S01]  /*6a30*/  SEL R165, R189.reuse, R128, !P2 ;  /* 0x00000080bda57207 */ /* 0x040fe20005000000 */
[----:B------:R-:W-:Y:S01]  /*6a40*/  STL [R1+0x210], R136 ;  /* 0x0002108801007387 */ /* 0x000fe20000100800 */
        /* <DEDUP_REMOVED lines=9> */
[----:B------:R-:W-:Y:S01]  /*6ae0*/  IMAD R130, R2, 0x2, R132 ;  /* 0x0000000202827824 */ /* 0x000fe200078e0284 */
[----:B------:R-:W-:Y:S01]  /*6af0*/  SEL R189, R189, R4, !P2 ;  /* 0x00000004bdbd7207 */ /* 0x000fe20005000000 */
[----:B------:R-:W-:Y:S01]  /*6b00*/  STL [R1+0x21c], R132 ;  /* 0x00021c8401007387 */ /* 0x000fe20000100800 */
[----:B------:R-:W-:Y:S01]  /*6b10*/  ISETP.GE.AND P2, PT, R6, RZ, PT ;  /* 0x000000ff0600720c */ /* 0x000fe20003f46270 */
[----:B------:R-:W-:Y:S01]  /*6b20*/  IMAD R128, R2, 0x2, R130 ;  /* 0x0000000202807824 */ /* 0x000fe200078e0282 */
[----:B------:R-:W-:Y:S01]  /*6b30*/  ISETP.NE.AND P1, PT, R167, RZ, PT ;  /* 0x000000ffa700720c */ /* 0x000fe20003f25270 */
[----:B------:R-:W-:Y:S01]  /*6b40*/  STL [R1+0x220], R130 ;  /* 0x0002208201007387 */ /* 0x000fe20000100800 */
[----:B------:R-:W-:-:S02]  /*6b50*/  LOP3.LUT R124, R13, 0x4, RZ, 0xfc, !PT ;  /* 0x000000040d7c7812 */ /* 0x000fc400078efcff */
[----:B--2---:R-:W-:Y:S02]  /*6b60*/  LOP3.LUT R6, R13, 0x6, RZ, 0xfc, !PT ;  /* 0x000000060d067812 */ /* 0x004fe400078efcff */
[----:B------:R-:W-:Y:S01]  /*6b70*/  ISETP.GE.AND P5, PT, R124, UR6, PT ;  /* 0x000000067c007c0c */ /* 0x000fe2000bfa6270 */
[----:B------:R-:W-:Y:S01]  /*6b80*/  ULDC UR6, c[0x0][0x230] ;  /* 0x00008c0000067ab9 */ /* 0x000fe20000000800 */
[----:B------:R-:W-:Y:S01]  /*6b90*/  ISETP.GE.AND P6, PT, R6, UR7, PT ;  /* 0x0000000706007c0c */ /* 0x000fe2000bfc6270 */
[----:B------:R-:W-:Y:S01]  /*6ba0*/  UMOV UR7, 0x400 ;  /* 0x0000040000077882 */ /* 0x000fe20000000000 */
[----:B------:R-:W-:Y:S01]  /*6bb0*/  SEL R120, R119, RZ, !P5 ;  /* 0x000000ff77787207 */ /* 0x000fe20006800000 */
[----:B------:R-:W-:Y:S01]  /*6bc0*/  @!P2 IMAD.MOV R0, RZ, RZ, -R0 ;  /* 0x000000ffff00a224 */ /* 0x000fe200078e0a00 */
[----:B------:R-:W-:Y:S01]  /*6bd0*/  ISETP.NE.U32.AND P0, PT, R123, RZ, PT ;  /* 0x000000ff7b00720c */ /* 0x000fe20003f05070 */
[----:B-1----:R-:W-:Y:S01]  /*6be0*/  ULEA UR7, UR4, UR7, 0x18 ;  /* 0x0000000704077291 */ /* 0x002fe2000f8ec03f */
[----:B------:R-:W-:-:S02]  /*6bf0*/  @!P1 LOP3.LUT R0, RZ, R167, RZ, 0x33, !PT ;  /* 0x000000a7ff009212 */ /* 0x000fc400078e33ff */
[----:B------:R-:W-:Y:S01]  /*6c00*/  SEL R122, R119, RZ, !P6 ;  /* 0x000000ff777a7207 */ /* 0x000fe20007000000 */
[----:B------:R-:W-:Y:S01]  /*6c10*/  ULDC UR4, c[0x0][0x230] ;  /* 0x00008c0000047ab9 */ /* 0x000fe20000000800 */
[----:B------:R-:W-:Y:S01]  /*6c20*/  ISETP.NE.U32.AND P6, PT, R120, RZ, PT ;  /* 0x000000ff7800720c */ /* 0x000fe20003fc5070 */
[----:B------:R-:W-:Y:S01]  /*6c30*/  IMAD R138, R0, R5, RZ ;  /* 0x00000005008a7224 */ /* 0x000fe200078e02ff */
[----:B------:R-:W-:Y:S01]  /*6c40*/  ISETP.NE.U32.AND P4, PT, R127, RZ, PT ;  /* 0x000000ff7f00720c */ /* 0x000fe20003f85070 */
[----:B------:R-:W-:Y:S01]  /*6c50*/  IMAD R5, R2, 0x2, R128 ;  /* 0x0000000202057824 */ /* 0x000fe200078e0280 */
[----:B------:R-:W-:Y:S01]  /*6c60*/  LOP3.LUT R126, R13, 0x2, RZ, 0xfc, !PT ;  /* 0x000000020d7e7812 */ /* 0x000fe200078efcff */
[----:B------:R-:W-:Y:S01]  /*6c70*/  IMAD.SHL.U32 R140, R138, 0x4, RZ ;  /* 0x000000048a8c7824 */ /* 0x000fe200078e00ff */
[----:B------:R1:W-:Y:S01]  /*6c80*/  STL [R1+0x354], R138 ;  /* 0x0003548a01007387 */ /* 0x0003e20000100800 */
[----:B------:R-:W-:Y:S01]  /*6c90*/  IMAD R123, R2, 0x2, R5 ;  /* 0x00000002027b7824 */ /* 0x000fe200078e0205 */
[----:B------:R-:W-:Y:S01]  /*6ca0*/  ISETP.GE.AND P3, PT, R126, UR5, PT ;  /* 0x000000057e007c0c */ /* 0x000fe2000bf66270 */
[----:B------:R-:W-:Y:S01]  /*6cb0*/  IMAD.SHL.U32 R0, R3, 0x4, RZ ;  /* 0x0000000403007824 */ /* 0x000fe200078e00ff */
[----:B------:R-:W-:Y:S01]  /*6cc0*/  IADD3 R228, P2, R140, UR8, RZ ;  /* 0x000000088ce47c10 */ /* 0x000fe2000ff5e0ff */
[----:B------:R-:W-:Y:S01]  /*6cd0*/  IMAD R127, R2, 0x2, R123 ;  /* 0x00000002027f7824 */ /* 0x000fe200078e027b */
[----:B------:R-:W-:Y:S01]  /*6ce0*/  SEL R4, R119, RZ, !P3 ;  /* 0x000000ff77047207 */ /* 0x000fe20005800000 */
[----:B------:R-:W-:Y:S01]  /*6cf0*/  STL [R1+0x224], R128 ;  /* 0x0002248001007387 */ /* 0x000fe20000100800 */
[----:B------:R-:W-:Y:S01]  /*6d00*/  LEA.HI.X.SX32 R120, R138, UR9, 0x2, P2 ;  /* 0x000000098a787c11 */ /* 0x000fe200090f16ff */
[----:B------:R-:W-:Y:S01]  /*6d10*/  IMAD R2, R2, 0x2, R127 ;  /* 0x0000000202027824 */ /* 0x000fe200078e027f */
[-C--:B------:R-:W-:Y:S01]  /*6d20*/  LEA R226, P2, R5, R228.reuse, 0x2 ;  /* 0x000000e405e27211 */ /* 0x080fe200078410ff */
[----:B-1----:R-:W-:Y:S01]  /*6d30*/  IMAD.SHL.U32 R138, R139, 0x4, RZ ;  /* 0x000000048b8a7824 */ /* 0x002fe200078e00ff */
[----:B------:R-:W-:Y:S01]  /*6d40*/  LEA R224, P5, R123, R228, 0x2 ;  /* 0x000000e47be07211 */ /* 0x000fe200078a10ff */
[----:B------:R-:W-:Y:S01]  /*6d50*/  STL [R1+0x430], R140 ;  /* 0x0004308c01007387 */ /* 0x000fe20000100800 */
[----:B------:R-:W-:Y:S01]  /*6d60*/  LEA.HI.X.SX32 R227, R5, R120, 0x2, P2 ;  /* 0x0000007805e37211 */ /* 0x000fe200010f16ff */
[----:B------:R-:W-:Y:S01]  /*6d70*/  ULDC UR5, c[0x0][0x240] ;  /* 0x0000900000057ab9 */ /* 0x000fe20000000800 */
[----:B------:R-:W-:Y:S01]  /*6d80*/  LEA R236, P2, R127, R228, 0x2 ;  /* 0x000000e47fec7211 */ /* 0x000fe200078410ff */
[----:B------:R-:W-:Y:S01]  /*6d90*/  STL [R1+0x228], R3 ;  /* 0x0002280301007387 */ /* 0x000fe20000100800 */
[----:B------:R-:W-:Y:S01]  /*6da0*/  LEA.HI.X.SX32 R225, R123, R120, 0x2, P5 ;  /* 0x000000787be17211 */ /* 0x000fe200028f16ff */
[----:B------:R-:W-:Y:S01]  /*6db0*/  IMAD.SHL.U32 R123, R132, 0x4, RZ ;  /* 0x00000004847b7824 */ /* 0x000fe200078e00ff */
[----:B------:R-:W-:Y:S01]  /*6dc0*/  LEA R234, P5, R159, R228, 0x2 ;  /* 0x000000e49fea7211 */ /* 0x000fe200078a10ff */
[----:B------:R-:W-:Y:S01]  /*6dd0*/  STL [R1+0x4b4], R138 ;  /* 0x0004b48a01007387 */ /* 0x000fe20000100800 */
[----:B------:R-:W-:Y:S01]  /*6de0*/  LEA.HI.X.SX32 R237, R127, R120, 0x2, P2 ;  /* 0x000000787fed7211 */ /* 0x000fe200010f16ff */
[----:B------:R-:W-:Y:S01]  /*6df0*/  IMAD.SHL.U32 R127, R135, 0x4, RZ ;  /* 0x00000004877f7824 */ /* 0x000fe200078e00ff */
[----:B------:R-:W-:Y:S01]  /*6e00*/  LEA R244, P2, R155, R228, 0x2 ;  /* 0x000000e49bf47211 */ /* 0x000fe200078410ff */
[----:B------:R-:W-:Y:S01]  /*6e10*/  IMAD R118, R118, UR5, RZ ;  /* 0x0000000576767c24 */ /* 0x000fe2000f8e02ff */
[----:B------:R-:W-:Y:S01]  /*6e20*/  LEA.HI.X.SX32 R235, R159, R120, 0x2, P5 ;  /* 0x000000789feb7211 */ /* 0x000fe200028f16ff */
[----:B------:R-:W-:Y:S01]  /*6e30*/  IMAD R116, R116, UR5, RZ ;  /* 0x0000000574747c24 */ /* 0x000fe2000f8e02ff */
[----:B------:R-:W-:Y:S01]  /*6e40*/  LEA R232, P5, R151, R228, 0x2 ;  /* 0x000000e497e87211 */ /* 0x000fe200078a10ff */
[----:B------:R-:W-:Y:S01]  /*6e50*/  IMAD R115, R115, UR5, RZ ;  /* 0x0000000573737c24 */ /* 0x000fe2000f8e02ff */
[----:B------:R-:W-:Y:S01]  /*6e60*/  ISETP.NE.U32.AND P1, PT, R4, RZ, PT ;  /* 0x000000ff0400720c */ /* 0x000fe20003f25070 */
[----:B------:R-:W-:Y:S01]  /*6e70*/  IMAD.SHL.U32 R4, R136, 0x4, RZ ;  /* 0x0000000488047824 */ /* 0x000fe200078e00ff */
[----:B------:R-:W-:Y:S01]  /*6e80*/  LEA.HI.X.SX32 R245, R155, R120, 0x2, P2 ;  /* 0x000000789bf57211 */ /* 0x000fe200010f16ff */
[----:B------:R-:W-:Y:S01]  /*6e90*/  IMAD R114, R114, UR5, RZ ;  /* 0x0000000572727c24 */ /* 0x000fe2000f8e02ff */
[----:B------:R-:W-:Y:S01]  /*6ea0*/  LEA R238, P2, R147, R228, 0x2 ;  /* 0x000000e493ee7211 */ /* 0x000fe200078410ff */
[----:B------:R-:W-:Y:S01]  /*6eb0*/  IMAD R111, R111, UR5, RZ ;  /* 0x000000056f6f7c24 */ /* 0x000fe2000f8e02ff */
[----:B------:R-:W-:Y:S01]  /*6ec0*/  LEA.HI.X.SX32 R233, R151, R120, 0x2, P5 ;  /* 0x0000007897e97211 */ /* 0x000fe200028f16ff */
[----:B------:R1:W-:Y:S01]  /*6ed0*/  STL [R1+0x4b0], R4 ;  /* 0x0004b00401007387 */ /* 0x0003e20000100800 */
[----:B------:R-:W-:Y:S01]  /*6ee0*/  LEA R218, P5, R143, R228, 0x2 ;  /* 0x000000e48fda7211 */ /* 0x000fe200078a10ff */
[----:B------:R-:W-:Y:S01]  /*6ef0*/  IMAD R107, R107, UR5, RZ ;  /* 0x000000056b6b7c24 */ /* 0x000fe2000f8e02ff */
[----:B------:R-:W-:Y:S01]  /*6f00*/  LEA.HI.X.SX32 R239, R147, R120, 0x2, P2 ;  /* 0x0000007893ef7211 */ /* 0x000fe200010f16ff */
[----:B------:R2:W-:Y:S01]  /*6f10*/  STL [R1+0x4ac], R127 ;  /* 0x0004ac7f01007387 */ /* 0x0005e20000100800 */
[----:B------:R-:W-:Y:S01]  /*6f20*/  ISETP.NE.U32.AND P3, PT, R122, RZ, PT ;  /* 0x000000ff7a00720c */ /* 0x000fe20003f65070 */
[----:B------:R-:W-:Y:S01]  /*6f30*/  IMAD.SHL.U32 R122, R134, 0x4, RZ ;  /* 0x00000004867a7824 */ /* 0x000fe200078e00ff */
[----:B------:R-:W-:Y:S01]  /*6f40*/  IADD3 R230, P2, R138, R228, RZ ;  /* 0x000000e48ae67210 */ /* 0x000fe20007f5e0ff */
[----:B------:R-:W-:Y:S01]  /*6f50*/  IMAD R106, R106, UR5, RZ ;  /* 0x000000056a6a7c24 */ /* 0x000fe2000f8e02ff */
[----:B------:R-:W-:Y:S01]  /*6f60*/  LEA.HI.X.SX32 R219, R143, R120, 0x2, P5 ;  /* 0x000000788fdb7211 */ /* 0x000fe200028f16ff */
[----:B------:R-:W-:Y:S01]  /*6f70*/  IMAD R104, R104, UR5, RZ ;  /* 0x0000000568687c24 */ /* 0x000fe2000f8e02ff */
[----:B-1----:R-:W-:Y:S01]  /*6f80*/  IADD3 R4, P5, R4, R228, RZ ;  /* 0x000000e404047210 */ /* 0x002fe20007fbe0ff */
[----:B------:R1:W-:Y:S01]  /*6f90*/  STL [R1+0x4a8], R122 ;  /* 0x0004a87a01007387 */ /* 0x0003e20000100800 */
[----:B------:R-:W-:Y:S01]  /*6fa0*/  LEA.HI.X.SX32 R231, R139, R120, 0x2, P2 ;  /* 0x000000788be77211 */ /* 0x000fe200010f16ff */
[----:B------:R-:W-:Y:S01]  /*6fb0*/  IMAD R103, R103, UR5, RZ ;  /* 0x0000000567677c24 */ /* 0x000fe2000f8e02ff */
[----:B------:R-:W-:Y:S01]  /*6fc0*/  IADD3 R220, P2, R127, R228, RZ ;  /* 0x000000e47fdc7210 */ /* 0x000fe20007f5e0ff */
[----:B------:R-:W-:Y:S01]  /*6fd0*/  STL [R1+0x4a4], R123 ;  /* 0x0004a47b01007387 */ /* 0x000fe20000100800 */
[----:B------:R-:W-:Y:S01]  /*6fe0*/  LEA.HI.X.SX32 R5, R136, R120, 0x2, P5 ;  /* 0x0000007888057211 */ /* 0x000fe200028f16ff */
[----:B--2---:R-:W-:Y:S01]  /*6ff0*/  IMAD R127, R7, UR5, RZ ;  /* 0x00000005077f7c24 */ /* 0x004fe2000f8e02ff */
[----:B------:R-:W-:Y:S01]  /*7000*/  IADD3 R240, P5, R122, R228, RZ ;  /* 0x000000e47af07210 */ /* 0x000fe20007fbe0ff */
[----:B------:R-:W-:Y:S01]  /*7010*/  IMAD R99, R99, UR5, RZ ;  /* 0x0000000563637c24 */ /* 0x000fe2000f8e02ff */
[----:B------:R-:W-:Y:S01]  /*7020*/  LEA.HI.X.SX32 R221, R135, R120, 0x2, P2 ;  /* 0x0000007887dd7211 */ /* 0x000fe200010f16ff */
[----:B-1----:R-:W-:Y:S01]  /*7030*/  IMAD.SHL.U32 R122, R130, 0x4, RZ ;  /* 0x00000004827a7824 */ /* 0x002fe200078e00ff */
[----:B------:R-:W-:Y:S01]  /*7040*/  IADD3 R242, P2, R123, R228, RZ ;  /* 0x000000e47bf27210 */ /* 0x000fe20007f5e0ff */
[----:B------:R-:W-:Y:S01]  /*7050*/  IMAD R98, R98, UR5, RZ ;  /* 0x0000000562627c24 */ /* 0x000fe2000f8e02ff */
[----:B------:R-:W-:Y:S01]  /*7060*/  LEA.HI.X.SX32 R241, R134, R120, 0x2, P5 ;  /* 0x0000007886f17211 */ /* 0x000fe200028f16ff */
[----:B------:R-:W-:Y:S01]  /*7070*/  IMAD R94, R94, UR5, RZ ;  /* 0x000000055e5e7c24 */ /* 0x000fe2000f8e02ff */
[----:B------:R-:W-:Y:S01]  /*7080*/  IADD3 R222, P5, R122, R228, RZ ;  /* 0x000000e47ade7210 */ /* 0x000fe20007fbe0ff */
[----:B------:R1:W-:Y:S01]  /*7090*/  STL [R1+0x4a0], R122 ;  /* 0x0004a07a01007387 */ /* 0x0003e20000100800 */
[----:B------:R-:W-:Y:S01]  /*70a0*/  LEA.HI.X.SX32 R243, R132, R120, 0x2, P2 ;  /* 0x0000007884f37211 */ /* 0x000fe200010f16ff */
[----:B------:R-:W-:Y:S01]  /*70b0*/  IMAD R92, R92, UR5, RZ ;  /* 0x000000055c5c7c24 */ /* 0x000fe2000f8e02ff */
[----:B------:R-:W-:Y:S01]  /*70c0*/  LEA R178, P2, R2, R228, 0x2 ;  /* 0x000000e402b27211 */ /* 0x000fe200078410ff */
[----:B------:R-:W-:Y:S01]  /*70d0*/  IMAD R91, R91, UR5, RZ ;  /* 0x000000055b5b7c24 */ /* 0x000fe2000f8e02ff */
[-C--:B------:R-:W-:Y:S01]  /*70e0*/  LEA.HI.X.SX32 R223, R130, R120.reuse, 0x2, P5 ;  /* 0x0000007882df7211 */ /* 0x080fe200028f16ff */
[----:B------:R-:W-:Y:S01]  /*70f0*/  IMAD R90, R90, UR5, RZ ;  /* 0x000000055a5a7c24 */ /* 0x000fe2000f8e02ff */
[----:B------:R-:W-:Y:S01]  /*7100*/  IADD3 R216, P5, R0, UR10, RZ ;  /* 0x0000000a00d87c10 */ /* 0x000fe2000ffbe0ff */
[----:B------:R-:W-:Y:S01]  /*7110*/  IMAD R88, R88, UR5, RZ ;  /* 0x0000000558587c24 */ /* 0x000fe2000f8e02ff */
[----:B------:R-:W-:Y:S01]  /*7120*/  LEA.HI.X.SX32 R179, R2, R120, 0x2, P2 ;  /* 0x0000007802b37211 */ /* 0x000fe200010f16ff */
[----:B-1----:R-:W-:Y:S01]  /*7130*/  IMAD.SHL.U32 R122, R128, 0x4, RZ ;  /* 0x00000004807a7824 */ /* 0x002fe200078e00ff */
[----:B------:R-:W-:Y:S01]  /*7140*/  LEA.HI.X.SX32 R7, R3, UR11, 0x2, P5 ;  /* 0x0000000b03077c11 */ /* 0x000fe2000a8f16ff */
[----:B------:R-:W-:Y:S01]  /*7150*/  IMAD R87, R87, UR5, RZ ;  /* 0x0000000557577c24 */ /* 0x000fe2000f8e02ff */
[C---:B------:R-:W-:Y:S01]  /*7160*/  LEA R2, P5, R127.reuse, R216, 0x2 ;  /* 0x000000d87f027211 */ /* 0x040fe200078a10ff */
[----:B------:R-:W-:Y:S01]  /*7170*/  IMAD R86, R86, UR5, RZ ;  /* 0x0000000556567c24 */ /* 0x000fe2000f8e02ff */
[----:B------:R1:W-:Y:S01]  /*7180*/  STL [R1+0x49c], R122 ;  /* 0x00049c7a01007387 */ /* 0x0003e20000100800 */
[----:B------:R-:W-:Y:S01]  /*7190*/  IADD3 R228, P2, R122, R228, RZ ;  /* 0x000000e47ae47210 */ /* 0x000fe20007f5e0ff */
[----:B------:R-:W-:Y:S01]  /*71a0*/  IMAD R84, R84, UR5, RZ ;  /* 0x0000000554547c24 */ /* 0x000fe2000f8e02ff */
[----:B------:R-:W-:Y:S01]  /*71b0*/  LEA.HI.X.SX32 R3, R127, R7, 0x2, P5 ;  /* 0x000000077f037211 */ /* 0x000fe200028f16ff */
[----:B------:R2:W-:Y:S01]  /*71c0*/  STL [R1+0x53c], R0 ;  /* 0x00053c0001007387 */ /* 0x0005e20000100800 */
[----:B------:R-:W-:Y:S01]  /*71d0*/  LEA.HI.X.SX32 R229, R128, R120, 0x2, P2 ;  /* 0x0000007880e57211 */ /* 0x000fe200010f16ff */
[----:B------:R-:W-:Y:S01]  /*71e0*/  IMAD R83, R83, UR5, RZ ;  /* 0x0000000553537c24 */ /* 0x000fe2000f8e02ff */
[----:B------:R-:W-:Y:S01]  /*71f0*/  ISETP.GE.AND P5, PT, R251, UR12, PT ;  /* 0x0000000cfb007c0c */ /* 0x000fe2000bfa6270 */
[----:B------:R-:W-:Y:S01]  /*7200*/  STL [R1+0x244], R127 ;  /* 0x0002447f01007387 */ /* 0x000fe20000100800 */
[C---:B------:R-:W-:Y:S01]  /*7210*/  LOP3.LUT R123, R13.reuse, 0xe, RZ, 0xfc, !PT ;  /* 0x0000000e0d7b7812 */ /* 0x040fe200078efcff */
[----:B------:R-:W-:Y:S01]  /*7220*/  ULDC UR12, c[0x0][0x230] ;  /* 0x00008c00000c7ab9 */ /* 0x000fe20000000800 */
[C---:B-1----:R-:W-:Y:S01]  /*7230*/  LOP3.LUT R122, R13.reuse, 0xc, RZ, 0xfc, !PT ;  /* 0x0000000c0d7a7812 */ /* 0x042fe200078efcff */
[----:B------:R-:W-:Y:S01]  /*7240*/  STL.64 [R1+0xa8], R178 ;  /* 0x0000a8b201007387 */ /* 0x000fe20000100a00 */
[----:B------:R-:W-:Y:S01]  /*7250*/  IMAD R82, R82, UR5, RZ ;  /* 0x0000000552527c24 */ /* 0x000fe2000f8e02ff */
[----:B--2---:R-:W-:Y:S01]  /*7260*/  LOP3.LUT R0, R13, 0x8, RZ, 0xfc, !PT ;  /* 0x000000080d007812 */ /* 0x004fe200078efcff */
[----:B------:R-:W-:Y:S01]  /*7270*/  IMAD R80, R80, UR5, RZ ;  /* 0x0000000550507c24 */ /* 0x000fe2000f8e02ff */
[----:B------:R1:W-:Y:S01]  /*7280*/  STL.64 [R1+0x568], R2 ;  /* 0x0005680201007387 */ /* 0x0003e20000100a00 */
[----:B------:R-:W-:Y:S01]  /*7290*/  IMAD R79, R79, UR5, RZ ;  /* 0x000000054f4f7c24 */ /* 0x000fe2000f8e02ff */
[----:B------:R-:W-:Y:S01]  /*72a0*/  ISETP.GE.AND P2, PT, R0, UR6, PT ;  /* 0x0000000600007c0c */ /* 0x000fe2000bf46270 */
[----:B------:R-:W-:Y:S01]  /*72b0*/  VIADD R0, R12, UR7 ;  /* 0x000000070c007c36 */ /* 0x000fe20008000000 */
[----:B------:R-:W-:Y:S01]  /*72c0*/  ULDC UR6, c[0x0][0x230] ;  /* 0x00008c0000067ab9 */ /* 0x000fe20000000800 */
[----:B------:R-:W-:Y:S01]  /*72d0*/  IMAD R78, R78, UR5, RZ ;  /* 0x000000054e4e7c24 */ /* 0x000fe2000f8e02ff */
[C---:B------:R-:W-:Y:S01]  /*72e0*/  SEL R120, R119.reuse, RZ, !P2 ;  /* 0x000000ff77787207 */ /* 0x040fe20005000000 */
[----:B------:R-:W-:Y:S01]  /*72f0*/  IMAD R76, R76, UR5, RZ ;  /* 0x000000054c4c7c24 */ /* 0x000fe2000f8e02ff */
[----:B------:R-:W-:Y:S01]  /*7300*/  ISETP.GE.AND P2, PT, R122, UR13, PT ;  /* 0x0000000d7a007c0c */ /* 0x000fe2000bf46270 */
[----:B------:R-:W-:Y:S01]  /*7310*/  @!PT LDS RZ, [RZ] ;  /* 0x00000000fffff984 */ /* 0x000fe20000000800 */
[----:B------:R-:W-:Y:S01]  /*7320*/  @!PT LDS RZ, [RZ] ;  /* 0x00000000fffff984 */ /* 0x000fe20000000800 */
[----:B------:R-:W-:Y:S01]  /*7330*/  @!PT LDS RZ, [RZ] ;  /* 0x00000000fffff984 */ /* 0x000fe20000000800 */
[----:B------:R-:W-:Y:S01]  /*7340*/  LDGSTS.E [R0+0x30000], desc[UR28][R234.64], P0 ;  /* 0x30000000ea007fae */ /* 0x000fe2000812185c */
[----:B------:R-:W-:Y:S01]  /*7350*/  SEL R122, R119, RZ, !P5 ;  /* 0x000000ff777a7207 */ /* 0x000fe20006800000 */
[----:B------:R-:W-:Y:S01]  /*7360*/  ULDC UR13, c[0x0][0x230] ;  /* 0x00008c00000d7ab9 */ /* 0x000fe20000000800 */
[----:B------:R-:W-:Y:S01]  /*7370*/  ISETP.GE.AND P5, PT, R123, UR14, PT ;  /* 0x0000000e7b007c0c */ /* 0x000fe2000bfa6270 */
[----:B------:R2:W-:Y:S01]  /*7380*/  LDGSTS.E [R0+0x30008], desc[UR28][R244.64], P1 ;  /* 0x30008000f4007fae */ /* 0x0005e2000892185c */
[----:B------:R-:W-:Y:S01]  /*7390*/  ISETP.NE.U32.AND P0, PT, R120, RZ, PT ;  /* 0x000000ff7800720c */ /* 0x000fe20003f05070 */
[----:B------:R-:W-:Y:S01]  /*73a0*/  IMAD R75, R75, UR5, RZ ;  /* 0x000000054b4b7c24 */ /* 0x000fe2000f8e02ff */
[C---:B------:R-:W-:Y:S01]  /*73b0*/  SEL R120, R119.reuse, RZ, !P2 ;  /* 0x000000ff77787207 */ /* 0x040fe20005000000 */
[----:B------:R2:W-:Y:S01]  /*73c0*/  STL [R1+0xc4], R0 ;  /* 0x0000c40001007387 */ /* 0x0005e20000100800 */
[----:B------:R-:W-:Y:S01]  /*73d0*/  ISETP.NE.U32.AND P2, PT, R122, RZ, PT ;  /* 0x000000ff7a00720c */ /* 0x000fe20003f45070 */
[----:B------:R-:W-:Y:S01]  /*73e0*/  IMAD R74, R74, UR5, RZ ;  /* 0x000000054a4a7c24 */ /* 0x000fe2000f8e02ff */
[----:B------:R-:W-:Y:S01]  /*73f0*/  SEL R122, R119, RZ, !P5 ;  /* 0x000000ff777a7207 */ /* 0x000fe20006800000 */
[----:B------:R-:W-:Y:S01]  /*7400*/  STL.64 [R1+0x570], R234 ;  /* 0x000570ea01007387 */ /* 0x000fe20000100a00 */
[----:B-1----:R-:W-:Y:S01]  /*7410*/  LOP3.LUT R2, R12, 0x10, RZ, 0x3c, !PT ;  /* 0x000000100c027812 */ /* 0x002fe200078e3cff */
[----:B------:R-:W-:Y:S01]  /*7420*/  IMAD R72, R72, UR5, RZ ;  /* 0x0000000548487c24 */ /* 0x000fe2000f8e02ff */
[----:B------:R-:W-:Y:S01]  /*7430*/  ISETP.NE.U32.AND P1, PT, R122, RZ, PT ;  /* 0x000000ff7a00720c */ /* 0x000fe20003f25070 */
[----:B------:R-:W-:Y:S01]  /*7440*/  STL.64 [R1+0x578], R244 ;  /* 0x000578f401007387 */ /* 0x000fe20000100a00 */
[----:B------:R-:W-:Y:S01]  /*7450*/  ISETP.NE.U32.AND P5, PT, R120, RZ, PT ;  /* 0x000000ff7800720c */ /* 0x000fe20003fa5070 */
[----:B------:R-:W-:Y:S01]  /*7460*/  VIADD R122, R2, UR7 ;  /* 0x00000007027a7c36 */ /* 0x000fe20008000000 */
[C---:B--2---:R-:W-:Y:S01]  /*7470*/  LOP3.LUT R0, R13.reuse, 0x10, RZ, 0xfc, !PT ;  /* 0x000000100d007812 */ /* 0x044fe200078efcff */
[----:B------:R1:W-:Y:S01]  /*7480*/  STL [R1+0x52c], R2 ;  /* 0x00052c0201007387 */ /* 0x0003e20000100800 */
[----:B------:R-:W-:Y:S01]  /*7490*/  LOP3.LUT R120, R13, 0x12, RZ, 0xfc, !PT ;  /* 0x000000120d787812 */ /* 0x000fe200078efcff */
[----:B------:R-:W-:Y:S01]  /*74a0*/  IMAD R71, R71, UR5, RZ ;  /* 0x0000000547477c24 */ /* 0x000fe2000f8e02ff */
[C---:B------:R-:W-:Y:S01]  /*74b0*/  LOP3.LUT R3, R13.reuse, 0x14, RZ, 0xfc, !PT ;  /* 0x000000140d037812 */ /* 0x040fe200078efcff */
[----:B------:R-:W-:Y:S01]  /*74c0*/  LDGSTS.E [R122+0x30000], desc[UR28][R232.64], P6 ;  /* 0x30000000e87a7fae */ /* 0x000fe2000b12185c */
[----:B------:R-:W-:Y:S01]  /*74d0*/  ISETP.GE.AND P6, PT, R0, UR4, PT ;  /* 0x0000000400007c0c */ /* 0x000fe2000bfc6270 */
[----:B------:R-:W-:Y:S01]  /*74e0*/  ULDC UR4, c[0x0][0x230] ;  /* 0x00008c0000047ab9 */ /* 0x000fe20000000800 */
[----:B------:R-:W-:Y:S01]  /*74f0*/  LOP3.LUT R0, R12, 0x20, RZ, 0x3c, !PT ;  /* 0x000000200c007812 */ /* 0x000fe200078e3cff */
[----:B------:R-:W-:Y:S01]  /*7500*/  STL [R1+0xb8], R122 ;  /* 0x0000b87a01007387 */ /* 0x000fe20000100800 */
[----:B------:R-:W-:Y:S01]  /*7510*/  IMAD R70, R70, UR5, RZ ;  /* 0x0000000546467c24 */ /* 0x000fe2000f8e02ff */
[----:B-1----:R-:W-:Y:S01]  /*7520*/  LOP3.LUT R2, R13, 0x16, RZ, 0xfc, !PT ;  /* 0x000000160d027812 */ /* 0x002fe200078efcff */
[----:B------:R-:W-:Y:S01]  /*7530*/  IMAD R68, R68, UR5, RZ ;  /* 0x0000000544447c24 */ /* 0x000fe2000f8e02ff */
[----:B------:R-:W-:Y:S01]  /*7540*/  STL [R1+0x564], R233 ;  /* 0x000564e901007387 */ /* 0x000fe20000100800 */
[----:B------:R-:W-:-:S02]  /*7550*/  IMAD R67, R67, UR5, RZ ;  /* 0x0000000543437c24 */ /* 0x000fc4000f8e02ff */
[----:B------:R-:W-:Y:S01]  /*7560*/  IMAD R66, R66, UR5, RZ ;  /* 0x0000000542427c24 */ /* 0x000fe2000f8e02ff */
[----:B------:R-:W-:Y:S01]  /*7570*/  STL [R1+0x590], R232 ;  /* 0x000590e801007387 */ /* 0x000fe20000100800 */
[----:B------:R-:W-:Y:S02]  /*7580*/  IMAD R64, R64, UR5, RZ ;  /* 0x0000000540407c24 */ /* 0x000fe4000f8e02ff */
[----:B------:R-:W-:Y:S01]  /*7590*/  IMAD R63, R63, UR5, RZ ;  /* 0x000000053f3f7c24 */ /* 0x000fe2000f8e02ff */
[----:B------:R-:W-:Y:S01]  /*75a0*/  STL [R1+0x558], R238 ;  /* 0x000558ee01007387 */ /* 0x000fe20000100800 */
[----:B------:R-:W-:Y:S02]  /*75b0*/  IMAD R62, R62, UR5, RZ ;  /* 0x000000053e3e7c24 */ /* 0x000fe4000f8e02ff */
[----:B------:R-:W-:Y:S01]  /*75c0*/  IMAD R60, R60, UR5, RZ ;  /* 0x000000053c3c7c24 */ /* 0x000fe2000f8e02ff */
[----:B------:R-:W-:Y:S01]  /*75d0*/  STL [R1+0x550], R239 ;  /* 0x000550ef01007387 */ /* 0x000fe20000100800 */
[----:B------:R-:W-:-:S02]  /*75e0*/  IMAD R59, R59, UR5, RZ ;  /* 0x000000053b3b7c24 */ /* 0x000fc4000f8e02ff */
[----:B------:R-:W-:Y:S01]  /*75f0*/  IMAD R58, R58, UR5, RZ ;  /* 0x000000053a3a7c24 */ /* 0x000fe2000f8e02ff */
[----:B------:R1:W-:Y:S01]  /*7600*/  STL [R1+0x528], R0 ;  /* 0x0005280001007387 */ /* 0x0003e20000100800 */
[----:B------:R-:W-:Y:S02]  /*7610*/  IMAD R171, R56, UR5, RZ ;  /* 0x0000000538ab7c24 */ /* 0x000fe4000f8e02ff */
[----:B------:R-:W-:Y:S01]  /*7620*/  IMAD R156, R55, UR5, RZ ;  /* 0x00000005379c7c24 */ /* 0x000fe2000f8e02ff */
[----:B------:R2:W-:Y:S01]  /*7630*/  LDGSTS.E [R122+0x30008], desc[UR28][R238.64], P3 ;  /* 0x30008000ee7a7fae */ /* 0x0005e2000992185c */
[----:B------:R-:W-:Y:S01]  /*7640*/  ISETP.GE.AND P3, PT, R120, UR6, PT ;  /* 0x0000000678007c0c */ /* 0x000fe2000bf66270 */
[----:B------:R-:W-:Y:S01]  /*7650*/  ULDC UR6, c[0x0][0x230] ;  /* 0x00008c0000067ab9 */ /* 0x000fe20000000800 */
[----:B------:R-:W-:Y:S01]  /*7660*/  SEL R120, R119, RZ, !P6 ;  /* 0x000000ff77787207 */ /* 0x000fe20007000000 */
[----:B------:R-:W-:Y:S01]  /*7670*/  IMAD R170, R54, UR5, RZ ;  /* 0x0000000536aa7c24 */ /* 0x000fe2000f8e02ff */
[----:B------:R-:W-:Y:S01]  /*7680*/  ISETP.GE.AND P6, PT, R3, UR12, PT ;  /* 0x0000000c03007c0c */ /* 0x000fe2000bfc6270 */
[----:B-1----:R-:W-:Y:S01]  /*7690*/  VIADD R0, R0, UR7 ;  /* 0x0000000700007c36 */ /* 0x002fe20008000000 */
[----:B------:R-:W-:Y:S01]  /*76a0*/  LOP3.LUT R3, R13, 0x1a, RZ, 0xfc, !PT ;  /* 0x0000001a0d037812 */ /* 0x000fe200078efcff */
[----:B------:R-:W-:Y:S01]  /*76b0*/  ULDC UR12, c[0x0][0x230] ;  /* 0x00008c00000c7ab9 */ /* 0x000fe20000000800 */
[----:B------:R-:W-:-:S02]  /*76c0*/  IMAD R158, R52, UR5, RZ ;  /* 0x00000005349e7c24 */ /* 0x000fc4000f8e02ff */
[----:B------:R-:W-:Y:S01]  /*76d0*/  LDGSTS.E [R0+0x30000], desc[UR28][R218.64], P0 ;  /* 0x30000000da007fae */ /* 0x000fe2000812185c */
[----:B------:R-:W-:Y:S01]  /*76e0*/  ISETP.NE.U32.AND P0, PT, R120, RZ, PT ;  /* 0x000000ff7800720c */ /* 0x000fe20003f05070 */
[----:B------:R-:W-:Y:S01]  /*76f0*/  IMAD R168, R51, UR5, RZ ;  /* 0x0000000533a87c24 */ /* 0x000fe2000f8e02ff */
[C---:B------:R-:W-:Y:S01]  /*7700*/  SEL R120, R119.reuse, RZ, !P6 ;  /* 0x000000ff77787207 */ /* 0x040fe20007000000 */
[----:B------:R1:W-:Y:S01]  /*7710*/  STL [R1+0xb4], R0 ;  /* 0x0000b40001007387 */ /* 0x0003e20000100800 */
[----:B--2---:R-:W-:Y:S01]  /*7720*/  SEL R122, R119, RZ, !P3 ;  /* 0x000000ff777a7207 */ /* 0x004fe20005800000 */
[----:B------:R-:W-:Y:S01]  /*7730*/  IMAD R160, R50, UR5, RZ ;  /* 0x0000000532a07c24 */ /* 0x000fe2000f8e02ff */
[----:B------:R-:W-:Y:S01]  /*7740*/  ISETP.GE.AND P3, PT, R2, UR13, PT ;  /* 0x0000000d02007c0c */ /* 0x000fe2000bf66270 */
[----:B------:R1:W-:Y:S01]  /*7750*/  LDGSTS.E [R0+0x30008], desc[UR28][R230.64], P2 ;  /* 0x30008000e6007fae */ /* 0x0003e2000912185c */
[----:B------:R-:W-:Y:S01]  /*7760*/  ISETP.NE.U32.AND P2, PT, R120, RZ, PT ;  /* 0x000000ff7800720c */ /* 0x000fe20003f45070 */
[----:B------:R-:W-:Y:S01]  /*7770*/  IMAD R167, R48, UR5, RZ ;  /* 0x0000000530a77c24 */ /* 0x000fe2000f8e02ff */
[----:B------:R-:W-:Y:S01]  /*7780*/  LOP3.LUT R2, R13, 0x18, RZ, 0xfc, !PT ;  /* 0x000000180d027812 */ /* 0x000fe200078efcff */
[----:B------:R-:W-:Y:S01]  /*7790*/  STL [R1+0x554], R218 ;  /* 0x000554da01007387 */ /* 0x000fe20000100800 */
[----:B------:R-:W-:Y:S01]  /*77a0*/  ISETP.NE.U32.AND P6, PT, R122, RZ, PT ;  /* 0x000000ff7a00720c */ /* 0x000fe20003fc5070 */
[----:B------:R-:W-:Y:S01]  /*77b0*/  IMAD R162, R47, UR5, RZ ;  /* 0x000000052fa27c24 */ /* 0x000fe2000f8e02ff */
[----:B------:R-:W-:Y:S01]  /*77c0*/  SEL R122, R119, RZ, !P3 ;  /* 0x000000ff777a7207 */ /* 0x000fe20005800000 */
[----:B------:R-:W-:Y:S01]  /*77d0*/  STL [R1+0x54c], R219 ;  /* 0x00054cdb01007387 */ /* 0x000fe20000100800 */
[----:B------:R-:W-:-:S02]  /*77e0*/  IMAD R166, R46, UR5, RZ ;  /* 0x000000052ea67c24 */ /* 0x000fc4000f8e02ff */
[----:B------:R-:W-:Y:S01]  /*77f0*/  ISETP.NE.U32.AND P3, PT, R122, RZ, PT ;  /* 0x000000ff7a00720c */ /* 0x000fe20003f65070 */
[----:B------:R-:W-:Y:S01]  /*7800*/  STL [R1+0x560], R230 ;  /* 0x000560e601007387 */ /* 0x000fe20000100800 */
[----:B-1----:R-:W-:Y:S01]  /*7810*/  LOP3.LUT R0, R12, 0x30, RZ, 0x3c, !PT ;  /* 0x000000300c007812 */ /* 0x002fe200078e3cff */
[----:B------:R-:W-:Y:S02]  /*7820*/  IMAD R164, R44, UR5, RZ ;  /* 0x000000052ca47c24 */ /* 0x000fe4000f8e02ff */
[----:B------:R-:W-:Y:S01]  /*7830*/  STL [R1+0x55c], R231 ;  /* 0x00055ce701007387 */ /* 0x000fe20000100800 */
[----:B------:R-:W-:Y:S02]  /*7840*/  IMAD R163, R43, UR5, RZ ;  /* 0x000000052ba37c24 */ /* 0x000fe4000f8e02ff */
[----:B------:R-:W-:Y:S01]  /*7850*/  VIADD R120, R0, UR7 ;  /* 0x0000000700787c36 */ /* 0x000fe20008000000 */
[----:B------:R1:W-:Y:S01]  /*7860*/  STL [R1+0x524], R0 ;  /* 0x0005240001007387 */ /* 0x0003e20000100800 */
[----:B------:R-:W-:-:S02]  /*7870*/  IMAD R159, R42, UR5, RZ ;  /* 0x000000052a9f7c24 */ /* 0x000fc4000f8e02ff */
[----:B------:R-:W-:Y:S01]  /*7880*/  IMAD R155, R40, UR5, RZ ;  /* 0x00000005289b7c24 */ /* 0x000fe2000f8e02ff */
[----:B------:R2:W-:Y:S01]  /*7890*/  LDGSTS.E [R120+0x30000], desc[UR28][R4.64], P5 ;  /* 0x3000000004787fae */ /* 0x0005e2000a92185c */
[----:B------:R-:W-:Y:S01]  /*78a0*/  ISETP.GE.AND P5, PT, R2, UR4, PT ;  /* 0x0000000402007c0c */ /* 0x000fe2000bfa6270 */
[----:B------:R-:W-:Y:S01]  /*78b0*/  UIADD3 UR4, UR20, -0x20, URZ ;  /* 0xffffffe014047890 */ /* 0x000fe2000fffe03f */
[----:B------:R-:W-:Y:S01]  /*78c0*/  LOP3.LUT R2, R12, 0x40, RZ, 0x3c, !PT ;  /* 0x000000400c027812 */ /* 0x000fe200078e3cff */
[----:B------:R-:W-:Y:S01]  /*78d0*/  STL [R1+0xb0], R120 ;  /* 0x0000b07801007387 */ /* 0x000fe20000100800 */
[----:B------:R-:W-:Y:S01]  /*78e0*/  IMAD R151, R39, UR5, RZ ;  /* 0x0000000527977c24 */ /* 0x000fe2000f8e02ff */
[----:B-1----:R-:W-:Y:S01]  /*78f0*/  LOP3.LUT R0, R13, 0x1c, RZ, 0xfc, !PT ;  /* 0x0000001c0d007812 */ /* 0x002fe200078efcff */
[----:B------:R-:W-:Y:S01]  /*7900*/  IMAD R147, R38, UR5, RZ ;  /* 0x0000000526937c24 */ /* 0x000fe2000f8e02ff */
[----:B------:R2:W-:Y:S01]  /*7910*/  STL.64 [R1+0x580], R4 ;  /* 0x0005800401007387 */ /* 0x0005e20000100a00 */
[----:B------:R-:W-:-:S02]  /*7920*/  VIADD R252, R2, UR7 ;  /* 0x0000000702fc7c36 */ /* 0x000fc40008000000 */
[----:B------:R-:W-:Y:S01]  /*7930*/  IMAD R146, R36, UR5, RZ ;  /* 0x0000000524927c24 */ /* 0x000fe2000f8e02ff */
[----:B------:R-:W-:Y:S01]  /*7940*/  STL.64 [R1+0x588], R220 ;  /* 0x000588dc01007387 */ /* 0x000fe20000100a00 */
[----:B------:R-:W-:Y:S02]  /*7950*/  IMAD R143, R35, UR5, RZ ;  /* 0x00000005238f7c24 */ /* 0x000fe4000f8e02ff */
[----:B------:R-:W-:Y:S01]  /*7960*/  IMAD R142, R34, UR5, RZ ;  /* 0x00000005228e7c24 */ /* 0x000fe2000f8e02ff */
[----:B------:R1:W-:Y:S01]  /*7970*/  STL [R1+0x520], R2 ;  /* 0x0005200201007387 */ /* 0x0003e20000100800 */
[----:B------:R-:W-:Y:S02]  /*7980*/  IMAD R139, R32, UR5, RZ ;  /* 0x00000005208b7c24 */ /* 0x000fe4000f8e02ff */
[----:B------:R-:W-:Y:S01]  /*7990*/  IMAD R135, R31, UR5, RZ ;  /* 0x000000051f877c24 */ /* 0x000fe2000f8e02ff */
[----:B------:R3:W-:Y:S01]  /*79a0*/  LDGSTS.E [R120+0x30008], desc[UR28][R220.64], P1 ;  /* 0x30008000dc787fae */ /* 0x0007e2000892185c */
[----:B------:R-:W-:Y:S01]  /*79b0*/  ISETP.GE.AND P1, PT, R3, UR6, PT ;  /* 0x0000000603007c0c */ /* 0x000fe2000bf26270 */
[----:B------:R-:W-:Y:S01]  /*79c0*/  ULDC UR6, c[0x0][0x230] ;  /* 0x00008c0000067ab9 */ /* 0x000fe20000000800 */
[----:B--2---:R-:W-:Y:S01]  /*79d0*/  IMAD R5, R110, UR5, RZ ;  /* 0x000000056e057c24 */ /* 0x004fe2000f8e02ff */
[----:B------:R-:W-:Y:S01]  /*79e0*/  LDGSTS.E [R252+0x30000], desc[UR28][R240.64], P0 ;  /* 0x30000000f0fc7fae */ /* 0x000fe2000812185c */
[----:B------:R-:W-:Y:S01]  /*79f0*/  SEL R122, R119, RZ, !P1 ;  /* 0x000000ff777a7207 */ /* 0x000fe20004800000 */
[----:B------:R-:W-:Y:S01]  /*7a00*/  IMAD R4, R108, UR5, RZ ;  /* 0x000000056c047c24 */ /* 0x000fe2000f8e02ff */
[----:B-1----:R-:W-:Y:S01]  /*7a10*/  LOP3.LUT R2, R12, 0x50, RZ, 0x3c, !PT ;  /* 0x000000500c027812 */ /* 0x002fe200078e3cff */
[----:B------:R1:W-:Y:S01]  /*7a20*/  LDGSTS.E [R252+0x30008], desc[UR28][R242.64], P6 ;  /* 0x30008000f2fc7fae */ /* 0x0003e2000b12185c */
[----:B------:R-:W-:Y:S01]  /*7a30*/  ISETP.NE.U32.AND P1, PT, R122, RZ, PT ;  /* 0x000000ff7a00720c */ /* 0x000fe20003f25070 */
[----:B------:R-:W-:Y:S01]  /*7a40*/  IMAD R3, R102, UR5, RZ ;  /* 0x0000000566037c24 */ /* 0x000fe2000f8e02ff */
[----:B------:R-:W-:Y:S01]  /*7a50*/  ISETP.GT.AND P6, PT, R131, 0x3f, PT ;  /* 0x0000003f8300780c */ /* 0x000fe20003fc4270 */
[----:B------:R-:W-:Y:S01]  /*7a60*/  VIADD R250, R2, UR7 ;  /* 0x0000000702fa7c36 */ /* 0x000fe20008000000 */
[C---:B---3--:R-:W-:Y:S01]  /*7a70*/  SEL R120, R119.reuse, RZ, !P5 ;  /* 0x000000ff77787207 */ /* 0x048fe20006800000 */
[----:B------:R-:W-:Y:S01]  /*7a80*/  STL.64 [R1+0x598], R240 ;  /* 0x000598f001007387 */ /* 0x000fe20000100a00 */
[----:B------:R-:W-:Y:S01]  /*7a90*/  ISETP.GE.AND P5, PT, R0, UR12, PT ;  /* 0x0000000c00007c0c */ /* 0x000fe2000bfa6270 */
[----:B------:R-:W-:Y:S01]  /*7aa0*/  IMAD R131, R30, UR5, RZ ;  /* 0x000000051e837c24 */ /* 0x000fe2000f8e02ff */
[----:B------:R-:W-:Y:S01]  /*7ab0*/  ISETP.NE.U32.AND P0, PT, R120, RZ, PT ;  /* 0x000000ff7800720c */ /* 0x000fe20003f05070 */
[----:B------:R-:W-:Y:S01]  /*7ac0*/  LDGSTS.E [R250+0x30000], desc[UR28][R222.64], P2 ;  /* 0x30000000defa7fae */ /* 0x000fe2000912185c */
[----:B------:R-:W-:Y:S01]  /*7ad0*/  SEL R120, R119, RZ, !P5 ;  /* 0x000000ff77787207 */ /* 0x000fe20006800000 */
[----:B------:R-:W-:Y:S01]  /*7ae0*/  IMAD R127, R28, UR5, RZ ;  /* 0x000000051c7f7c24 */ /* 0x000fe2000f8e02ff */
[C---:B------:R-:W-:Y:S01]  /*7af0*/  LOP3.LUT R0, R13.reuse, 0x1e, RZ, 0xfc, !PT ;  /* 0x0000001e0d007812 */ /* 0x040fe200078efcff */
[----:B------:R-:W-:Y:S01]  /*7b00*/  LDGSTS.E [R250+0x30008], desc[UR28][R228.64], P3 ;  /* 0x30008000e4fa7fae */ /* 0x000fe2000992185c */
[----:B------:R-:W-:Y:S01]  /*7b10*/  ISETP.GE.AND P3, PT, R13, UR4, PT ;  /* 0x000000040d007c0c */ /* 0x000fe2000bf66270 */
[----:B------:R-:W-:Y:S01]  /*7b20*/  IMAD R123, R27, UR5, RZ ;  /* 0x000000051b7b7c24 */ /* 0x000fe2000f8e02ff */
[----:B------:R-:W-:Y:S01]  /*7b30*/  ISETP.NE.U32.AND P5, PT, R120, RZ, PT ;  /* 0x000000ff7800720c */ /* 0x000fe20003fa5070 */
[----:B------:R2:W-:Y:S01]  /*7b40*/  STL [R1+0x51c], R2 ;  /* 0x00051c0201007387 */ /* 0x0005e20000100800 */
[----:B------:R-:W-:Y:S01]  /*7b50*/  ISETP.GE.AND P2, PT, R0, UR6, PT ;  /* 0x0000000600007c0c */ /* 0x000fe2000bf46270 */
[----:B------:R-:W-:Y:S01]  /*7b60*/  IMAD R108, R24, UR5, RZ ;  /* 0x00000005186c7c24 */ /* 0x000fe2000f8e02ff */
[----:B------:R-:W-:Y:S01]  /*7b70*/  LOP3.LUT R0, R12, 0x60, RZ, 0x3c, !PT ;  /* 0x000000600c007812 */ /* 0x000fe200078e3cff */
[----:B------:R-:W-:Y:S01]  /*7b80*/  STL [R1+0x600], R252 ;  /* 0x000600fc01007387 */ /* 0x000fe20000100800 */
[----:B------:R-:W-:Y:S01]  /*7b90*/  SEL R120, RZ, 0x4, P3 ;  /* 0x00000004ff787807 */ /* 0x000fe20001800000 */
[----:B------:R-:W-:Y:S01]  /*7ba0*/  IMAD R110, R23, UR5, RZ ;  /* 0x00000005176e7c24 */ /* 0x000fe2000f8e02ff */
[----:B------:R-:W-:Y:S01]  /*7bb0*/  ISETP.GE.AND P3, PT, R124, UR4, PT ;  /* 0x000000047c007c0c */ /* 0x000fe2000bf66270 */
[----:B------:R-:W-:Y:S01]  /*7bc0*/  STL.64 [R1+0x5a0], R242 ;  /* 0x0005a0f201007387 */ /* 0x000fe20000100a00 */
[----:B------:R-:W-:Y:S01]  /*7bd0*/  SEL R119, R119, RZ, !P2 ;  /* 0x000000ff77777207 */ /* 0x000fe20005000000 */
[----:B------:R-:W-:Y:S01]  /*7be0*/  IMAD R128, R8, UR5, RZ ;  /* 0x0000000508807c24 */ /* 0x000fe2000f8e02ff */
[----:B------:R-:W-:Y:S01]  /*7bf0*/  SEL R122, RZ, 0x4, P3 ;  /* 0x00000004ff7a7807 */ /* 0x000fe20001800000 */
[----:B------:R-:W-:Y:S01]  /*7c00*/  STL.64 [R1+0x5a8], R222 ;  /* 0x0005a8de01007387 */ /* 0x000fe20000100a00 */
[----:B--2---:R-:W-:Y:S01]  /*7c10*/  LOP3.LUT R2, R12, 0x70, RZ, 0x3c, !PT ;  /* 0x000000700c027812 */ /* 0x004fe200078e3cff */
[----:B------:R-:W-:Y:S01]  /*7c20*/  IMAD R130, R9, UR5, RZ ;  /* 0x0000000509827c24 */ /* 0x000fe2000f8e02ff */
[----:B------:R-:W-:Y:S01]  /*7c30*/  SEL R122, R122, RZ, P6 ;  /* 0x000000ff7a7a7207 */ /* 0x000fe20003000000 */
[----:B------:R-:W-:Y:S01]  /*7c40*/  STL.64 [R1+0x5b0], R228 ;  /* 0x0005b0e401007387 */ /* 0x000fe20000100a00 */
[----:B------:R-:W-:Y:S01]  /*7c50*/  ISETP.GE.AND P2, PT, R126, UR4, PT ;  /* 0x000000047e007c0c */ /* 0x000fe2000bf46270 */
[----:B------:R-:W-:Y:S01]  /*7c60*/  IMAD R124, R14, UR5, RZ ;  /* 0x000000050e7c7c24 */ /* 0x000fe2000f8e02ff */
[----:B------:R-:W-:Y:S01]  /*7c70*/  SEL R120, R120, RZ, P6 ;  /* 0x000000ff78787207 */ /* 0x000fe20003000000 */
[----:B------:R2:W-:Y:S01]  /*7c80*/  STL [R1+0x518], R0 ;  /* 0x0005180001007387 */ /* 0x0005e20000100800 */
[----:B------:R-:W-:-:S02]  /*7c90*/  IMAD R126, R10, UR5, RZ ;  /* 0x000000050a7e7c24 */ /* 0x000fc4000f8e02ff */
[----:B------:R-:W-:Y:S01]  /*7ca0*/  ISETP.NE.U32.AND P3, PT, R120, RZ, PT ;  /* 0x000000ff7800720c */ /* 0x000fe20003f65070 */
[----:B------:R-:W-:Y:S01]  /*7cb0*/  STL.64 [R1+0x5b8], R226 ;  /* 0x0005b8e201007387 */ /* 0x000fe20000100a00 */
[----:B------:R-:W-:Y:S02]  /*7cc0*/  IMAD R132, R11, UR5, RZ ;  /* 0x000000050b847c24 */ /* 0x000fe4000f8e02ff */
[----:B------:R-:W-:Y:S01]  /*7cd0*/  IMAD R134, R17, UR5, RZ ;  /* 0x0000000511867c24 */ /* 0x000fe2000f8e02ff */
[----:B------:R-:W-:Y:S01]  /*7ce0*/  STL.64 [R1+0x530], R12 ;  /* 0x0005300c01007387 */ /* 0x000fe20000100a00 */
[----:B------:R-:W-:Y:S02]  /*7cf0*/  IMAD R136, R21, UR5, RZ ;  /* 0x0000000515887c24 */ /* 0x000fe4000f8e02ff */
[----:B--2---:R-:W-:Y:S01]  /*7d00*/  VIADD R0, R0, UR7 ;  /* 0x0000000700007c36 */ /* 0x004fe20008000000 */
[----:B------:R2:W-:Y:S01]  /*7d10*/  STL [R1+0x514], R2 ;  /* 0x0005140201007387 */ /* 0x0005e20000100800 */
[----:B------:R-:W-:-:S02]  /*7d20*/  IMAD R138, R25, UR5, RZ ;  /* 0x00000005198a7c24 */ /* 0x000fc4000f8e02ff */
[----:B------:R-:W-:Y:S01]  /*7d30*/  IMAD R140, R29, UR5, RZ ;  /* 0x000000051d8c7c24 */ /* 0x000fe2000f8e02ff */
[----:B------:R-:W-:Y:S01]  /*7d40*/  LDGSTS.E [R0+0x30000], desc[UR28][R226.64], P0 ;  /* 0x30000000e2007fae */ /* 0x000fe2000812185c */
[----:B------:R-:W-:Y:S01]  /*7d50*/  ISETP.NE.U32.AND P0, PT, R119, RZ, PT ;  /* 0x000000ff7700720c */ /* 0x000fe20003f05070 */
[----:B------:R-:W-:Y:S01]  /*7d60*/  IMAD R144, R37, UR5, RZ ;  /* 0x0000000525907c24 */ /* 0x000fe2000f8e02ff */
[----:B------:R-:W-:Y:S01]  /*7d70*/  SEL R119, RZ, 0x4, P2 ;  /* 0x00000004ff777807 */ /* 0x000fe20001000000 */
[----:B------:R-:W-:Y:S01]  /*7d80*/  LDGSTS.E [R0+0x30008], desc[UR28][R224.64], P1 ;  /* 0x30008000e0007fae */ /* 0x000fe2000892185c */
[----:B------:R-:W-:Y:S01]  /*7d90*/  ISETP.NE.U32.AND P1, PT, R122, RZ, PT ;  /* 0x000000ff7a00720c */ /* 0x000fe20003f25070 */
[----:B------:R-:W-:Y:S01]  /*7da0*/  IMAD R122, R112, UR5, RZ ;  /* 0x00000005707a7c24 */ /* 0x000fe2000f8e02ff */
[----:B------:R-:W-:Y:S01]  /*7db0*/  ISETP.GE.AND P2, PT, R6, UR4, PT ;  /* 0x0000000406007c0c */ /* 0x000fe2000bf46270 */
[----:B------:R-:W-:Y:S01]  /*7dc0*/  STL [R1+0x548], R225 ;  /* 0x000548e101007387 */ /* 0x000fe20000100800 */
[----:B------:R-:W-:Y:S01]  /*7dd0*/  VIADD R6, R2, UR7 ;  /* 0x0000000702067c36 */ /* 0x000fe20008000000 */
[----:B------:R-:W-:Y:S01]  /*7de0*/  SEL R119, R119, RZ, P6 ;  /* 0x000000ff77777207 */ /* 0x000fe20003000000 */
[----:B--2---:R-:W-:Y:S01]  /*7df0*/  IMAD R2, R100, UR5, RZ ;  /* 0x0000000564027c24 */ /* 0x004fe2000f8e02ff */
[----:B------:R-:W-:Y:S01]  /*7e00*/  STL [R1+0x5c0], R224 ;  /* 0x0005c0e001007387 */ /* 0x000fe20000100800 */
[----:B------:R-:W-:Y:S01]  /*7e10*/  IMAD R13, R96, UR5, RZ ;  /* 0x00000005600d7c24 */ /* 0x000fe2000f8e02ff */
[----:B------:R-:W-:Y:S01]  /*7e20*/  SEL R120, RZ, 0x4, P2 ;  /* 0x00000004ff787807 */ /* 0x000fe20001000000 */
[----:B------:R-:W-:Y:S01]  /*7e30*/  IMAD R12, R95, UR5, RZ ;  /* 0x000000055f0c7c24 */ /* 0x000fe2000f8e02ff */
[----:B------:R2:W-:Y:S01]  /*7e40*/  STL [R1+0x248], R118 ;  /* 0x0002487601007387 */ /* 0x0005e20000100800 */
[----:B------:R-:W-:Y:S01]  /*7e50*/  ISETP.NE.U32.AND P2, PT, R119, RZ, PT ;  /* 0x000000ff7700720c */ /* 0x000fe20003f45070 */
[----:B------:R-:W-:Y:S01]  /*7e60*/  IMAD R119, R26, UR5, RZ ;  /* 0x000000051a777c24 */ /* 0x000fe2000f8e02ff */
[----:B------:R-:W-:Y:S01]  /*7e70*/  SEL R239, R120, RZ, P6 ;  /* 0x000000ff78ef7207 */ /* 0x000fe20003000000 */
[----:B------:R3:W-:Y:S01]  /*7e80*/  STL [R1+0x42c], R116 ;  /* 0x00042c7401007387 */ /* 0x0007e20000100800 */
[----:B------:R-:W-:-:S02]  /*7e90*/  IMAD R112, R22, UR5, RZ ;  /* 0x0000000516707c24 */ /* 0x000fc4000f8e02ff */
[----:B------:R-:W-:Y:S01]  /*7ea0*/  IMAD R120, R16, UR5, RZ ;  /* 0x0000000510787c24 */ /* 0x000fe2000f8e02ff */
[----:B------:R-:W-:Y:S01]  /*7eb0*/  STL [R1+0x428], R115 ;  /* 0x0004287301007387 */ /* 0x000fe20000100800 */
[----:B------:R-:W-:Y:S02]  /*7ec0*/  IMAD R148, R45, UR5, RZ ;  /* 0x000000052d947c24 */ /* 0x000fe4000f8e02ff */
[----:B------:R-:W-:Y:S01]  /*7ed0*/  IMAD R150, R49, UR5, RZ ;  /* 0x0000000531967c24 */ /* 0x000fe2000f8e02ff */
[----:B------:R4:W-:Y:S01]  /*7ee0*/  STL [R1+0x424], R114 ;  /* 0x0004247201007387 */ /* 0x0009e20000100800 */
[----:B------:R-:W-:Y:S02]  /*7ef0*/  IMAD R152, R53, UR5, RZ ;  /* 0x0000000535987c24 */ /* 0x000fe4000f8e02ff */
        /* <DEDUP_REMOVED lines=10> */
[----:B------:R4:W-:Y:S01]  /*7fa0*/  STL [R1+0x414], R4 ;  /* 0x0004140401007387 */ /* 0x0009e20000100800 */
        /* <DEDUP_REMOVED lines=19> */
[----:B-1----:R-:W-:Y:S01]  /*80e0*/  IMAD R252, R185, UR5, RZ ;  /* 0x00000005b9fc7c24 */ /* 0x002fe2000f8e02ff */
[----:B------:R-:W-:Y:S01]  /*80f0*/  STL [R1+0x3f8], R99 ;  /* 0x0003f86301007387 */ /* 0x000fe20000100800 */
[----:B------:R-:W-:-:S03]  /*8100*/  IMAD R218, R189, UR5, RZ ;  /* 0x00000005bdda7c24 */ /* 0x000fc6000f8e02ff */
[----:B------:R-:W-:Y:S04]  /*8110*/  STL [R1+0x3f4], R98 ;  /* 0x0003f46201007387 */ /* 0x000fe80000100800 */
        /* <DEDUP_REMOVED lines=46> */
[----:B------:R-:W-:Y:S01]  /*8400*/  LDGSTS.E [R6+0x30000], desc[UR28][R236.64], P5 ;  /* 0x30000000ec067fae */ /* 0x000fe2000a92185c */
[----:B------:R-:W-:-:S03]  /*8410*/  LEA R174, P5, R118, R216, 0x2 ;  /* 0x000000d876ae7211 */ /* 0x000fc600078a10ff */
[----:B------:R-:W-:Y:S01]  /*8420*/  STL [R1+0x334], R143 ;  /* 0x0003348f01007387 */ /* 0x000fe20000100800 */
[-C--:B------:R-:W-:Y:S01]  /*8430*/  LEA.HI.X.SX32 R175, R118, R7.reuse, 0x2, P5 ;  /* 0x0000000776af7211 */ /* 0x080fe200028f16ff */
[----:B--2---:R-:W-:Y:S01]  /*8440*/  IMAD R118, R18, UR5, RZ ;  /* 0x0000000512767c24 */ /* 0x004fe2000f8e02ff */
[CC--:B------:R-:W-:Y:S01]  /*8450*/  LEA R26, P5, R115.reuse, R216.reuse, 0x2 ;  /* 0x000000d8731a7211 */ /* 0x0c0fe200078a10ff */
[----:B------:R-:W-:Y:S03]  /*8460*/  STL [R1+0x330], R142 ;  /* 0x0003308e01007387 */ /* 0x000fe60000100800 */
[----:B------:R-:W-:Y:S01]  /*8470*/  LEA.HI.X.SX32 R27, R115, R7, 0x2, P5 ;  /* 0x00000007731b7211 */ /* 0x000fe200028f16ff */
[----:B------:R1:W-:Y:S01]  /*8480*/  LDGSTS.E [R6+0x30008], desc[UR28][R178.64], P0 ;  /* 0x30008000b2067fae */ /* 0x0003e2000812185c */
[----:B------:R-:W-:-:S03]  /*8490*/  LEA R242, P0, R116, R216, 0x2 ;  /* 0x000000d874f27211 */ /* 0x000fc600078010ff */
[----:B------:R-:W-:Y:S01]  /*84a0*/  STL [R1+0x32c], R139 ;  /* 0x00032c8b01007387 */ /* 0x000fe20000100800 */
[-C--:B------:R-:W-:Y:S01]  /*84b0*/  LEA.HI.X.SX32 R243, R116, R7.reuse, 0x2, P0 ;  /* 0x0000000774f37211 */ /* 0x080fe200000f16ff */
[----:B---3--:R-:W-:Y:S01]  /*84c0*/  IMAD R116, R19, UR5, RZ ;  /* 0x0000000513747c24 */ /* 0x008fe2000f8e02ff */
[CC--:B------:R-:W-:Y:S01]  /*84d0*/  LEA R240, P0, R114.reuse, R216.reuse, 0x2 ;  /* 0x000000d872f07211 */ /* 0x0c0fe200078010ff */
[----:B------:R-:W-:Y:S03]  /*84e0*/  STL [R1+0x328], R135 ;  /* 0x0003288701007387 */ /* 0x000fe60000100800 */
[----:B------:R-:W-:Y:S01]  /*84f0*/  LEA.HI.X.SX32 R241, R114, R7, 0x2, P0 ;  /* 0x0000000772f17211 */ /* 0x000fe200000f16ff */
[----:B------:R-:W-:Y:S01]  /*8500*/  STL [R1+0x324], R131 ;  /* 0x0003248301007387 */ /* 0x000fe20000100800 */
[----:B------:R-:W-:Y:S01]  /*8510*/  LEA R232, P0, R111, R216, 0x2 ;  /* 0x000000d86fe87211 */ /* 0x000fe200078010ff */
[----:B----4-:R-:W-:-:S02]  /*8520*/  IMAD R114, R20, UR5, RZ ;  /* 0x0000000514727c24 */ /* 0x010fc4000f8e02ff */
[----:B------:R-:W-:Y:S01]  /*8530*/  STL [R1+0x320], R127 ;  /* 0x0003207f01007387 */ /* 0x000fe20000100800 */
[-C--:B------:R-:W-:Y:S01]  /*8540*/  LEA.HI.X.SX32 R233, R111, R7.reuse, 0x2, P0 ;  /* 0x000000076fe97211 */ /* 0x080fe200000f16ff */
[----:B-1----:R-:W-:Y:S01]  /*8550*/  IMAD R178, R105, UR5, RZ ;  /* 0x0000000569b27c24 */ /* 0x002fe2000f8e02ff */
[CC--:B------:R-:W-:Y:S01]  /*8560*/  LEA R220, P0, R4.reuse, R216.reuse, 0x2 ;  /* 0x000000d804dc7211 */ /* 0x0c0fe200078010ff */
[----:B------:R-:W-:Y:S03]  /*8570*/  STL.64 [R1+0x5c8], R236 ;  /* 0x0005c8ec01007387 */ /* 0x000fe60000100a00 */
[----:B------:R-:W-:Y:S01]  /*8580*/  LEA.HI.X.SX32 R221, R4, R7, 0x2, P0 ;  /* 0x0000000704dd7211 */ /* 0x000fe200000f16ff */
[----:B------:R-:W-:Y:S01]  /*8590*/  STL [R1+0x31c], R123 ;  /* 0x00031c7b01007387 */ /* 0x000fe20000100800 */
[----:B------:R-:W-:-:S03]  /*85a0*/  LEA R4, P0, R106, R216, 0x2 ;  /* 0x000000d86a047211 */ /* 0x000fc600078010ff */
[----:B------:R-:W-:Y:S04]  /*85b0*/  STL [R1+0x318], R119 ;  /* 0x0003187701007387 */ /* 0x000fe80000100800 */
[----:B------:R-:W-:Y:S04]  /*85c0*/  STL [R1+0x314], R108 ;  /* 0x0003146c01007387 */ /* 0x000fe80000100800 */
[----:B------:R1:W-:Y:S04]  /*85d0*/  STL.64 [R1+0xa0], R174 ;  /* 0x0000a0ae01007387 */ /* 0x0003e80000100a00 */
[----:B------:R-:W-:Y:S04]  /*85e0*/  STL.64 [R1+0x98], R242 ;  /* 0x000098f201007387 */ /* 0x000fe80000100a00 */
[----:B------:R-:W-:Y:S04]  /*85f0*/  STL.64 [R1+0x5d0], R242 ;  /* 0x0005d0f201007387 */ /* 0x000fe80000100a00 */
[----:B------:R-:W-:Y:S01]  /*8600*/  STL [R1+0x310], R110 ;  /* 0x0003106e01007387 */ /* 0x000fe20000100800 */
[----:B-1----:R-:W-:-:S03]  /*8610*/  IMAD R174, R97, UR5, RZ ;  /* 0x0000000561ae7c24 */ /* 0x002fc6000f8e02ff */
[----:B------:R1:W-:Y:S04]  /*8620*/  STL.64 [R1+0x90], R26 ;  /* 0x0000901a01007387 */ /* 0x0003e80000100a00 */
[----:B------:R-:W-:Y:S04]  /*8630*/  STL.64 [R1+0x88], R240 ;  /* 0x000088f001007387 */ /* 0x000fe80000100a00 */
[----:B------:R2:W-:Y:S01]  /*8640*/  STL.64 [R1+0x5d8], R240 ;  /* 0x0005d8f001007387 */ /* 0x0005e20000100a00 */
[----:B-1----:R-:W-:-:S03]  /*8650*/  LEA R26, P5, R122, R216, 0x2 ;  /* 0x000000d87a1a7211 */ /* 0x002fc600078a10ff */
[----:B------:R-:W-:Y:S01]  /*8660*/  STL [R1+0x30c], R112 ;  /* 0x00030c7001007387 */ /* 0x000fe20000100800 */
[-C--:B------:R-:W-:Y:S01]  /*8670*/  LEA.HI.X.SX32 R27, R122, R7.reuse, 0x2, P5 ;  /* 0x000000077a1b7211 */ /* 0x080fe200028f16ff */
[----:B------:R-:W-:Y:S01]  /*8680*/  IMAD R122, R15, UR5, RZ ;  /* 0x000000050f7a7c24 */ /* 0x000fe2000f8e02ff */
[CC--:B------:R-:W-:Y:S01]  /*8690*/  LEA R22, P5, R5.reuse, R216.reuse, 0x2 ;  /* 0x000000d805167211 */ /* 0x0c0fe200078a10ff */
[----:B------:R-:W1:Y:S03]  /*86a0*/  S2R R219, SR_TID.X ;  /* 0x0000000000db7919 */ /* 0x000e660000002100 */
[-C--:B------:R-:W-:Y:S01]  /*86b0*/  LEA.HI.X.SX32 R23, R5, R7.reuse, 0x2, P5 ;  /* 0x0000000705177211 */ /* 0x080fe200028f16ff */
[----:B------:R-:W-:Y:S01]  /*86c0*/  STL.64 [R1+0x80], R26 ;  /* 0x0000801a01007387 */ /* 0x000fe20000100a00 */
[C---:B--2---:R-:W-:Y:S02]  /*86d0*/  LEA R240, P5, R107.reuse, R216, 0x2 ;  /* 0x000000d86bf07211 */ /* 0x044fe400078a10ff */
[-C--:B------:R-:W-:Y:S01]  /*86e0*/  LEA.HI.X.SX32 R5, R106, R7.reuse, 0x2, P0 ;  /* 0x000000076a057211 */ /* 0x080fe200000f16ff */
[----:B------:R-:W-:Y:S01]  /*86f0*/  STL.64 [R1+0x78], R232 ;  /* 0x000078e801007387 */ /* 0x000fe20000100a00 */
[----:B------:R-:W-:-:S02]  /*8700*/  LEA.HI.X.SX32 R241, R107, R7, 0x2, P5 ;  /* 0x000000076bf17211 */ /* 0x000fc400028f16ff */
[CC--:B------:R-:W-:Y:S01]  /*8710*/  LEA R242, P5, R104.reuse, R216.reuse, 0x2 ;  /* 0x000000d868f27211 */ /* 0x0c0fe200078a10ff */
[----:B------:R-:W-:Y:S01]  /*8720*/  STL.64 [R1+0x5e0], R232 ;  /* 0x0005e0e801007387 */ /* 0x000fe20000100a00 */
[CC--:B------:R-:W-:Y:S02]  /*8730*/  LEA R244, P0, R103.reuse, R216.reuse, 0x2 ;  /* 0x000000d867f47211 */ /* 0x0c0fe400078010ff */
[-C--:B------:R-:W-:Y:S01]  /*8740*/  LEA.HI.X.SX32 R243, R104, R7.reuse, 0x2, P5 ;  /* 0x0000000768f37211 */ /* 0x080fe200028f16ff */
[----:B------:R-:W-:Y:S01]  /*8750*/  STL [R1+0x308], R114 ;  /* 0x0003087201007387 */ /* 0x000fe20000100800 */
[----:B------:R-:W-:Y:S02]  /*8760*/  LEA.HI.X.SX32 R245, R103, R7, 0x2, P0 ;  /* 0x0000000767f57211 */ /* 0x000fe400000f16ff */
[-C--:B------:R-:W-:Y:S01]  /*8770*/  LEA R236, P5, R3, R216.reuse, 0x2 ;  /* 0x000000d803ec7211 */ /* 0x080fe200078a10ff */
[----:B------:R-:W-:Y:S01]  /*8780*/  STL.64 [R1+0x70], R22 ;  /* 0x0000701601007387 */ /* 0x000fe20000100a00 */
[----:B------:R-:W-:-:S02]  /*8790*/  LEA R234, P0, R2, R216, 0x2 ;  /* 0x000000d802ea7211 */ /* 0x000fc400078010ff */
[-C--:B------:R-:W-:Y:S01]  /*87a0*/  LEA.HI.X.SX32 R237, R3, R7.reuse, 0x2, P5 ;  /* 0x0000000703ed7211 */ /* 0x080fe200028f16ff */
[----:B------:R-:W-:Y:S01]  /*87b0*/  STL.64 [R1+0x68], R220 ;  /* 0x000068dc01007387 */ /* 0x000fe20000100a00 */
[-C--:B------:R-:W-:Y:S02]  /*87c0*/  LEA.HI.X.SX32 R235, R2, R7.reuse, 0x2, P0 ;  /* 0x0000000702eb7211 */ /* 0x080fe400000f16ff */
[CC--:B------:R-:W-:Y:S01]  /*87d0*/  LEA R224, P5, R99.reuse, R216.reuse, 0x2 ;  /* 0x000000d863e07211 */ /* 0x0c0fe200078a10ff */
[----:B------:R-:W-:Y:S01]  /*87e0*/  STL.64 [R1+0x5e8], R220 ;  /* 0x0005e8dc01007387 */ /* 0x000fe20000100a00 */
[C---:B------:R-:W-:Y:S02]  /*87f0*/  LEA R2, P0, R98.reuse, R216, 0x2 ;  /* 0x000000d862027211 */ /* 0x040fe400078010ff */
[-C--:B------:R-:W-:Y:S01]  /*8800*/  LEA.HI.X.SX32 R225, R99, R7.reuse, 0x2, P5 ;  /* 0x0000000763e17211 */ /* 0x080fe200028f16ff */
[----:B------:R-:W-:Y:S01]  /*8810*/  STL [R1+0x304], R116 ;  /* 0x0003047401007387 */ /* 0x000fe20000100800 */
[----:B------:R-:W-:-:S02]  /*8820*/  LEA.HI.X.SX32 R3, R98, R7, 0x2, P0 ;  /* 0x0000000762037211 */ /* 0x000fc400000f16ff */
[CC--:B------:R-:W-:Y:S01]  /*8830*/  LEA R226, P5, R13.reuse, R216.reuse, 0x2 ;  /* 0x000000d80de27211 */ /* 0x0c0fe200078a10ff */
[----:B------:R-:W-:Y:S01]  /*8840*/  STL.64 [R1+0x60], R240 ;  /* 0x000060f001007387 */ /* 0x000fe20000100a00 */
[CC--:B------:R-:W-:Y:S02]  /*8850*/  LEA R230, P0, R12.reuse, R216.reuse, 0x2 ;  /* 0x000000d80ce67211 */ /* 0x0c0fe400078010ff */
[-C--:B------:R-:W-:Y:S01]  /*8860*/  LEA.HI.X.SX32 R227, R13, R7.reuse, 0x2, P5 ;  /* 0x000000070de37211 */ /* 0x080fe200028f16ff */
[----:B------:R-:W-:Y:S01]  /*8870*/  STL.64 [R1+0x5f0], R240 ;  /* 0x0005f0f001007387 */ /* 0x000fe20000100a00 */
[----:B------:R-:W-:Y:S02]  /*8880*/  LEA.HI.X.SX32 R231, R12, R7, 0x2, P0 ;  /* 0x000000070ce77211 */ /* 0x000fe400000f16ff */
[-C--:B------:R-:W-:Y:S01]  /*8890*/  LEA R228, P5, R94, R216.reuse, 0x2 ;  /* 0x000000d85ee47211 */ /* 0x080fe200078a10ff */
[----:B------:R-:W-:Y:S01]  /*88a0*/  STL.64 [R1+0x58], R4 ;  /* 0x0000580401007387 */ /* 0x000fe20000100a00 */
[----:B------:R-:W-:-:S02]  /*88b0*/  LEA R12, P0, R92, R216, 0x2 ;  /* 0x000000d85c0c7211 */ /* 0x000fc400078010ff */
[-C--:B------:R-:W-:Y:S01]  /*88c0*/  LEA.HI.X.SX32 R229, R94, R7.reuse, 0x2, P5 ;  /* 0x000000075ee57211 */ /* 0x080fe200028f16ff */
[----:B------:R2:W-:Y:S01]  /*88d0*/  STL.64 [R1+0x5f8], R4 ;  /* 0x0005f80401007387 */ /* 0x0005e20000100a00 */
[-C--:B------:R-:W-:Y:S02]  /*88e0*/  LEA.HI.X.SX32 R13, R92, R7.reuse, 0x2, P0 ;  /* 0x000000075c0d7211 */ /* 0x080fe400000f16ff */
[CC--:B------:R-:W-:Y:S01]  /*88f0*/  LEA R222, P5, R91.reuse, R216.reuse, 0x2 ;  /* 0x000000d85bde7211 */ /* 0x0c0fe200078a10ff */
[----:B------:R3:W-:Y:S01]  /*8900*/  STL [R1+0x300], R118 ;  /* 0x0003007601007387 */ /* 0x0007e20000100800 */
[C---:B------:R-:W-:Y:S02]  /*8910*/  LEA R248, P0, R90.reuse, R216, 0x2 ;  /* 0x000000d85af87211 */ /* 0x040fe400078010ff */
[-C--:B------:R-:W-:Y:S01]  /*8920*/  LEA.HI.X.SX32 R223, R91, R7.reuse, 0x2, P5 ;  /* 0x000000075bdf7211 */ /* 0x080fe200028f16ff */
[----:B------:R-:W-:Y:S01]  /*8930*/  STL.64 [R1+0x50], R242 ;  /* 0x000050f201007387 */ /* 0x000fe20000100a00 */
[----:B------:R-:W-:-:S02]  /*8940*/  LEA.HI.X.SX32 R249, R90, R7, 0x2, P0 ;  /* 0x000000075af97211 */ /* 0x000fc400000f16ff */
[CC--:B------:R-:W-:Y:S01]  /*8950*/  LEA R246, P5, R88.reuse, R216.reuse, 0x2 ;  /* 0x000000d858f67211 */ /* 0x0c0fe200078a10ff */
[----:B--2---:R-:W-:Y:S01]  /*8960*/  IMAD R5, R33, UR5, RZ ;  /* 0x0000000521057c24 */ /* 0x004fe2000f8e02ff */
[-C--:B------:R-:W-:Y:S01]  /*8970*/  LEA R8, P0, R87, R216.reuse, 0x2 ;  /* 0x000000d857087211 */ /* 0x080fe200078010ff */
[----:B------:R-:W-:Y:S01]  /*8980*/  IMAD R4, R41, UR5, RZ ;  /* 0x0000000529047c24 */ /* 0x000fe2000f8e02ff */
[-C--:B------:R-:W-:Y:S01]  /*8990*/  LEA.HI.X.SX32 R247, R88, R7.reuse, 0x2, P5 ;  /* 0x0000000758f77211 */ /* 0x080fe200028f16ff */
[----:B------:R-:W-:Y:S01]  /*89a0*/  STL.64 [R1+0x48], R244 ;  /* 0x000048f401007387 */ /* 0x000fe20000100a00 */
[----:B------:R-:W-:Y:S02]  /*89b0*/  LEA.HI.X.SX32 R9, R87, R7, 0x2, P0 ;  /* 0x0000000757097211 */ /* 0x000fe400000f16ff */
[-C--:B------:R-:W-:Y:S01]  /*89c0*/  LEA R10, P5, R86, R216.reuse, 0x2 ;  /* 0x000000d8560a7211 */ /* 0x080fe200078a10ff */
[----:B------:R2:W-:Y:S01]  /*89d0*/  STL [R1+0x2fc], R120 ;  /* 0x0002fc7801007387 */ /* 0x0005e20000100800 */
        /* <DEDUP_REMOVED lines=8> */
[----:B------:R4:W-:Y:S01]  /*8a60*/  STL [R1+0x2f8], R122 ;  /* 0x0002f87a01007387 */ /* 0x0009e20000100800 */
        /* <DEDUP_REMOVED lines=23> */
[----:B------:R1:W-:Y:S01]  /*8be0*/  STL [R1+0x2ec], R128 ;  /* 0x0002ec8001007387 */ /* 0x0003e20000100800 */
[----:B------:R-:W-:Y:S02]  /*8bf0*/  LEA.HI.X.SX32 R35, R71, R7, 0x2, P0 ;  /* 0x0000000747237211 */ /* 0x000fe400000f16ff */
[-C--:B------:R-:W-:Y:S01]  /*8c00*/  LEA R36, P5, R70, R216.reuse, 0x2 ;  /* 0x000000d846247211 */ /* 0x080fe200078a10ff */
[----:B------:R-:W-:Y:S01]  /*8c10*/  STL.64 [R1], R222 ;  /* 0x000000de01007387 */ /* 0x000fe20000100a00 */
[----:B------:R-:W-:-:S02]  /*8c20*/  LEA R38, P0, R68, R216, 0x2 ;  /* 0x000000d844267211 */ /* 0x000fc400078010ff */
[-C--:B------:R-:W-:Y:S01]  /*8c30*/  LEA.HI.X.SX32 R37, R70, R7.reuse, 0x2, P5 ;  /* 0x0000000746257211 */ /* 0x080fe200028f16ff */
[----:B------:R1:W-:Y:S01]  /*8c40*/  STL [R1+0x2e8], R130 ;  /* 0x0002e88201007387 */ /* 0x0003e20000100800 */
[-C--:B------:R-:W-:Y:S02]  /*8c50*/  LEA.HI.X.SX32 R39, R68, R7.reuse, 0x2, P0 ;  /* 0x0000000744277211 */ /* 0x080fe400000f16ff */
[CC--:B------:R-:W-:Y:S01]  /*8c60*/  LEA R40, P5, R67.reuse, R216.reuse, 0x2 ;  /* 0x000000d843287211 */ /* 0x0c0fe200078a10ff */
[----:B------:R1:W-:Y:S01]  /*8c70*/  STL [R1+0x2e4], R132 ;  /* 0x0002e48401007387 */ /* 0x0003e20000100800 */
[C---:B------:R-:W-:Y:S02]  /*8c80*/  LEA R42, P0, R66.reuse, R216, 0x2 ;  /* 0x000000d8422a7211 */ /* 0x040fe400078010ff */
[-C--:B------:R-:W-:Y:S01]  /*8c90*/  LEA.HI.X.SX32 R41, R67, R7.reuse, 0x2, P5 ;  /* 0x0000000743297211 */ /* 0x080fe200028f16ff */
[----:B------:R1:W-:Y:S01]  /*8ca0*/  STL [R1+0x2e0], R134 ;  /* 0x0002e08601007387 */ /* 0x0003e20000100800 */
[----:B------:R-:W-:-:S02]  /*8cb0*/  LEA.HI.X.SX32 R43, R66, R7, 0x2, P0 ;  /* 0x00000007422b7211 */ /* 0x000fc400000f16ff */
[CC--:B------:R-:W-:Y:S01]  /*8cc0*/  LEA R44, P5, R64.reuse, R216.reuse, 0x2 ;  /* 0x000000d8402c7211 */ /* 0x0c0fe200078a10ff */
[----:B------:R1:W-:Y:S01]  /*8cd0*/  STL [R1+0x2dc], R136 ;  /* 0x0002dc8801007387 */ /* 0x0003e20000100800 */
[CC--:B------:R-:W-:Y:S02]  /*8ce0*/  LEA R46, P0, R63.reuse, R216.reuse, 0x2 ;  /* 0x000000d83f2e7211 */ /* 0x0c0fe400078010ff */
[-C--:B------:R-:W-:Y:S01]  /*8cf0*/  LEA.HI.X.SX32 R45, R64, R7.reuse, 0x2, P5 ;  /* 0x00000007402d7211 */ /* 0x080fe200028f16ff */
[----:B------:R1:W-:Y:S01]  /*8d00*/  STL [R1+0x2d8], R138 ;  /* 0x0002d88a01007387 */ /* 0x0003e20000100800 */
[----:B------:R-:W-:Y:S02]  /*8d10*/  LEA.HI.X.SX32 R47, R63, R7, 0x2, P0 ;  /* 0x000000073f2f7211 */ /* 0x000fe400000f16ff */
[-C--:B------:R-:W-:Y:S01]  /*8d20*/  LEA R48, P5, R62, R216.reuse, 0x2 ;  /* 0x000000d83e307211 */ /* 0x080fe200078a10ff */
[----:B------:R-:W-:Y:S01]  /*8d30*/  STL [R1+0x2d4], R140 ;  /* 0x0002d48c01007387 */ /* 0x000fe20000100800 */
[----:B------:R-:W-:-:S02]  /*8d40*/  LEA R50, P0, R60, R216, 0x2 ;  /* 0x000000d83c327211 */ /* 0x000fc400078010ff */
[-C--:B------:R-:W-:Y:S01]  /*8d50*/  LEA.HI.X.SX32 R49, R62, R7.reuse, 0x2, P5 ;  /* 0x000000073e317211 */ /* 0x080fe200028f16ff */
[----:B------:R1:W-:Y:S01]  /*8d60*/  STL [R1+0x2d0], R5 ;  /* 0x0002d00501007387 */ /* 0x0003e20000100800 */
[-C--:B------:R-:W-:Y:S02]  /*8d70*/  LEA.HI.X.SX32 R51, R60, R7.reuse, 0x2, P0 ;  /* 0x000000073c337211 */ /* 0x080fe400000f16ff */
[CC--:B------:R-:W-:Y:S01]  /*8d80*/  LEA R52, P5, R59.reuse, R216.reuse, 0x2 ;  /* 0x000000d83b347211 */ /* 0x0c0fe200078a10ff */
[----:B------:R-:W-:Y:S01]  /*8d90*/  STL [R1+0x2cc], R144 ;  /* 0x0002cc9001007387 */ /* 0x000fe20000100800 */
        /* <DEDUP_REMOVED lines=9> */
[----:B------:R-:W-:Y:S01]  /*8e30*/  LEA.HI.X.SX32 R59, R156, R7, 0x2, P0 ;  /* 0x000000079c3b7211 */ /* 0x000fe200000f16ff */
[----:B------:R-:W-:Y:S01]  /*8e40*/  IMAD R156, R61, UR5, RZ ;  /* 0x000000053d9c7c24 */ /* 0x000fe2000f8e02ff */
[-C--:B------:R-:W-:Y:S01]  /*8e50*/  LEA R60, P5, R170, R216.reuse, 0x2 ;  /* 0x000000d8aa3c7211 */ /* 0x080fe200078a10ff */
[----:B------:R1:W-:Y:S01]  /*8e60*/  STL [R1+0x2bc], R152 ;  /* 0x0002bc9801007387 */ /* 0x0003e20000100800 */
[----:B------:R-:W-:-:S02]  /*8e70*/  LEA R62, P0, R158, R216, 0x2 ;  /* 0x000000d89e3e7211 */ /* 0x000fc400078010ff */
[-C--:B------:R-:W-:Y:S01]  /*8e80*/  LEA.HI.X.SX32 R61, R170, R7.reuse, 0x2, P5 ;  /* 0x00000007aa3d7211 */ /* 0x080fe200028f16ff */
[----:B------:R-:W-:Y:S01]  /*8e90*/  IMAD R170, R89, UR5, RZ ;  /* 0x0000000559aa7c24 */ /* 0x000fe2000f8e02ff */
[-C--:B------:R-:W-:Y:S01]  /*8ea0*/  LEA.HI.X.SX32 R63, R158, R7.reuse, 0x2, P0 ;  /* 0x000000079e3f7211 */ /* 0x080fe200000f16ff */
[----:B------:R-:W-:Y:S01]  /*8eb0*/  IMAD R158, R65, UR5, RZ ;  /* 0x00000005419e7c24 */ /* 0x000fe2000f8e02ff */
[-C--:B------:R-:W-:Y:S01]  /*8ec0*/  LEA R64, P5, R168, R216.reuse, 0x2 ;  /* 0x000000d8a8407211 */ /* 0x080fe200078a10ff */
[----:B------:R1:W-:Y:S01]  /*8ed0*/  STL [R1+0x2b8], R154 ;  /* 0x0002b89a01007387 */ /* 0x0003e20000100800 */
[-C--:B------:R-:W-:Y:S02]  /*8ee0*/  LEA R66, P0, R160, R216.reuse, 0x2 ;  /* 0x000000d8a0427211 */ /* 0x080fe400078010ff */
[-C--:B------:R-:W-:Y:S01]  /*8ef0*/  LEA.HI.X.SX32 R65, R168, R7.reuse, 0x2, P5 ;  /* 0x00000007a8417211 */ /* 0x080fe200028f16ff */
[----:B------:R-:W-:Y:S01]  /*8f00*/  IMAD R168, R85, UR5, RZ ;  /* 0x0000000555a87c24 */ /* 0x000fe2000f8e02ff */
[----:B------:R-:W-:Y:S01]  /*8f10*/  LEA.HI.X.SX32 R67, R160, R7, 0x2, P0 ;  /* 0x00000007a0437211 */ /* 0x000fe200000f16ff */
[----:B------:R-:W-:Y:S01]  /*8f20*/  IMAD R160, R69, UR5, RZ ;  /* 0x0000000545a07c24 */ /* 0x000fe2000f8e02ff */
[-C--:B------:R-:W-:Y:S01]  /*8f30*/  LEA R68, P5, R167, R216.reuse, 0x2 ;  /* 0x000000d8a7447211 */ /* 0x080fe200078a10ff */
[----:B------:R1:W-:Y:S01]  /*8f40*/  STL [R1+0x2b4], R156 ;  /* 0x0002b49c01007387 */ /* 0x0003e20000100800 */
[----:B------:R-:W-:-:S02]  /*8f50*/  LEA R70, P0, R162, R216, 0x2 ;  /* 0x000000d8a2467211 */ /* 0x000fc400078010ff */
[-C--:B------:R-:W-:Y:S01]  /*8f60*/  LEA.HI.X.SX32 R69, R167, R7.reuse, 0x2, P5 ;  /* 0x00000007a7457211 */ /* 0x080fe200028f16ff */
[----:B------:R1:W-:Y:S01]  /*8f70*/  STL [R1+0x2b0], R158 ;  /* 0x0002b09e01007387 */ /* 0x0003e20000100800 */
        /* <DEDUP_REMOVED lines=14> */
[-C--:B------:R-:W-:Y:S02]  /*9060*/  LEA.HI.X.SX32 R79, R159, R7.reuse, 0x2, P0 ;  /* 0x000000079f4f7211 */ /* 0x080fe400000f16ff */
[-C--:B------:R-:W-:Y:S01]  /*9070*/  LEA R80, P5, R155, R216.reuse, 0x2 ;  /* 0x000000d89b507211 */ /* 0x080fe200078a10ff */
[----:B------:R1:W-:Y:S01]  /*9080*/  STL [R1+0x2a0], R166 ;  /* 0x0002a0a601007387 */ /* 0x0003e20000100800 */
[----:B------:R-:W-:Y:S02]  /*9090*/  LEA R82, P0, R151, R216, 0x2 ;  /* 0x000000d897527211 */ /* 0x000fe400078010ff */
        /* <DEDUP_REMOVED lines=21> */
[-C--:B------:R-:W-:Y:S01]  /*91f0*/  LEA R96, P5, R131, R216.reuse, 0x2 ;  /* 0x000000d883607211 */ /* 0x080fe200078a10ff */
[----:B------:R1:W-:Y:S01]  /*9200*/  STL [R1+0x280], R182 ;  /* 0x000280b601007387 */ /* 0x0003e20000100800 */
[-C--:B------:R-:W-:Y:S02]  /*9210*/  LEA R98, P0, R127, R216.reuse, 0x2 ;  /* 0x000000d87f627211 */ /* 0x080fe400078010ff */
        /* <DEDUP_REMOVED lines=19> */
[----:B------:R-:W0:Y:S01]  /*9350*/  LDGDEPBAR ;  /* 0x00000000000079af */ /* 0x000e220000000000 */
[----:B------:R-:W-:Y:S02]  /*9360*/  LEA.HI.X.SX32 R111, R114, R7, 0x2, P0 ;  /* 0x00000007726f7211 */ /* 0x000fe400000f16ff */
[-C--:B------:R-:W-:Y:S02]  /*9370*/  LEA R112, P5, R116, R216.reuse, 0x2 ;  /* 0x000000d874707211 */ /* 0x080fe400078a10ff */
[----:B------:R-:W-:-:S02]  /*9380*/  LEA R114, P0, R118, R216, 0x2 ;  /* 0x000000d876727211 */ /* 0x000fc400078010ff */
[-C--:B------:R-:W-:Y:S02]  /*9390*/  LEA.HI.X.SX32 R113, R116, R7.reuse, 0x2, P5 ;  /* 0x0000000774717211 */ /* 0x080fe400028f16ff */
[-C--:B------:R-:W-:Y:S02]  /*93a0*/  LEA.HI.X.SX32 R115, R118, R7.reuse, 0x2, P0 ;  /* 0x0000000776737211 */ /* 0x080fe400000f16ff */
[-C--:B------:R-:W-:Y:S02]  /*93b0*/  LEA R116, P5, R120, R216.reuse, 0x2 ;  /* 0x000000d878747211 */ /* 0x080fe400078a10ff */
[----:B---3--:R-:W-:Y:S02]  /*93c0*/  LEA R118, P0, R122, R216, 0x2 ;  /* 0x000000d87a767211 */ /* 0x008fe400078010ff */
[-C--:B------:R-:W-:Y:S02]  /*93d0*/  LEA.HI.X.SX32 R117, R120, R7.reuse, 0x2, P5 ;  /* 0x0000000778757211 */ /* 0x080fe400028f16ff */
[----:B------:R-:W-:-:S02]  /*93e0*/  LEA.HI.X.SX32 R119, R122, R7, 0x2, P0 ;  /* 0x000000077a777211 */ /* 0x000fc400000f16ff */
[-C--:B--2---:R-:W-:Y:S02]  /*93f0*/  LEA R120, P5, R124, R216.reuse, 0x2 ;  /* 0x000000d87c787211 */ /* 0x084fe400078a10ff */
[-C--:B----4-:R-:W-:Y:S02]  /*9400*/  LEA R122, P0, R126, R216.reuse, 0x2 ;  /* 0x000000d87e7a7211 */ /* 0x090fe400078010ff */
[-C--:B------:R-:W-:Y:S02]  /*9410*/  LEA.HI.X.SX32 R121, R124, R7.reuse, 0x2, P5 ;  /* 0x000000077c797211 */ /* 0x080fe400028f16ff */
[----:B------:R-:W-:Y:S02]  /*9420*/  LEA.HI.X.SX32 R123, R126, R7, 0x2, P0 ;  /* 0x000000077e7b7211 */ /* 0x000fe400000f16ff */
[-C--:B-1----:R-:W-:Y:S02]  /*9430*/  LEA R124, P5, R128, R216.reuse, 0x2 ;  /* 0x000000d8807c7211 */ /* 0x082fe400078a10ff */
[----:B------:R-:W-:-:S02]  /*9440*/  LEA R126, P0, R130, R216, 0x2 ;  /* 0x000000d8827e7211 */ /* 0x000fc400078010ff */
[-C--:B------:R-:W-:Y:S02]  /*9450*/  LEA.HI.X.SX32 R125, R128, R7.reuse, 0x2, P5 ;  /* 0x00000007807d7211 */ /* 0x080fe400028f16ff */
[-C--:B------:R-:W-:Y:S02]  /*9460*/  LEA.HI.X.SX32 R127, R130, R7.reuse, 0x2, P0 ;  /* 0x00000007827f7211 */ /* 0x080fe400000f16ff */
[-C--:B------:R-:W-:Y:S02]  /*9470*/  LEA R128, P5, R132, R216.reuse, 0x2 ;  /* 0x000000d884807211 */ /* 0x080fe400078a10ff */
[----:B------:R-:W-:Y:S02]  /*9480*/  LEA R130, P0, R134, R216, 0x2 ;  /* 0x000000d886827211 */ /* 0x000fe400078010ff */
[-C--:B------:R-:W-:Y:S02]  /*9490*/  LEA.HI.X.SX32 R129, R132, R7.reuse, 0x2, P5 ;  /* 0x0000000784817211 */ /* 0x080fe400028f16ff */
[----:B------:R-:W-:-:S02]  /*94a0*/  LEA.HI.X.SX32 R131, R134, R7, 0x2, P0 ;  /* 0x0000000786837211 */ /* 0x000fc400000f16ff */
[-C--:B------:R-:W-:Y:S02]  /*94b0*/  LEA R132, P5, R136, R216.reuse, 0x2 ;  /* 0x000000d888847211 */ /* 0x080fe400078a10ff */
[-C--:B------:R-:W-:Y:S02]  /*94c0*/  LEA R134, P0, R138, R216.reuse, 0x2 ;  /* 0x000000d88a867211 */ /* 0x080fe400078010ff */
[-C--:B------:R-:W-:Y:S02]  /*94d0*/  LEA.HI.X.SX32 R133, R136, R7.reuse, 0x2, P5 ;  /* 0x0000000788857211 */ /* 0x080fe400028f16ff */
[----:B------:R-:W-:Y:S02]  /*94e0*/  LEA.HI.X.SX32 R135, R138, R7, 0x2, P0 ;  /* 0x000000078a877211 */ /* 0x000fe400000f16ff */
[-C--:B------:R-:W-:Y:S02]  /*94f0*/  LEA R136, P5, R140, R216.reuse, 0x2 ;  /* 0x000000d88c887211 */ /* 0x080fe400078a10ff */
[----:B------:R-:W-:-:S02]  /*9500*/  LEA R138, P0, R5, R216, 0x2 ;  /* 0x000000d8058a7211 */ /* 0x000fc400078010ff */
[-C--:B------:R-:W-:Y:S02]  /*9510*/  LEA.HI.X.SX32 R137, R140, R7.reuse, 0x2, P5 ;  /* 0x000000078c897211 */ /* 0x080fe400028f16ff */
[-C--:B------:R-:W-:Y:S01]  /*9520*/  LEA.HI.X.SX32 R139, R5, R7.reuse, 0x2, P0 ;  /* 0x00000007058b7211 */ /* 0x080fe200000f16ff */
[----:B------:R-:W-:Y:S01]  /*9530*/  IMAD R5, R141, UR5, RZ ;  /* 0x000000058d057c24 */ /* 0x000fe2000f8e02ff */
[-C--:B------:R-:W-:Y:S02]  /*9540*/  LEA R140, P5, R144, R216.reuse, 0x2 ;  /* 0x000000d8908c7211 */ /* 0x080fe400078a10ff */
[-C--:B------:R-:W-:Y:S02]  /*9550*/  LEA R142, P0, R4, R216.reuse, 0x2 ;  /* 0x000000d8048e7211 */ /* 0x080fe400078010ff */
[-C--:B------:R-:W-:Y:S01]  /*9560*/  LEA.HI.X.SX32 R141, R144, R7.reuse, 0x2, P5 ;  /* 0x00000007908d7211 */ /* 0x080fe200028f16ff */
[----:B------:R-:W-:Y:S01]  /*9570*/  STL [R1+0x264], R5 ;  /* 0x0002640501007387 */ /* 0x000fe20000100800 */
[----:B------:R-:W-:Y:S01]  /*9580*/  LEA.HI.X.SX32 R143, R4, R7, 0x2, P0 ;  /* 0x00000007048f7211 */ /* 0x000fe200000f16ff */
[----:B------:R-:W-:Y:S01]  /*9590*/  IMAD R4, R145, UR5, RZ ;  /* 0x0000000591047c24 */ /* 0x000fe2000f8e02ff */
[----:B------:R-:W-:-:S02]  /*95a0*/  LEA R144, P5, R148, R216, 0x2 ;  /* 0x000000d894907211 */ /* 0x000fc400078a10ff */
[-C--:B------:R-:W-:Y:S02]  /*95b0*/  LEA R146, P0, R150, R216.reuse, 0x2 ;  /* 0x000000d896927211 */ /* 0x080fe400078010ff */
        /* <DEDUP_REMOVED lines=28> */
[----:B------:R-:W-:Y:S01]  /*9780*/  STL [R1+0x234], R217 ;  /* 0x000234d901007387 */ /* 0x000fe20000100800 */
[-C--:B------:R-:W-:Y:S02]  /*9790*/  LEA R166, P0, R170, R216.reuse, 0x2 ;  /* 0x000000d8aaa67211 */ /* 0x080fe400078010ff */
[-C--:B------:R-:W-:Y:S01]  /*97a0*/  LEA.HI.X.SX32 R165, R168, R7.reuse, 0x2, P5 ;  /* 0x00000007a8a57211 */ /* 0x080fe200028f16ff */
[----:B------:R4:W-:Y:S01]  /*97b0*/  STL [R1+0x230], R252 ;  /* 0x000230fc01007387 */ /* 0x0009e20000100800 */
[----:B------:R-:W-:Y:S02]  /*97c0*/  LEA.HI.X.SX32 R167, R170, R7, 0x2, P0 ;  /* 0x00000007aaa77211 */ /* 0x000fe400000f16ff */
[-C--:B------:R-:W-:Y:S01]  /*97d0*/  LEA R168, P5, R172, R216.reuse, 0x2 ;  /* 0x000000d8aca87211 */ /* 0x080fe200078a10ff */
[----:B------:R-:W4:Y:S01]  /*97e0*/  LDL R238, [R1+0x444] ;  /* 0x0004440001ee7983 */ /* 0x000f220000100800 */
        /* <DEDUP_REMOVED lines=22> */
[-C--:B------:R-:W-:Y:S02]  /*9950*/  LEA.HI.X.SX32 R191, R194, R7.reuse, 0x2, P0 ;  /* 0x00000007c2bf7211 */ /* 0x080fe400000f16ff */
[CC--:B------:R-:W-:Y:S02]  /*9960*/  LEA R192, P5, R5.reuse, R216.reuse, 0x2 ;  /* 0x000000d805c07211 */ /* 0x0c0fe400078a10ff */
[----:B------:R-:W-:Y:S01]  /*9970*/  LEA R194, P0, R4, R216, 0x2 ;  /* 0x000000d804c27211 */ /* 0x000fe200078010ff */
[----:B------:R4:W-:Y:S01]  /*9980*/  STL [R1+0x22c], R218 ;  /* 0x00022cda01007387 */ /* 0x0009e20000100800 */
[----:B------:R-:W-:-:S02]  /*9990*/  LEA.HI.X.SX32 R193, R5, R7, 0x2, P5 ;  /* 0x0000000705c17211 */ /* 0x000fc400028f16ff */
[-C--:B------:R-:W-:Y:S01]  /*99a0*/  LEA.HI.X.SX32 R195, R4, R7.reuse, 0x2, P0 ;  /* 0x0000000704c37211 */ /* 0x080fe200000f16ff */
[----:B------:R-:W4:Y:S04]  /*99b0*/  LDL.64 R240, [R1+0x90] ;  /* 0x0000900001f07983 */ /* 0x000f280000100a00 */
[----:B-1----:R-:W4:Y:S01]  /*99c0*/  LDL.64 R4, [R1+0xa0] ;  /* 0x0000a00001047983 */ /* 0x002f220000100a00 */
[-C--:B------:R-:W-:Y:S02]  /*99d0*/  LEA R196, P5, R200, R216.reuse, 0x2 ;  /* 0x000000d8c8c47211 */ /* 0x080fe400078a10ff */
[----:B------:R-:W-:Y:S01]  /*99e0*/  LEA R198, P0, R202, R216, 0x2 ;  /* 0x000000d8cac67211 */ /* 0x000fe200078010ff */
[----:B------:R-:W4:Y:S01]  /*99f0*/  LDL.64 R220, [R1+0x80] ;  /* 0x0000800001dc7983 */ /* 0x000f220000100a00 */
[----:B------:R-:W-:-:S02]  /*9a00*/  LEA.HI.X.SX32 R197, R200, R7, 0x2, P5 ;  /* 0x00000007c8c57211 */ /* 0x000fc400028f16ff */
[-C--:B--2---:R-:W-:Y:S01]  /*9a10*/  LEA R200, P5, R204, R216.reuse, 0x2 ;  /* 0x000000d8ccc87211 */ /* 0x084fe200078a10ff */
[----:B------:R-:W2:Y:S01]  /*9a20*/  LDL.64 R232, [R1+0x70] ;  /* 0x0000700001e87983 */ /* 0x000ea20000100a00 */
[-C--:B------:R-:W-:Y:S02]  /*9a30*/  LEA.HI.X.SX32 R199, R202, R7.reuse, 0x2, P0 ;  /* 0x00000007cac77211 */ /* 0x080fe400000f16ff */
[-C--:B---3--:R-:W-:Y:S02]  /*9a40*/  LEA R202, P0, R206, R216.reuse, 0x2 ;  /* 0x000000d8ceca7211 */ /* 0x088fe400078010ff */
[-C--:B------:R-:W-:Y:S02]  /*9a50*/  LEA.HI.X.SX32 R201, R204, R7.reuse, 0x2, P5 ;  /* 0x00000007ccc97211 */ /* 0x080fe400028f16ff */
[----:B----4-:R-:W-:Y:S02]  /*9a60*/  LEA R204, P5, R208, R216, 0x2 ;  /* 0x000000d8d0cc7211 */ /* 0x010fe400078a10ff */
[----:B------:R-:W-:-:S02]  /*9a70*/  LEA.HI.X.SX32 R203, R206, R7, 0x2, P0 ;  /* 0x00000007cecb7211 */ /* 0x000fc400000f16ff */
[-C--:B------:R-:W-:Y:S02]  /*9a80*/  LEA R206, P0, R210, R216.reuse, 0x2 ;  /* 0x000000d8d2ce7211 */ /* 0x080fe400078010ff */
[-C--:B------:R-:W-:Y:S02]  /*9a90*/  LEA.HI.X.SX32 R205, R208, R7.reuse, 0x2, P5 ;  /* 0x00000007d0cd7211 */ /* 0x080fe400028f16ff */
[----:B------:R-:W-:Y:S02]  /*9aa0*/  SHF.R.U32.HI R219, RZ, 0x6, R219 ;  /* 0x00000006ffdb7819 */ /* 0x000fe400000116db */
[-C--:B------:R-:W-:Y:S02]  /*9ab0*/  LEA R208, P5, R212, R216.reuse, 0x2 ;  /* 0x000000d8d4d07211 */ /* 0x080fe400078a10ff */
[----:B------:R-:W-:Y:S02]  /*9ac0*/  LEA.HI.X.SX32 R207, R210, R7, 0x2, P0 ;  /* 0x00000007d2cf7211 */ /* 0x000fe400000f16ff */
[----:B------:R-:W-:-:S02]  /*9ad0*/  LEA R210, P0, R214, R216, 0x2 ;  /* 0x000000d8d6d27211 */ /* 0x000fc400078010ff */
[----:B------:R-:W-:Y:S02]  /*9ae0*/  SGXT.U32 R219, R219, 0x1 ;  /* 0x00000001dbdb781a */ /* 0x000fe40000000000 */
[-C--:B------:R-:W-:Y:S02]  /*9af0*/  LEA.HI.X.SX32 R209, R212, R7.reuse, 0x2, P5 ;  /* 0x00000007d4d17211 */ /* 0x080fe400028f16ff */
[-C--:B------:R-:W-:Y:S02]  /*9b00*/  LEA R212, P5, R217, R216.reuse, 0x2 ;  /* 0x000000d8d9d47211 */ /* 0x080fe400078a10ff */
[----:B------:R-:W-:Y:S02]  /*9b10*/  LEA.HI.X.SX32 R211, R214, R7, 0x2, P0 ;  /* 0x00000007d6d37211 */ /* 0x000fe400000f16ff */
[----:B------:R-:W-:Y:S02]  /*9b20*/  LEA R214, P0, R252, R216, 0x2 ;  /* 0x000000d8fcd67211 */ /* 0x000fe400078010ff */
[----:B------:R-:W-:-:S02]  /*9b30*/  LOP3.LUT R219, R219, 0x8, RZ, 0xfc, !PT ;  /* 0x00000008dbdb7812 */ /* 0x000fc400078efcff */
[-C--:B------:R-:W-:Y:S02]  /*9b40*/  LEA.HI.X.SX32 R213, R217, R7.reuse, 0x2, P5 ;  /* 0x00000007d9d57211 */ /* 0x080fe400028f16ff */
[----:B------:R-:W-:Y:S02]  /*9b50*/  LEA R216, P5, R218, R216, 0x2 ;  /* 0x000000d8dad87211 */ /* 0x000fe400078a10ff */
[-C--:B------:R-:W-:Y:S02]  /*9b60*/  LEA.HI.X.SX32 R215, R252, R7.reuse, 0x2, P0 ;  /* 0x00000007fcd77211 */ /* 0x080fe400000f16ff */
[----:B------:R-:W-:Y:S01]  /*9b70*/  ISETP.GE.AND P0, PT, R219, UR4, PT ;  /* 0x00000004db007c0c */ /* 0x000fe2000bf06270 */
[----:B------:R-:W3:Y:S01]  /*9b80*/  LDL.LU R252, [R1+0x600] ;  /* 0x0006000001fc7983 */ /* 0x000ee20000300800 */
[----:B------:R-:W-:Y:S02]  /*9b90*/  LEA.HI.X.SX32 R217, R218, R7, 0x2, P5 ;  /* 0x00000007dad97211 */ /* 0x000fe400028f16ff */
[----:B------:R-:W-:-:S02]  /*9ba0*/  SEL R7, RZ, 0x4, P0 ;  /* 0x00000004ff077807 */ /* 0x000fc40000000000 */
[----:B------:R-:W-:Y:S01]  /*9bb0*/  ISETP.GE.AND P0, PT, R251, UR4, PT ;  /* 0x00000004fb007c0c */ /* 0x000fe2000bf06270 */
[----:B------:R-:W-:-:S05]  /*9bc0*/  VIADD R251, R238, UR7 ;  /* 0x00000007eefb7c36 */ /* 0x000fca0008000000 */
[----:B------:R-:W-:Y:S04]  /*9bd0*/  LDGSTS.E [R251], desc[UR28][R4.64], P4 ;  /* 0x0000000004fb7fae */ /* 0x000fe8000a12185c */
[----:B------:R-:W-:Y:S04]  /*9be0*/  LDGSTS.E [R251+0x400], desc[UR28][R240.64], P4 ;  /* 0x00400000f0fb7fae */ /* 0x000fe8000a12185c */
[----:B------:R-:W-:Y:S04]  /*9bf0*/  LDGSTS.E [R251+0x800], desc[UR28][R220.64], P4 ;  /* 0x00800000dcfb7fae */ /* 0x000fe8000a12185c */
[----:B------:R-:W4:Y:S04]  /*9c00*/  LDL.LU.64 R4, [R1+0x5f8] ;  /* 0x0005f80001047983 */ /* 0x000f280000300a00 */
[----:B------:R-:W3:Y:S04]  /*9c10*/  LDL.LU.64 R240, [R1+0x5f0] ;  /* 0x0005f00001f07983 */ /* 0x000ee80000300a00 */
[----:B------:R-:W4:Y:S04]  /*9c20*/  LDL.LU.64 R220, [R1+0x5e8] ;  /* 0x0005e80001dc7983 */ /* 0x000f280000300a00 */
[----:B--2---:R-:W-:Y:S04]  /*9c30*/  LDGSTS.E [R251+0xc00], desc[UR28][R232.64], P4 ;  /* 0x00c00000e8fb7fae */ /* 0x004fe8000a12185c */
[----:B------:R-:W2:Y:S04]  /*9c40*/  LDL.LU.64 R232, [R1+0x5e0] ;  /* 0x0005e00001e87983 */ /* 0x000ea80000300a00 */
[----:B---3--:R-:W-:Y:S04]  /*9c50*/  LDGSTS.E [R251+0x1000], desc[UR28][R240.64], P4 ;  /* 0x01000000f0fb7fae */ /* 0x008fe8000a12185c */
[----:B------:R-:W-:Y:S04]  /*9c60*/  LDGSTS.E [R251+0x1400], desc[UR28][R242.64], P4 ;  /* 0x01400000f2fb7fae */ /* 0x000fe8000a12185c */
[----:B------:R-:W-:Y:S04]  /*9c70*/  LDGSTS.E [R251+0x1800], desc[UR28][R236.64], P4 ;  /* 0x01800000ecfb7fae */ /* 0x000fe8000a12185c */
[----:B------:R-:W3:Y:S04]  /*9c80*/  LDL.LU.64 R240, [R1+0x5d8] ;  /* 0x0005d80001f07983 */ /* 0x000ee80000300a00 */
[----:B------:R-:W4:Y:S04]  /*9c90*/  LDL.LU.64 R242, [R1+0x5d0] ;  /* 0x0005d00001f27983 */ /* 0x000f280000300a00 */
[----:B------:R-:W-:Y:S04]  /*9ca0*/  LDGSTS.E [R251+0x1c00], desc[UR28][R224.64], P4 ;  /* 0x01c00000e0fb7fae */ /* 0x000fe8000a12185c */
[----:B------:R-:W-:Y:S04]  /*9cb0*/  LDGSTS.E [R251+0x2000], desc[UR28][R226.64], P4 ;  /* 0x02000000e2fb7fae */ /* 0x000fe8000a12185c */
[----:B------:R-:W-:Y:S04]  /*9cc0*/  LDGSTS.E [R251+0x2400], desc[UR28][R228.64], P4 ;  /* 0x02400000e4fb7fae */ /* 0x000fe8000a12185c */
[----:B------:R-:W-:Y:S04]  /*9cd0*/  LDGSTS.E [R251+0x2800], desc[UR28][R222.64], P4 ;  /* 0x02800000defb7fae */ /* 0x000fe8000a12185c */
[----:B------:R1:W-:Y:S04]  /*9ce0*/  LDGSTS.E [R251+0x2c00], desc[UR28][R246.64], P4 ;  /* 0x02c00000f6fb7fae */ /* 0x0003e8000a12185c */
[----:B------:R-:W-:Y:S04]  /*9cf0*/  LDGSTS.E [R251+0x3000], desc[UR28][R10.64], P4 ;  /* 0x030000000afb7fae */ /* 0x000fe8000a12185c */
        /* <DEDUP_REMOVED lines=35> */
[----:B------:R-:W-:Y:S01]  /*9f30*/  LDGSTS.E [R251+0xc000], desc[UR28][R156.64], P4 ;  /* 0x0c0000009cfb7fae */ /* 0x000fe2000a12185c */
[----:B------:R-:W-:-:S03]  /*9f40*/  SEL R218, R7, RZ, P6 ;  /* 0x000000ff07da7207 */ /* 0x000fc60003000000 */
[----:B------:R-:W-:Y:S01]  /*9f50*/  LDGSTS.E [R251+0xc400], desc[UR28][R160.64], P4 ;  /* 0x0c400000a0fb7fae */ /* 0x000fe2000a12185c */
[----:B------:R-:W-:-:S03]  /*9f60*/  LOP3.LUT R7, R238, 0x40, RZ, 0x3c, !PT ;  /* 0x00000040ee077812 */ /* 0x000fc600078e3cff */
[----:B------:R-:W-:Y:S04]  /*9f70*/  LDGSTS.E [R251+0xc800], desc[UR28][R164.64], P4 ;  /* 0x0c800000a4fb7fae */ /* 0x000fe8000a12185c */
[----:B------:R-:W2:Y:S04]  /*9f80*/  LDL.LU.64 R236, [R1+0x5c8] ;  /* 0x0005c80001ec7983 */ /* 0x000ea80000300a00 */
[----:B------:R-:W-:Y:S04]  /*9f90*/  LDGSTS.E [R251+0xcc00], desc[UR28][R168.64], P4 ;  /* 0x0cc00000a8fb7fae */ /* 0x000fe8000a12185c */
[----:B------:R-:W2:Y:S04]  /*9fa0*/  LDL.LU R224, [R1+0x5c0] ;  /* 0x0005c00001e07983 */ /* 0x000ea80000300800 */
[----:B------:R-:W-:Y:S04]  /*9fb0*/  LDGSTS.E [R251+0xd000], desc[UR28][R172.64], P4 ;  /* 0x0d000000acfb7fae */ /* 0x000fe8000a12185c */
[----:B------:R-:W2:Y:S04]  /*9fc0*/  LDL.LU.64 R226, [R1+0x5b8] ;  /* 0x0005b80001e27983 */ /* 0x000ea80000300a00 */
[----:B------:R-:W-:Y:S04]  /*9fd0*/  LDGSTS.E [R251+0xd400], desc[UR28][R176.64], P4 ;  /* 0x0d400000b0fb7fae */ /* 0x000fe8000a12185c */
[----:B------:R-:W2:Y:S04]  /*9fe0*/  LDL.LU.64 R228, [R1+0x5b0] ;  /* 0x0005b00001e47983 */ /* 0x000ea80000300a00 */
[----:B------:R-:W-:Y:S04]  /*9ff0*/  LDGSTS.E [R251+0xd800], desc[UR28][R180.64], P4 ;  /* 0x0d800000b4fb7fae */ /* 0x000fe8000a12185c */
[----:B------:R-:W2:Y:S04]  /*a000*/  LDL.LU.64 R222, [R1+0x5a8] ;  /* 0x0005a80001de7983 */ /* 0x000ea80000300a00 */
[----:B------:R-:W-:Y:S04]  /*a010*/  LDGSTS.E [R251+0xdc00], desc[UR28][R184.64], P4 ;  /* 0x0dc00000b8fb7fae */ /* 0x000fe8000a12185c */
[----:B------:R-:W-:Y:S04]  /*a020*/  STL [R1+0x544], R246 ;  /* 0x000544f601007387 */ /* 0x000fe80000100800 */
[----:B------:R-:W-:Y:S04]  /*a030*/  LDGSTS.E [R251+0xe000], desc[UR28][R188.64], P4 ;  /* 0x0e000000bcfb7fae */ /* 0x000fe8000a12185c */
[----:B------:R1:W-:Y:S04]  /*a040*/  STL [R1+0x540], R247 ;  /* 0x000540f701007387 */ /* 0x0003e80000100800 */
[----:B------:R-:W-:Y:S04]  /*a050*/  LDGSTS.E [R251+0xe400], desc[UR28][R192.64], P4 ;  /* 0x0e400000c0fb7fae */ /* 0x000fe8000a12185c */
[----:B------:R-:W-:Y:S01]  /*a060*/  LDGSTS.E [R251+0xe800], desc[UR28][R196.64], P4 ;  /* 0x0e800000c4fb7fae */ /* 0x000fe2000a12185c */
[----:B-1----:R-:W1:Y:S03]  /*a070*/  LDC.64 R246, c[0x0][0x238] ;  /* 0x00008e00fff67b82 */ /* 0x002e660000000a00 */
[----:B------:R1:W-:Y:S04]  /*a080*/  STL [R1+0x510], R7 ;  /* 0x0005100701007387 */ /* 0x0003e80000100800 */
[----:B------:R-:W-:Y:S04]  /*a090*/  LDGSTS.E [R251+0xec00], desc[UR28][R200.64], P4 ;  /* 0x0ec00000c8fb7fae */ /* 0x000fe8000a12185c */
[----:B------:R-:W-:Y:S01]  /*a0a0*/  LDGSTS.E [R251+0xf000], desc[UR28][R204.64], P4 ;  /* 0x0f000000ccfb7fae */ /* 0x000fe2000a12185c */
[----:B-1----:R-:W-:-:S03]  /*a0b0*/  VIADD R7, R7, UR7 ;  /* 0x0000000707077c36 */ /* 0x002fc60008000000 */
[----:B------:R-:W-:Y:S04]  /*a0c0*/  LDGSTS.E [R251+0xf400], desc[UR28][R208.64], P4 ;  /* 0x0f400000d0fb7fae */ /* 0x000fe8000a12185c */
[----:B------:R-:W-:Y:S04]  /*a0d0*/  LDGSTS.E [R251+0xf800], desc[UR28][R212.64], P4 ;  /* 0x0f800000d4fb7fae */ /* 0x000fe8000a12185c */
[----:B------:R-:W-:Y:S04]  /*a0e0*/  LDGSTS.E [R251+0xfc00], desc[UR28][R216.64], P4 ;  /* 0x0fc00000d8fb7fae */ /* 0x000fe8000a12185c */
[----:B----4-:R-:W-:Y:S04]  /*a0f0*/  LDGSTS.E [R7+0x200], desc[UR28][R242.64], P4 ;  /* 0x00200000f2077fae */ /* 0x010fe8000a12185c */
[----:B---3--:R-:W-:Y:S04]  /*a100*/  LDGSTS.E [R7+0x600], desc[UR28][R240.64], P4 ;  /* 0x00600000f0077fae */ /* 0x008fe8000a12185c */
[----:B--2---:R-:W-:Y:S04]  /*a110*/  LDGSTS.E [R7+0xa00], desc[UR28][R232.64], P4 ;  /* 0x00a00000e8077fae */ /* 0x004fe8000a12185c */
[----:B------:R-:W2:Y:S04]  /*a120*/  LDL.LU.64 R242, [R1+0x5a0] ;  /* 0x0005a00001f27983 */ /* 0x000ea80000300a00 */
[----:B------:R-:W3:Y:S04]  /*a130*/  LDL.LU.64 R240, [R1+0x598] ;  /* 0x0005980001f07983 */ /* 0x000ee80000300a00 */
[----:B------:R-:W4:Y:S04]  /*a140*/  LDL.LU R232, [R1+0x590] ;  /* 0x0005900001e87983 */ /* 0x000f280000300800 */
[----:B------:R-:W-:Y:S04]  /*a150*/  LDGSTS.E [R7+0xe00], desc[UR28][R220.64], P4 ;  /* 0x00e00000dc077fae */ /* 0x000fe8000a12185c */
[----:B------:R-:W-:Y:S04]  /*a160*/  LDGSTS.E [R7+0x1200], desc[UR28][R4.64], P4 ;  /* 0x0120000004077fae */ /* 0x000fe8000a12185c */
[----:B------:R-:W-:Y:S04]  /*a170*/  LDGSTS.E [R7+0x1600], desc[UR28][R244.64], P4 ;  /* 0x01600000f4077fae */ /* 0x000fe8000a12185c */
[----:B------:R-:W2:Y:S04]  /*a180*/  LDL.LU.64 R220, [R1+0x588] ;  /* 0x0005880001dc7983 */ /* 0x000ea80000300a00 */
[----:B------:R-:W3:Y:S04]  /*a190*/  LDL.LU.64 R4, [R1+0x580] ;  /* 0x0005800001047983 */ /* 0x000ee80000300a00 */
[----:B------:R-:W4:Y:S04]  /*a1a0*/  LDL.LU.64 R244, [R1+0x578] ;  /* 0x0005780001f47983 */ /* 0x000f280000300a00 */
[----:B------:R-:W-:Y:S04]  /*a1b0*/  LDGSTS.E [R7+0x1a00], desc[UR28][R234.64], P4 ;  /* 0x01a00000ea077fae */ /* 0x000fe8000a12185c */
[----:B------:R-:W-:Y:S04]  /*a1c0*/  LDGSTS.E [R7+0x1e00], desc[UR28][R2.64], P4 ;  /* 0x01e0000002077fae */ /* 0x000fe8000a12185c */
[----:B------:R1:W-:Y:S04]  /*a1d0*/  LDGSTS.E [R7+0x2200], desc[UR28][R230.64], P4 ;  /* 0x02200000e6077fae */ /* 0x0003e8000a12185c */
[----:B------:R-:W2:Y:S04]  /*a1e0*/  LDL.LU.64 R234, [R1+0x570] ;  /* 0x0005700001ea7983 */ /* 0x000ea80000300a00 */
[----:B------:R-:W3:Y:S04]  /*a1f0*/  LDL.LU.64 R2, [R1+0x568] ;  /* 0x0005680001027983 */ /* 0x000ee80000300a00 */
[----:B------:R-:W4:Y:S04]  /*a200*/  LDL.LU R233, [R1+0xc4] ;  /* 0x0000c40001e97983 */ /* 0x000f280000300800 */
        /* <DEDUP_REMOVED lines=13> */
[----:B------:R-:W1:Y:S03]  /*a2e0*/  S2R R238, SR_TID.X ;  /* 0x0000000000ee7919 */ /* 0x000e660000002100 */
        /* <DEDUP_REMOVED lines=13> */
[----:B-1----:R-:W1:Y:S03]  /*a3c0*/  S2R R230, SR_TID.X ;  /* 0x0000000000e67919 */ /* 0x002e660000002100 */
        /* <DEDUP_REMOVED lines=15> */
[----:B------:R-:W-:-:S03]  /*a4c0*/  SHF.R.U32.HI R238, RZ, 0x6, R238 ;  /* 0x00000006ffee7819 */ /* 0x000fc600000116ee */
[----:B------:R-:W-:Y:S04]  /*a4d0*/  LDGSTS.E [R7+0xca00], desc[UR28][R166.64], P4 ;  /* 0x0ca00000a6077fae */ /* 0x000fe8000a12185c */
[----:B------:R-:W-:Y:S04]  /*a4e0*/  LDGSTS.E [R7+0xce00], desc[UR28][R170.64], P4 ;  /* 0x0ce00000aa077fae */ /* 0x000fe8000a12185c */
[----:B------:R-:W-:Y:S04]  /*a4f0*/  LDGSTS.E [R7+0xd200], desc[UR28][R174.64], P4 ;  /* 0x0d200000ae077fae */ /* 0x000fe8000a12185c */
[----:B------:R-:W-:Y:S01]  /*a500*/  LDGSTS.E [R7+0xd600], desc[UR28][R178.64], P4 ;  /* 0x0d600000b2077fae */ /* 0x000fe2000a12185c */
[----:B------:R-:W-:-:S03]  /*a510*/  SGXT.U32 R238, R238, 0x1 ;  /* 0x00000001eeee781a */ /* 0x000fc60000000000 */
[----:B------:R-:W-:Y:S04]  /*a520*/  LDGSTS.E [R7+0xda00], desc[UR28][R182.64], P4 ;  /* 0x0da00000b6077fae */ /* 0x000fe8000a12185c */
[----:B------:R-:W-:Y:S04]  /*a530*/  LDGSTS.E [R7+0xde00], desc[UR28][R186.64], P4 ;  /* 0x0de00000ba077fae */ /* 0x000fe8000a12185c */
[----:B------:R-:W-:Y:S04]  /*a540*/  LDGSTS.E [R7+0xe200], desc[UR28][R190.64], P4 ;  /* 0x0e200000be077fae */ /* 0x000fe8000a12185c */
[----:B------:R-:W-:Y:S01]  /*a550*/  LDGSTS.E [R7+0xe600], desc[UR28][R194.64], P4 ;  /* 0x0e600000c2077fae */ /* 0x000fe2000a12185c */
[----:B------:R-:W-:-:S03]  /*a560*/  LOP3.LUT R238, R238, 0xc, RZ, 0xfc, !PT ;  /* 0x0000000ceeee7812 */ /* 0x000fc600078efcff */
[----:B------:R-:W-:Y:S04]  /*a570*/  LDGSTS.E [R7+0xea00], desc[UR28][R198.64], P4 ;  /* 0x0ea00000c6077fae */ /* 0x000fe8000a12185c */
[----:B------:R-:W-:Y:S04]  /*a580*/  LDGSTS.E [R7+0xee00], desc[UR28][R202.64], P4 ;  /* 0x0ee00000ca077fae */ /* 0x000fe8000a12185c */
[----:B------:R-:W-:Y:S04]  /*a590*/  LDGSTS.E [R7+0xf200], desc[UR28][R206.64], P4 ;  /* 0x0f200000ce077fae */ /* 0x000fe8000a12185c */
[----:B------:R-:W-:Y:S04]  /*a5a0*/  LDGSTS.E [R7+0xf600], desc[UR28][R210.64], P4 ;  /* 0x0f600000d2077fae */ /* 0x000fe8000a12185c */
[----:B------:R-:W-:Y:S01]  /*a5b0*/  LDGSTS.E [R7+0xfa00], desc[UR28][R214.64], P4 ;  /* 0x0fa00000d6077fae */ /* 0x000fe2000a12185c */
[----:B-1----:R-:W-:-:S02]  /*a5c0*/  LOP3.LUT R230, R230, 0x1f, RZ, 0xc0, !PT ;  /* 0x0000001fe6e67812 */ /* 0x002fc400078ec0ff */
[----:B------:R-:W-:Y:S02]  /*a5d0*/  SEL R219, RZ, 0x4, P0 ;  /* 0x00000004ffdb7807 */ /* 0x000fe40000000000 */
[----:B------:R-:W-:Y:S01]  /*a5e0*/  ISETP.NE.U32.AND P0, PT, R218, RZ, PT ;  /* 0x000000ffda00720c */ /* 0x000fe20003f05070 */
[----:B---3--:R-:W-:Y:S01]  /*a5f0*/  LDGSTS.E [R7+0xfe00], desc[UR28][R2.64], P4 ;  /* 0x0fe0000002077fae */ /* 0x008fe2000a12185c */
[----:B------:R-:W-:-:S03]  /*a600*/  ISETP.GE.AND P4, PT, R238, UR4, PT ;  /* 0x00000004ee007c0c */ /* 0x000fc6000bf86270 */
[----:B------:R-:W0:Y:S01]  /*a610*/  LDGDEPBAR ;  /* 0x00000000000079af */ /* 0x000e220000000000 */
[----:B------:R-:W-:Y:S01]  /*a620*/  SEL R218, RZ, 0x4, P4 ;  /* 0x00000004ffda7807 */ /* 0x000fe20002000000 */
[----:B------:R-:W-:Y:S01]  /*a630*/  BAR.SYNC.DEFER_BLOCKING 0x0 ;  /* 0x0000000000007b1d */ /* 0x000fe20000010000 */
[----:B------:R-:W-:Y:S02]  /*a640*/  ISETP.GE.AND P4, PT, R230, UR4, PT ;  /* 0x00000004e6007c0c */ /* 0x000fe4000bf86270 */
[----:B------:R-:W-:-:S04]  /*a650*/  SEL R230, R219, RZ, P6 ;  /* 0x000000ffdbe67207 */ /* 0x000fc80003000000 */
[----:B------:R-:W-:Y:S01]  /*a660*/  ISETP.NE.U32.AND P5, PT, R230, RZ, PT ;  /* 0x000000ffe600720c */ /* 0x000fe20003fa5070 */
[----:B------:R-:W-:Y:S01]  /*a670*/  IMAD.MOV.U32 R230, RZ, RZ, R246 ;  /* 0x000000ffffe67224 */ /* 0x000fe200078e00f6 */
[----:B------:R-:W3:Y:S04]  /*a680*/  LDL.LU R219, [R1+0xb8] ;  /* 0x0000b80001db7983 */ /* 0x000ee80000300800 */
[----:B------:R1:W-:Y:S02]  /*a690*/  STL [R1+0x208], R246 ;  /* 0x000208f601007387 */ /* 0x0003e40000100800 */
[----:B-1----:R-:W-:Y:S02]  /*a6a0*/  IMAD.MOV.U32 R246, RZ, RZ, R247 ;  /* 0x000000fffff67224 */ /* 0x002fe400078e00f7 */
[----:B------:R-:W-:-:S04]  /*a6b0*/  IMAD.SHL.U32 R247, R230, 0x20, RZ ;  /* 0x00000020e6f77824 */ /* 0x000fc800078e00ff */
[----:B--2---:R-:W-:-:S04]  /*a6c0*/  IMAD.WIDE R234, R247, 0x4, R234 ;  /* 0x00000004f7ea7825 */ /* 0x004fc800078e02ea */
[----:B----4-:R-:W-:Y:S01]  /*a6d0*/  IMAD.WIDE R244, R247, 0x4, R244 ;  /* 0x00000004f7f47825 */ /* 0x010fe200078e02f4 */
[----:B------:R-:W-:Y:S01]  /*a6e0*/  @!PT LDS RZ, [RZ] ;  /* 0x00000000fffff984 */ /* 0x000fe20000000800 */
[----:B------:R-:W-:Y:S01]  /*a6f0*/  @!PT LDS RZ, [RZ] ;  /* 0x00000000fffff984 */ /* 0x000fe20000000800 */
[----:B------:R-:W-:Y:S01]  /*a700*/  @!PT LDS RZ, [RZ] ;  /* 0x00000000fffff984 */ /* 0x000fe20000000800 */
[----:B------:R1:W-:Y:S04]  /*a710*/  LDGSTS.E [R233+0x32000], desc[UR28][R234.64], P3 ;  /* 0x32000000eae97fae */ /* 0x0003e8000992185c */
[----:B------:R2:W-:Y:S04]  /*a720*/  STL [R1+0x448], R247 ;  /* 0x000448f701007387 */ /* 0x0005e80000100800 */
[----:B------:R4:W-:Y:S04]  /*a730*/  LDGSTS.E [R233+0x32008], desc[UR28][R244.64], P2 ;  /* 0x32008000f4e97fae */ /* 0x0009e8000912185c */
[----:B------:R-:W2:Y:S01]  /*a740*/  LDL.LU R233, [R1+0x564] ;  /* 0x0005640001e97983 */ /* 0x000ea20000300800 */
[----:B-1----:R-:W-:Y:S01]  /*a750*/  SEL R234, R218, RZ, P6 ;  /* 0x000000ffdaea7207 */ /* 0x002fe20003000000 */
[----:B------:R-:W1:Y:S01]  /*a760*/  S2R R230, SR_TID.X ;  /* 0x0000000000e67919 */ /* 0x000e620000002100 */
[----:B------:R-:W4:Y:S01]  /*a770*/  S2R R218, SR_TID.X ;  /* 0x0000000000da7919 */ /* 0x000f220000002100 */
[----:B------:R-:W-:Y:S01]  /*a780*/  SEL R225, RZ, 0x4, P4 ;  /* 0x00000004ffe17807 */ /* 0x000fe20002000000 */
[----:B------:R-:W4:Y:S01]  /*a790*/  S2R R231, SR_TID.X ;  /* 0x0000000000e77919 */ /* 0x000f220000002100 */
[----:B------:R-:W-:-:S02]  /*a7a0*/  ISETP.NE.U32.AND P4, PT, R234, RZ, PT ;  /* 0x000000ffea00720c */ /* 0x000fc40003f85070 */
[----:B-1----:R-:W-:Y:S02]  /*a7b0*/  SHF.R.U32.HI R230, RZ, 0x6, R230 ;  /* 0x00000006ffe67819 */ /* 0x002fe400000116e6 */
[----:B----4-:R-:W-:Y:S02]  /*a7c0*/  SHF.R.U32.HI R218, RZ, 0x6, R218 ;  /* 0x00000006ffda7819 */ /* 0x010fe400000116da */
[----:B------:R-:W-:Y:S02]  /*a7d0*/  SGXT.U32 R230, R230, 0x1 ;  /* 0x00000001e6e6781a */ /* 0x000fe40000000000 */
[----:B------:R-:W-:Y:S02]  /*a7e0*/  SGXT.U32 R218, R218, 0x1 ;  /* 0x00000001dada781a */ /* 0x000fe40000000000 */
[----:B------:R-:W-:Y:S02]  /*a7f0*/  LOP3.LUT R230, R230, 0xe, RZ, 0xfc, !PT ;  /* 0x0000000ee6e67812 */ /* 0x000fe400078efcff */
[----:B------:R-:W-:-:S02]  /*a800*/  LOP3.LUT R218, R218, 0x10, RZ, 0xfc, !PT ;  /* 0x00000010dada7812 */ /* 0x000fc400078efcff */
[----:B------:R-:W-:-:S04]  /*a810*/  ISETP.GE.AND P3, PT, R230, UR4, PT ;  /* 0x00000004e6007c0c */ /* 0x000fc8000bf66270 */
[----:B------:R-:W-:Y:S02]  /*a820*/  SEL R234, RZ, 0x4, P3 ;  /* 0x00000004ffea7807 */ /* 0x000fe40001800000 */
[----:B------:R-:W-:Y:S02]  /*a830*/  ISETP.GE.AND P3, PT, R218, UR4, PT ;  /* 0x00000004da007c0c */ /* 0x000fe4000bf66270 */
[----:B------:R-:W1:Y:S01]  /*a840*/  S2R R218, SR_TID.X ;  /* 0x0000000000da7919 */ /* 0x000e620000002100 */
[----:B------:R-:W-:-:S04]  /*a850*/  SHF.R.U32.HI R231, RZ, 0x6, R231 ;  /* 0x00000006ffe77819 */ /* 0x000fc800000116e7 */
[----:B------:R-:W-:-:S04]  /*a860*/  SGXT.U32 R231, R231, 0x1 ;  /* 0x00000001e7e7781a */ /* 0x000fc80000000000 */
[----:B------:R-:W-:Y:S02]  /*a870*/  LOP3.LUT R231, R231, 0x12, RZ, 0xfc, !PT ;  /* 0x00000012e7e77812 */ /* 0x000fe400078efcff */
[----:B------:R-:W-:Y:S02]  /*a880*/  SEL R230, RZ, 0x4, P3 ;  /* 0x00000004ffe67807 */ /* 0x000fe40001800000 */
[----:B------:R-:W-:Y:S02]  /*a890*/  ISETP.GE.AND P3, PT, R231, UR4, PT ;  /* 0x00000004e7007c0c */ /* 0x000fe4000bf66270 */
[----:B------:R-:W-:Y:S02]  /*a8a0*/  SEL R234, R234, RZ, P6 ;  /* 0x000000ffeaea7207 */ /* 0x000fe40003000000 */
[----:B------:R-:W-:Y:S02]  /*a8b0*/  SEL R231, RZ, 0x4, P3 ;  /* 0x00000004ffe77807 */ /* 0x000fe40001800000 */
[----:B-1----:R-:W-:-:S04]  /*a8c0*/  SHF.R.U32.HI R218, RZ, 0x6, R218 ;  /* 0x00000006ffda7819 */ /* 0x002fc800000116da */
[----:B------:R-:W-:-:S04]  /*a8d0*/  SGXT.U32 R218, R218, 0x1 ;  /* 0x00000001dada781a */ /* 0x000fc80000000000 */
[----:B------:R-:W-:-:S04]  /*a8e0*/  LOP3.LUT R218, R218, 0x14, RZ, 0xfc, !PT ;  /* 0x00000014dada7812 */ /* 0x000fc800078efcff */
[----:B------:R-:W-:-:S04]  /*a8f0*/  ISETP.GE.AND P3, PT, R218, UR4, PT ;  /* 0x00000004da007c0c */ /* 0x000fc8000bf66270 */
[----:B------:R-:W-:Y:S02]  /*a900*/  SEL R218, RZ, 0x4, P3 ;  /* 0x00000004ffda7807 */ /* 0x000fe40001800000 */
[----:B------:R-:W-:Y:S02]  /*a910*/  ISETP.NE.U32.AND P3, PT, R234, RZ, PT ;  /* 0x000000ffea00720c */ /* 0x000fe40003f65070 */
[----:B------:R-:W1:Y:S01]  /*a920*/  S2R R234, SR_TID.X ;  /* 0x0000000000ea7919 */ /* 0x000e620000002100 */
[----:B------:R-:W4:Y:S01]  /*a930*/  S2R R235, SR_TID.X ;  /* 0x0000000000eb7919 */ /* 0x000f220000002100 */
[----:B------:R-:W4:Y:S01]  /*a940*/  S2R R244, SR_TID.X ;  /* 0x0000000000f47919 */ /* 0x000f220000002100 */
[----:B------:R-:W4:Y:S01]  /*a950*/  S2R R245, SR_TID.X ;  /* 0x0000000000f57919 */ /* 0x000f220000002100 */
[----:B-1----:R-:W-:-:S04]  /*a960*/  SHF.R.U32.HI R234, RZ, 0x6, R234 ;  /* 0x00000006ffea7819 */ /* 0x002fc800000116ea */
[----:B------:R-:W-:-:S04]  /*a970*/  SGXT.U32 R234, R234, 0x1 ;  /* 0x00000001eaea781a */ /* 0x000fc80000000000 */
[----:B------:R-:W-:Y:S02]  /*a980*/  LOP3.LUT R234, R234, 0x1c, RZ, 0xfc, !PT ;  /* 0x0000001ceaea7812 */ /* 0x000fe400078efcff */
[----:B----4-:R-:W-:Y:S02]  /*a990*/  SHF.R.U32.HI R235, RZ, 0x6, R235 ;  /* 0x00000006ffeb7819 */ /* 0x010fe400000116eb */
[----:B------:R-:W-:Y:S02]  /*a9a0*/  SHF.R.U32.HI R244, RZ, 0x6, R244 ;  /* 0x00000006fff47819 */ /* 0x000fe400000116f4 */
[----:B------:R-:W-:Y:S02]  /*a9b0*/  SGXT.U32 R235, R235, 0x1 ;  /* 0x00000001ebeb781a */ /* 0x000fe40000000000 */
[----:B------:R-:W-:Y:S02]  /*a9c0*/  SGXT.U32 R244, R244, 0x1 ;  /* 0x00000001f4f4781a */ /* 0x000fe40000000000 */
[----:B------:R-:W-:-:S02]  /*a9d0*/  LOP3.LUT R235, R235, 0x16, RZ, 0xfc, !PT ;  /* 0x00000016ebeb7812 */ /* 0x000fc400078efcff */
[----:B------:R-:W-:Y:S02]  /*a9e0*/  SHF.R.U32.HI R245, RZ, 0x6, R245 ;  /* 0x00000006fff57819 */ /* 0x000fe400000116f5 */
[----:B------:R-:W-:Y:S02]  /*a9f0*/  ISETP.GE.AND P2, PT, R235, UR4, PT ;  /* 0x00000004eb007c0c */ /* 0x000fe4000bf46270 */
[----:B------:R-:W-:Y:S02]  /*aa00*/  LOP3.LUT R244, R244, 0x18, RZ, 0xfc, !PT ;  /* 0x00000018f4f47812 */ /* 0x000fe400078efcff */
[----:B------:R-:W-:Y:S02]  /*aa10*/  SGXT.U32 R245, R245, 0x1 ;  /* 0x00000001f5f5781a */ /* 0x000fe40000000000 */
[----:B------:R-:W-:Y:S02]  /*aa20*/  SEL R235, RZ, 0x4, P2 ;  /* 0x00000004ffeb7807 */ /* 0x000fe40001000000 */
[----:B------:R-:W-:-:S02]  /*aa30*/  ISETP.GE.AND P2, PT, R244, UR4, PT ;  /* 0x00000004f4007c0c */ /* 0x000fc4000bf46270 */
[----:B------:R-:W-:Y:S02]  /*aa40*/  LOP3.LUT R245, R245, 0x1a, RZ, 0xfc, !PT ;  /* 0x0000001af5f57812 */ /* 0x000fe400078efcff */
[----:B------:R-:W-:Y:S02]  /*aa50*/  SEL R244, RZ, 0x4, P2 ;  /* 0x00000004fff47807 */ /* 0x000fe40001000000 */
[----:B------:R-:W-:Y:S02]  /*aa60*/  ISETP.GE.AND P2, PT, R245, UR4, PT ;  /* 0x00000004f5007c0c */ /* 0x000fe4000bf46270 */
[----:B------:R-:W-:Y:S02]  /*aa70*/  P2R R238, PR, RZ, 0x1 ;  /* 0x00000001ffee7803 */ /* 0x000fe40000000000 */
[----:B------:R-:W-:Y:S02]  /*aa80*/  SEL R245, RZ, 0x4, P2 ;  /* 0x00000004fff57807 */ /* 0x000fe40001000000 */
[----:B------:R-:W-:-:S02]  /*aa90*/  SEL R225, R225, RZ, P6 ;  /* 0x000000ffe1e17207 */ /* 0x000fc40003000000 */
[----:B------:R-:W-:Y:S02]  /*aaa0*/  SEL R235, R235, RZ, P6 ;  /* 0x000000ffebeb7207 */ /* 0x000fe40003000000 */
[----:B------:R-:W-:Y:S02]  /*aab0*/  SEL R244, R244, RZ, P6 ;  /* 0x000000fff4f47207 */ /* 0x000fe40003000000 */
[----:B------:R-:W-:Y:S01]  /*aac0*/  SEL R245, R245, RZ, P6 ;  /* 0x000000fff5f57207 */ /* 0x000fe20003000000 */
[----:B--2---:R-:W-:-:S05]  /*aad0*/  IMAD.WIDE R232, R247, 0x4, R232 ;  /* 0x00000004f7e87825 */ /* 0x004fca00078e02e8 */
[----:B---3--:R1:W-:Y:S01]  /*aae0*/  LDGSTS.E [R219+0x32000], desc[UR28][R232.64], P1 ;  /* 0x32000000e8db7fae */ /* 0x0083e2000892185c */
[----:B------:R-:W-:Y:S02]  /*aaf0*/  ISETP.GE.AND P1, PT, R234, UR4, PT ;  /* 0x00000004ea007c0c */ /* 0x000fe4000bf26270 */
[----:B------:R-:W2:Y:S01]  /*ab00*/  S2R R234, SR_TID.X ;  /* 0x0000000000ea7919 */ /* 0x000ea20000002100 */
[----:B-1----:R-:W-:Y:S02]  /*ab10*/  SEL R232, R230, RZ, P6 ;  /* 0x000000ffe6e87207 */ /* 0x002fe40003000000 */
[----:B------:R-:W-:Y:S01]  /*ab20*/  SEL R233, RZ, 0x4, P1 ;  /* 0x00000004ffe97807 */ /* 0x000fe20000800000 */
[----:B------:R-:W3:Y:S01]  /*ab30*/  LDL.LU R230, [R1+0x560] ;  /* 0x0005600001e67983 */ /* 0x000ee20000300800 */
[----:B------:R-:W-:Y:S02]  /*ab40*/  ISETP.NE.U32.AND P2, PT, R232, RZ, PT ;  /* 0x000000ffe800720c */ /* 0x000fe40003f45070 */
[----:B------:R-:W-:-:S02]  /*ab50*/  SEL R232, R231, RZ, P6 ;  /* 0x000000ffe7e87207 */ /* 0x000fc40003000000 */
[----:B------:R-:W3:Y:S01]  /*ab60*/  LDL.LU R231, [R1+0x55c] ;  /* 0x00055c0001e77983 */ /* 0x000ee20000300800 */
[----:B--2---:R-:W-:-:S04]  /*ab70*/  SHF.R.U32.HI R234, RZ, 0x6, R234 ;  /* 0x00000006ffea7819 */ /* 0x004fc800000116ea */
[----:B------:R-:W-:-:S04]  /*ab80*/  SGXT.U32 R234, R234, 0x1 ;  /* 0x00000001eaea781a */ /* 0x000fc80000000000 */
[----:B------:R-:W-:-:S04]  /*ab90*/  LOP3.LUT R234, R234, 0x1e, RZ, 0xfc, !PT ;  /* 0x0000001eeaea7812 */ /* 0x000fc800078efcff */
[----:B------:R-:W-:Y:S02]  /*aba0*/  ISETP.GE.AND P0, PT, R234, UR4, PT ;  /* 0x00000004ea007c0c */ /* 0x000fe4000bf06270 */
[----:B------:R-:W-:Y:S02]  /*abb0*/  ISETP.NE.U32.AND P1, PT, R232, RZ, PT ;  /* 0x000000ffe800720c */ /* 0x000fe40003f25070 */
[----:B------:R-:W-:Y:S02]  /*abc0*/  SEL R232, RZ, 0x4, P0 ;  /* 0x00000004ffe87807 */ /* 0x000fe40000000000 */
[----:B------:R-:W-:Y:S02]  /*abd0*/  ISETP.NE.AND P0, PT, R238, RZ, PT ;  /* 0x000000ffee00720c */ /* 0x000fe40003f05270 */
[----:B------:R-:W2:Y:S01]  /*abe0*/  LDL.LU R238, [R1+0x558] ;  /* 0x0005580001ee7983 */ /* 0x000ea20000300800 */
[----:B------:R-:W-:Y:S02]  /*abf0*/  SEL R234, R218, RZ, P6 ;  /* 0x000000ffdaea7207 */ /* 0x000fe40003000000 */
[----:B------:R-:W-:Y:S01]  /*ac00*/  SEL R233, R233, RZ, P6 ;  /* 0x000000ffe9e97207 */ /* 0x000fe20003000000 */
[----:B------:R-:W4:Y:S01]  /*ac10*/  LDL.LU R218, [R1+0x554] ;  /* 0x0005540001da7983 */ /* 0x000f220000300800 */
[----:B------:R-:W-:-:S02]  /*ac20*/  SEL R232, R232, RZ, P6 ;  /* 0x000000ffe8e87207 */ /* 0x000fc40003000000 */
[----:B------:R-:W-:Y:S02]  /*ac30*/  ISETP.NE.U32.AND P6, PT, R239, RZ, PT ;  /* 0x000000ffef00720c */ /* 0x000fe40003fc5070 */
[----:B------:R-:W2:Y:S02]  /*ac40*/  LDL.LU R239, [R1+0x550] ;  /* 0x0005500001ef7983 */ /* 0x000ea40000300800 */
[----:B--2---:R-:W-:-:S09]  /*ac50*/  IMAD.WIDE R238, R247, 0x4, R238 ;  /* 0x00000004f7ee7825 */ /* 0x004fd200078e02ee */
[----:B------:R4:W-:Y:S04]  /*ac60*/  LDGSTS.E [R219+0x32008], desc[UR28][R238.64], P6 ;  /* 0x32008000eedb7fae */ /* 0x0009e8000b12185c */
[----:B------:R-:W4:Y:S04]  /*ac70*/  LDL.LU R219, [R1+0x54c] ;  /* 0x00054c0001db7983 */ /* 0x000f280000300800 */
[----:B------:R-:W2:Y:S04]  /*ac80*/  LDL.LU R238, [R1+0xb4] ;  /* 0x0000b40001ee7983 */ /* 0x000ea80000300800 */
[----:B------:R-:W2:Y:S01]  /*ac90*/  LDL.LU R239, [R1+0xb0] ;  /* 0x0000b00001ef7983 */ /* 0x000ea20000300800 */
[----:B---3--:R-:W-:-:S04]  /*aca0*/  IMAD.WIDE R230, R247, 0x4, R230 ;  /* 0x00000004f7e67825 */ /* 0x008fc800078e02e6 */
[----:B------:R-:W-:-:S04]  /*acb0*/  IMAD.WIDE R4, R247, 0x4, R4 ;  /* 0x00000004f7047825 */ /* 0x000fc800078e0204 */
[----:B------:R-:W-:-:S04]  /*acc0*/  IMAD.WIDE R220, R247, 0x4, R220 ;  /* 0x00000004f7dc7825 */ /* 0x000fc800078e02dc */
[----:B------:R-:W-:-:S04]  /*acd0*/  IMAD.WIDE R240, R247, 0x4, R240 ;  /* 0x00000004f7f07825 */ /* 0x000fc800078e02f0 */
[----:B------:R-:W-:Y:S01]  /*ace0*/  IMAD.WIDE R242, R247, 0x4, R242 ;  /* 0x00000004f7f27825 */ /* 0x000fe200078e02f2 */
[----:B------:R-:W-:-:S03]  /*acf0*/  ISETP.NE.U32.AND P6, PT, R234, RZ, PT ;  /* 0x000000ffea00720c */ /* 0x000fc60003fc5070 */
[----:B------:R-:W-:-:S04]  /*ad00*/  IMAD.WIDE R222, R247, 0x4, R222 ;  /* 0x00000004f7de7825 */ /* 0x000fc800078e02de */
[----:B------:R-:W-:-:S04]  /*ad10*/  IMAD.WIDE R228, R247, 0x4, R228 ;  /* 0x00000004f7e47825 */ /* 0x000fc800078e02e4 */
[----:B------:R-:W-:-:S04]  /*ad20*/  IMAD.WIDE R226, R247, 0x4, R226 ;  /* 0x00000004f7e27825 */ /* 0x000fc800078e02e2 */
[----:B----4-:R-:W-:-:S05]  /*ad30*/  IMAD.WIDE R218, R247, 0x4, R218 ;  /* 0x00000004f7da7825 */ /* 0x010fca00078e02da */
[----:B--2---:R-:W-:Y:S04]  /*ad40*/  LDGSTS.E [R238+0x32000], desc[UR28][R218.64], P0 ;  /* 0x32000000daee7fae */ /* 0x004fe8000812185c */
[----:B------:R-:W-:Y:S01]  /*ad50*/  LDGSTS.E [R238+0x32008], desc[UR28][R230.64], P5 ;  /* 0x32008000e6ee7fae */ /* 0x000fe2000a92185c */
[----:B------:R-:W-:-:S03]  /*ad60*/  ISETP.NE.U32.AND P5, PT, R244, RZ, PT ;  /* 0x000000fff400720c */ /* 0x000fc60003fa5070 */
[----:B------:R1:W-:Y:S01]  /*ad70*/  LDGSTS.E [R239+0x32000], desc[UR28][R4.64], P4 ;  /* 0x3200000004ef7fae */ /* 0x0003e2000a12185c */
[----:B------:R-:W-:-:S03]  /*ad80*/  ISETP.NE.U32.AND P4, PT, R245, RZ, PT ;  /* 0x000000fff500720c */ /* 0x000fc60003f85070 */
[----:B------:R-:W2:Y:S04]  /*ad90*/  LDL.LU.64 R218, [R1+0xa8] ;  /* 0x0000a80001da7983 */ /* 0x000ea80000300a00 */
[----:B------:R3:W-:Y:S01]  /*ada0*/  LDGSTS.E [R239+0x32008], desc[UR28][R220.64], P3 ;  /* 0x32008000dcef7fae */ /* 0x0007e2000992185c */
[----:B------:R-:W-:-:S03]  /*adb0*/  ISETP.NE.U32.AND P3, PT, R233, RZ, PT ;  /* 0x000000ffe900720c */ /* 0x000fc60003f65070 */
[----:B------:R-:W-:Y:S01]  /*adc0*/  LDGSTS.E [R252+0x32000], desc[UR28][R240.64], P2 ;  /* 0x32000000f0fc7fae */ /* 0x000fe2000912185c */
[----:B------:R-:W-:-:S03]  /*add0*/  ISETP.NE.U32.AND P2, PT, R232, RZ, PT ;  /* 0x000000ffe800720c */ /* 0x000fc60003f45070 */
[----:B------:R-:W-:Y:S04]  /*ade0*/  LDGSTS.E [R252+0x32008], desc[UR28][R242.64], P1 ;  /* 0x32008000f2fc7fae */ /* 0x000fe8000892185c */
[----:B------:R-:W3:Y:S01]  /*adf0*/  LDL.LU.64 R220, [R1+0xa0] ;  /* 0x0000a00001dc7983 */ /* 0x000ee20000300a00 */
[----:B------:R-:W-:-:S03]  /*ae00*/  ISETP.NE.U32.AND P1, PT, R225, RZ, PT ;  /* 0x000000ffe100720c */ /* 0x000fc60003f25070 */
[----:B------:R-:W4:Y:S04]  /*ae10*/  LDL.LU.64 R244, [R1+0x30] ;  /* 0x0000300001f47983 */ /* 0x000f280000300a00 */
[----:B------:R-:W4:Y:S04]  /*ae20*/  LDL.LU.64 R240, [R1+0x40] ;  /* 0x0000400001f07983 */ /* 0x000f280000300a00 */
[----:B------:R-:W4:Y:S04]  /*ae30*/  LDL.LU.64 R232, [R1+0x50] ;  /* 0x0000500001e87983 */ /* 0x000f280000300a00 */
[----:B------:R-:W4:Y:S04]  /*ae40*/  LDL.LU.64 R242, [R1+0x60] ;  /* 0x0000600001f27983 */ /* 0x000f280000300a00 */
[----:B------:R-:W3:Y:S01]  /*ae50*/  LDL.LU R225, [R1+0x548] ;  /* 0x0005480001e17983 */ /* 0x000ee20000300800 */
[----:B------:R-:W-:-:S03]  /*ae60*/  ISETP.NE.U32.AND P0, PT, R235, RZ, PT ;  /* 0x000000ffeb00720c */ /* 0x000fc60003f05070 */
[----:B------:R-:W4:Y:S04]  /*ae70*/  LDL.LU.64 R230, [R1+0x20] ;  /* 0x0000200001e67983 */ /* 0x000f280000300a00 */
[----:B------:R-:W4:Y:S04]  /*ae80*/  LDL.LU.64 R234, [R1+0x10] ;  /* 0x0000100001ea7983 */ /* 0x000f280000300a00 */
[----:B------:R-:W4:Y:S04]  /*ae90*/  LDL.LU.64 R238, [R1] ;  /* 0x0000000001ee7983 */ /* 0x000f280000300a00 */
[----:B------:R3:W-:Y:S04]  /*aea0*/  LDGSTS.E [R250+0x32000], desc[UR28][R222.64], P6 ;  /* 0x32000000defa7fae */ /* 0x0007e8000b12185c */
[----:B------:R-:W-:Y:S04]  /*aeb0*/  LDGSTS.E [R250+0x32008], desc[UR28][R228.64], P0 ;  /* 0x32008000e4fa7fae */ /* 0x000fe8000812185c */
[----:B------:R-:W-:Y:S04]  /*aec0*/  LDGSTS.E [R0+0x32000], desc[UR28][R226.64], P5 ;  /* 0x32000000e2007fae */ /* 0x000fe8000a92185c */
[----:B------:R-:W4:Y:S04]  /*aed0*/  LDL.LU.64 R222, [R1+0x80] ;  /* 0x0000800001de7983 */ /* 0x000f280000300a00 */
[----:B------:R-:W4:Y:S04]  /*aee0*/  LDL.LU.64 R228, [R1+0x70] ;  /* 0x0000700001e47983 */ /* 0x000f280000300a00 */
[----:B------:R-:W4:Y:S01]  /*aef0*/  LDL.LU.64 R226, [R1+0x90] ;  /* 0x0000900001e27983 */ /* 0x000f220000300a00 */
[----:B-1----:R-:W-:-:S02]  /*af00*/  IMAD.SHL.U32 R4, R246, 0x20, RZ ;  /* 0x00000020f6047824 */ /* 0x002fc400078e00ff */
[C---:B------:R-:W-:Y:S01]  /*af10*/  IMAD.WIDE R236, R247.reuse, 0x4, R236 ;  /* 0x00000004f7ec7825 */ /* 0x040fe200078e02ec */
[----:B------:R-:W4:Y:S03]  /*af20*/  LDL.LU R246, [R1+0x544] ;  /* 0x0005440001f67983 */ /* 0x000f260000300800 */
[----:B--2---:R-:W-:-:S04]  /*af30*/  IMAD.WIDE R218, R247, 0x4, R218 ;  /* 0x00000004f7da7825 */ /* 0x004fc800078e02da */
[----:B---3--:R-:W-:Y:S02]  /*af40*/  IMAD.WIDE R224, R247, 0x4, R224 ;  /* 0x00000004f7e07825 */ /* 0x008fe400078e02e0 */
[----:B------:R-:W2:Y:S02]  /*af50*/  LDL.LU R247, [R1+0x540] ;  /* 0x0005400001f77983 */ /* 0x000ea40000300800 */
[C---:B------:R-:W-:Y:S02]  /*af60*/  IMAD.WIDE R220, R4.reuse, 0x4, R220 ;  /* 0x0000000404dc7825 */ /* 0x040fe400078e02dc */
[----:B------:R-:W-:Y:S04]  /*af70*/  LDGSTS.E [R0+0x32008], desc[UR28][R224.64], P4 ;  /* 0x32008000e0007fae */ /* 0x000fe8000a12185c */
[----:B------:R-:W-:Y:S04]  /*af80*/  LDGSTS.E [R6+0x32000], desc[UR28][R236.64], P3 ;  /* 0x32000000ec067fae */ /* 0x000fe8000992185c */
[----:B------:R1:W-:Y:S04]  /*af90*/  LDGSTS.E [R6+0x32008], desc[UR28][R218.64], P2 ;  /* 0x32008000da067fae */ /* 0x0003e8000912185c */
[----:B------:R-:W5:Y:S04]  /*afa0*/  LDL.LU R0, [R1+0x53c] ;  /* 0x00053c0001007983 */ /* 0x000f680000300800 */
[----:B------:R-:W0:Y:S04]  /*afb0*/  LDGDEPBAR ;  /* 0x00000000000079af */ /* 0x000e280000000000 */
[----:B------:R-:W5:Y:S01]  /*afc0*/  LDL.LU R6, [R1+0x538] ;  /* 0x0005380001067983 */ /* 0x000f620000300800 */
[----:B----4-:R-:W-:-:S03]  /*afd0*/  IMAD.WIDE R222, R4, 0x4, R222 ;  /* 0x0000000404de7825 */ /* 0x010fc600078e02de */
[----:B------:R3:W-:Y:S01]  /*afe0*/  LDGSTS.E [R251+0x10000], desc[UR28][R220.64], P1 ;  /* 0x10000000dcfb7fae */ /* 0x0007e2000892185c */
[----:B-1----:R-:W-:-:S03]  /*aff0*/  IMAD.WIDE R218, R4, 0x4, R226 ;  /* 0x0000000404da7825 */ /* 0x002fc600078e02e2 */
[----:B------:R-:W4:Y:S01]  /*b000*/  LDL.LU.64 R226, [R1+0x98] ;  /* 0x0000980001e27983 */ /* 0x000f220000300a00 */
[----:B---3--:R-:W-:-:S03]  /*b010*/  IMAD.WIDE R220, R4, 0x4, R228 ;  /* 0x0000000404dc7825 */ /* 0x008fc600078e02e4 */
[----:B------:R1:W-:Y:S04]  /*b020*/  LDGSTS.E [R251+0x10400], desc[UR28][R218.64], P1 ;  /* 0x10400000dafb7fae */ /* 0x0003e8000892185c */
[----:B------:R3:W-:Y:S04]  /*b030*/  LDGSTS.E [R251+0x10800], desc[UR28][R222.64], P1 ;  /* 0x10800000defb7fae */ /* 0x0007e8000892185c */
[----:B------:R-:W4:Y:S01]  /*b040*/  LDL.LU.64 R228, [R1+0x88] ;  /* 0x0000880001e47983 */ /* 0x000f220000300a00 */
[----:B-1----:R-:W-:-:S03]  /*b050*/  IMAD.WIDE R218, R4, 0x4, R242 ;  /* 0x0000000404da7825 */ /* 0x002fc600078e02f2 */
[----:B------:R1:W-:Y:S01]  /*b060*/  LDGSTS.E [R251+0x10c00], desc[UR28][R220.64], P1 ;  /* 0x10c00000dcfb7fae */ /* 0x0003e2000892185c */
[----:B---3--:R-:W-:-:S03]  /*b070*/  IMAD.WIDE R222, R4, 0x4, R232 ;  /* 0x0000000404de7825 */ /* 0x008fc600078e02e8 */
[----:B------:R-:W3:Y:S04]  /*b080*/  LDL.LU.64 R242, [R1+0x78] ;  /* 0x0000780001f27983 */ /* 0x000ee80000300a00 */
[----:B------:R-:W3:Y:S01]  /*b090*/  LDL.LU.64 R232, [R1+0x68] ;  /* 0x0000680001e87983 */ /* 0x000ee20000300a00 */
[----:B-1----:R-:W-:-:S03]  /*b0a0*/  IMAD.WIDE R220, R4, 0x4, R240 ;  /* 0x0000000404dc7825 */ /* 0x002fc600078e02f0 */
[----:B------:R1:W-:Y:S04]  /*b0b0*/  LDGSTS.E [R251+0x11000], desc[UR28][R218.64], P1 ;  /* 0x11000000dafb7fae */ /* 0x0003e8000892185c */
[----:B------:R1:W-:Y:S04]  /*b0c0*/  LDGSTS.E [R251+0x11400], desc[UR28][R222.64], P1 ;  /* 0x11400000defb7fae */ /* 0x0003e8000892185c */
[----:B------:R-:W3:Y:S01]  /*b0d0*/  LDL.LU.64 R240, [R1+0x58] ;  /* 0x0000580001f07983 */ /* 0x000ee20000300a00 */
[----:B-1----:R-:W-:-:S03]  /*b0e0*/  IMAD.WIDE R218, R4, 0x4, R244 ;  /* 0x0000000404da7825 */ /* 0x002fc600078e02f4 */
[----:B------:R1:W-:Y:S01]  /*b0f0*/  LDGSTS.E [R251+0x11800], desc[UR28][R220.64], P1 ;  /* 0x11800000dcfb7fae */ /* 0x0003e2000892185c */
[----:B------:R-:W-:-:S03]  /*b100*/  IMAD.WIDE R222, R4, 0x4, R230 ;  /* 0x0000000404de7825 */ /* 0x000fc600078e02e6 */
[----:B------:R-:W3:Y:S04]  /*b110*/  LDL.LU.64 R244, [R1+0x48] ;  /* 0x0000480001f47983 */ /* 0x000ee80000300a00 */
[----:B------:R-:W3:Y:S01]  /*b120*/  LDL.LU.64 R230, [R1+0x38] ;  /* 0x0000380001e67983 */ /* 0x000ee20000300a00 */
[----:B-1----:R-:W-:-:S03]  /*b130*/  IMAD.WIDE R220, R4, 0x4, R234 ;  /* 0x0000000404dc7825 */ /* 0x002fc600078e02ea */
[----:B------:R1:W-:Y:S04]  /*b140*/  LDGSTS.E [R251+0x11c00], desc[UR28][R218.64], P1 ;  /* 0x11c00000dafb7fae */ /* 0x0003e8000892185c */
[----:B------:R-:W3:Y:S01]  /*b150*/  LDL.LU.64 R234, [R1+0x28] ;  /* 0x0000280001ea7983 */ /* 0x000ee20000300a00 */
[----:B------:R-:W-:-:S03]  /*b160*/  IMAD.WIDE R10, R4, 0x4, R10 ;  /* 0x00000004040a7825 */ /* 0x000fc600078e020a */
[----:B------:R-:W-:Y:S01]  /*b170*/  LDGSTS.E [R251+0x12000], desc[UR28][R222.64], P1 ;  /* 0x12000000defb7fae */ /* 0x000fe2000892185c */
[----:B-1----:R-:W-:-:S03]  /*b180*/  IMAD.WIDE R218, R4, 0x4, R238 ;  /* 0x0000000404da7825 */ /* 0x002fc600078e02ee */
[----:B------:R-:W-:Y:S04]  /*b190*/  LDGSTS.E [R251+0x12400], desc[UR28][R220.64], P1 ;  /* 0x12400000dcfb7fae */ /* 0x000fe8000892185c */
[----:B------:R-:W3:Y:S01]  /*b1a0*/  LDL.LU.64 R238, [R1+0x18] ;  /* 0x0000180001ee7983 */ /* 0x000ee20000300a00 */
[----:B------:R-:W-:-:S03]  /*b1b0*/  IMAD.WIDE R16, R4, 0x4, R16 ;  /* 0x0000000404107825 */ /* 0x000fc600078e0210 */
[----:B------:R-:W-:Y:S01]  /*b1c0*/  LDGSTS.E [R251+0x12800], desc[UR28][R218.64], P1 ;  /* 0x12800000dafb7fae */ /* 0x000fe2000892185c */
[----:B------:R-:W-:-:S04]  /*b1d0*/  IMAD.WIDE R20, R4, 0x4, R20 ;  /* 0x0000000404147825 */ /* 0x000fc800078e0214 */
        /* <DEDUP_REMOVED lines=36> */
[----:B--2---:R-:W-:-:S05]  /*b420*/  IMAD.WIDE R246, R4, 0x4, R246 ;  /* 0x0000000404f67825 */ /* 0x004fca00078e02f6 */
[----:B------:R-:W-:Y:S04]  /*b430*/  LDGSTS.E [R251+0x12c00], desc[UR28][R246.64], P1 ;  /* 0x12c00000f6fb7fae */ /* 0x000fe8000892185c */
[----:B------:R4:W-:Y:S04]  /*b440*/  LDGSTS.E [R251+0x13000], desc[UR28][R10.64], P1 ;  /* 0x130000000afb7fae */ /* 0x0009e8000892185c */
[----:B------:R1:W-:Y:S04]  /*b450*/  LDGSTS.E [R251+0x13400], desc[UR28][R16.64], P1 ;  /* 0x1340000010fb7fae */ /* 0x0003e8000892185c */
        /* <DEDUP_REMOVED lines=29> */
[----:B------:R-:W-:-:S03]  /*b630*/  IMAD.WIDE R168, R4, 0x4, R168 ;  /* 0x0000000404a87825 */ /* 0x000fc600078e02a8 */
        /* <DEDUP_REMOVED lines=25> */
[----:B----4-:R-:W-:-:S03]  /*b7d0*/  IMAD.WIDE R10, R4, 0x4, R226 ;  /* 0x00000004040a7825 */ /* 0x010fc600078e02e2 */
[----:B------:R-:W-:Y:S04]  /*b7e0*/  LDGSTS.E [R251+0x1e000], desc[UR28][R188.64], P1 ;  /* 0x1e000000bcfb7fae */ /* 0x000fe8000892185c */
[----:B------:R-:W-:Y:S04]  /*b7f0*/  LDGSTS.E [R251+0x1e400], desc[UR28][R192.64], P1 ;  /* 0x1e400000c0fb7fae */ /* 0x000fe8000892185c */
[----:B------:R-:W-:Y:S04]  /*b800*/  LDGSTS.E [R251+0x1e800], desc[UR28][R196.64], P1 ;  /* 0x1e800000c4fb7fae */ /* 0x000fe8000892185c */
[----:B------:R-:W-:Y:S01]  /*b810*/  LDGSTS.E [R251+0x1ec00], desc[UR28][R200.64], P1 ;  /* 0x1ec00000c8fb7fae */ /* 0x000fe2000892185c */
[----:B-1----:R-:W-:-:S03]  /*b820*/  IMAD.WIDE R16, R4, 0x4, R228 ;  /* 0x0000000404107825 */ /* 0x002fc600078e02e4 */
[----:B------:R-:W-:Y:S01]  /*b830*/  LDGSTS.E [R251+0x1f000], desc[UR28][R204.64], P1 ;  /* 0x1f000000ccfb7fae */ /* 0x000fe2000892185c */
[----:B---3--:R-:W-:-:S03]  /*b840*/  IMAD.WIDE R20, R4, 0x4, R242 ;  /* 0x0000000404147825 */ /* 0x008fc600078e02f2 */
[----:B------:R-:W-:Y:S04]  /*b850*/  LDGSTS.E [R251+0x1f400], desc[UR28][R208.64], P1 ;  /* 0x1f400000d0fb7fae */ /* 0x000fe8000892185c */
[----:B------:R-:W-:Y:S04]  /*b860*/  LDGSTS.E [R251+0x1f800], desc[UR28][R212.64], P1 ;  /* 0x1f800000d4fb7fae */ /* 0x000fe8000892185c */
[----:B------:R-:W-:Y:S04]  /*b870*/  LDGSTS.E [R251+0x1fc00], desc[UR28][R216.64], P1 ;  /* 0x1fc00000d8fb7fae */ /* 0x000fe8000892185c */
[----:B------:R1:W-:Y:S04]  /*b880*/  LDGSTS.E [R7+0x10200], desc[UR28][R10.64], P1 ;  /* 0x102000000a077fae */ /* 0x0003e8000892185c */
[----:B------:R2:W-:Y:S04]  /*b890*/  LDGSTS.E [R7+0x10600], desc[UR28][R16.64], P1 ;  /* 0x1060000010077fae */ /* 0x0005e8000892185c */
[----:B------:R3:W-:Y:S01]  /*b8a0*/  LDGSTS.E [R7+0x10a00], desc[UR28][R20.64], P1 ;  /* 0x10a0000014077fae */ /* 0x0007e2000892185c */
[----:B-1----:R-:W-:-:S04]  /*b8b0*/  IMAD.WIDE R10, R4, 0x4, R232 ;  /* 0x00000004040a7825 */ /* 0x002fc800078e02e8 */
[C---:B--2---:R-:W-:Y:S01]  /*b8c0*/  IMAD.WIDE R16, R4.reuse, 0x4, R240 ;  /* 0x0000000404107825 */ /* 0x044fe200078e02f0 */
[----:B------:R1:W-:Y:S03]  /*b8d0*/  LDGSTS.E [R7+0x10e00], desc[UR28][R10.64], P1 ;  /* 0x10e000000a077fae */ /* 0x0003e6000892185c */
[C---:B---3--:R-:W-:Y:S01]  /*b8e0*/  IMAD.WIDE R20, R4.reuse, 0x4, R244 ;  /* 0x0000000404147825 */ /* 0x048fe200078e02f4 */
[----:B------:R-:W-:Y:S04]  /*b8f0*/  LDGSTS.E [R7+0x11200], desc[UR28][R16.64], P1 ;  /* 0x1120000010077fae */ /* 0x000fe8000892185c */
[----:B------:R-:W-:Y:S01]  /*b900*/  LDGSTS.E [R7+0x11600], desc[UR28][R20.64], P1 ;  /* 0x1160000014077fae */ /* 0x000fe2000892185c */
[----:B-1----:R-:W-:-:S05]  /*b910*/  IMAD.WIDE R10, R4, 0x4, R230 ;  /* 0x00000004040a7825 */ /* 0x002fca00078e02e6 */
[----:B------:R1:W-:Y:S02]  /*b920*/  LDGSTS.E [R7+0x11a00], desc[UR28][R10.64], P1 ;  /* 0x11a000000a077fae */ /* 0x0003e4000892185c */
[C---:B-1----:R-:W-:Y:S02]  /*b930*/  IMAD.WIDE R10, R4.reuse, 0x4, R12 ;  /* 0x00000004040a7825 */ /* 0x042fe400078e020c */
[----:B------:R-:W5:Y:S04]  /*b940*/  LDL.LU.64 R12, [R1+0x530] ;  /* 0x00053000010c7983 */ /* 0x000f680000300a00 */
[----:B------:R1:W-:Y:S04]  /*b950*/  STL [R1], RZ ;  /* 0x000000ff01007387 */ /* 0x0003e80000100800 */
[----:B------:R1:W-:Y:S04]  /*b960*/  STL [R1+0x4], RZ ;  /* 0x000004ff01007387 */ /* 0x0003e80000100800 */
        /* <DEDUP_REMOVED lines=121> */
[----:B------:R1:W-:Y:S01]  /*c100*/  STL [R1+0x1ec], RZ ;  /* 0x0001ecff01007387 */ /* 0x0003e20000100800 */
[----:B------:R-:W-:-:S03]  /*c110*/  IMAD.WIDE R20, R4, 0x4, R238 ;  /* 0x0000000404147825 */ /* 0x000fc600078e02ee */
[----:B------:R1:W-:Y:S04]  /*c120*/  STL [R1+0x1f0], RZ ;  /* 0x0001f0ff01007387 */ /* 0x0003e80000100800 */
[----:B------:R1:W-:Y:S04]  /*c130*/  STL [R1+0x1f4], RZ ;  /* 0x0001f4ff01007387 */ /* 0x0003e80000100800 */
[----:B------:R1:W-:Y:S04]  /*c140*/  STL [R1+0x1f8], RZ ;  /* 0x0001f8ff01007387 */ /* 0x0003e80000100800 */
[----:B------:R1:W-:Y:S04]  /*c150*/  STL [R1+0x1fc], RZ ;  /* 0x0001fcff01007387 */ /* 0x0003e80000100800 */
[----:B------:R-:W2:Y:S01]  /*c160*/  LDL R239, [R1+0x200] ;  /* 0x0002000001ef7983 */ /* 0x000ea20000100800 */
[----:B------:R-:W-:-:S04]  /*c170*/  IMAD.WIDE R16, R4, 0x4, R234 ;  /* 0x0000000404107825 */ /* 0x000fc800078e02ea */
[C---:B------:R-:W-:Y:S01]  /*c180*/  IMAD.WIDE R248, R4.reuse, 0x4, R248 ;  /* 0x0000000404f87825 */ /* 0x040fe200078e02f8 */
[----:B------:R-:W-:Y:S03]  /*c190*/  LDGSTS.E [R7+0x11e00], desc[UR28][R16.64], P1 ;  /* 0x11e0000010077fae */ /* 0x000fe6000892185c */
        /* <DEDUP_REMOVED lines=15> */
[----:B------:R3:W-:Y:S03]  /*c290*/  LDGSTS.E [R7+0x13e00], desc[UR28][R26.64], P1 ;  /* 0x13e000001a077fae */ /* 0x0007e6000892185c */
        /* <DEDUP_REMOVED lines=88> */
[----:B------:R-:W-:Y:S01]  /*c820*/  IMAD.WIDE R2, R4, 0x4, R2 ;  /* 0x0000000404027825 */ /* 0x000fe200078e0202 */
[----:B------:R1:W-:Y:S04]  /*c830*/  LDGSTS.E [R7+0x1f200], desc[UR28][R206.64], P1 ;  /* 0x1f200000ce077fae */ /* 0x0003e8000892185c */
[----:B------:R1:W-:Y:S04]  /*c840*/  LDGSTS.E [R7+0x1f600], desc[UR28][R210.64], P1 ;  /* 0x1f600000d2077fae */ /* 0x0003e8000892185c */
[----:B------:R1:W-:Y:S04]  /*c850*/  LDGSTS.E [R7+0x1fa00], desc[UR28][R214.64], P1 ;  /* 0x1fa00000d6077fae */ /* 0x0003e8000892185c */
[----:B------:R1:W-:Y:S01]  /*c860*/  LDGSTS.E [R7+0x1fe00], desc[UR28][R2.64], P1 ;  /* 0x1fe0000002077fae */ /* 0x0003e2000892185c */
[----:B------:R-:W-:-:S03]  /*c870*/  CS2R R24, SRZ ;  /* 0x0000000000187805 */ /* 0x000fc6000001ff00 */
[----:B------:R-:W0:Y:S01]  /*c880*/  LDGDEPBAR ;  /* 0x00000000000079af */ /* 0x000e220000000000 */
[----:B---3--:R-:W-:Y:S02]  /*c890*/  CS2R R26, SRZ ;  /* 0x00000000001a7805 */ /* 0x008fe4000001ff00 */
[----:B------:R-:W-:Y:S02]  /*c8a0*/  CS2R R28, SRZ ;  /* 0x00000000001c7805 */ /* 0x000fe4000001ff00 */
[----:B----4-:R-:W-:Y:S02]  /*c8b0*/  CS2R R30, SRZ ;  /* 0x00000000001e7805 */ /* 0x010fe4000001ff00 */
[----:B------:R-:W-:Y:S02]  /*c8c0*/  CS2R R32, SRZ ;  /* 0x0000000000207805 */ /* 0x000fe4000001ff00 */
[----:B-1----:R-:W-:Y:S02]  /*c8d0*/  CS2R R34, SRZ ;  /* 0x0000000000227805 */ /* 0x002fe4000001ff00 */
[----:B------:R-:W-:-:S02]  /*c8e0*/  CS2R R36, SRZ ;  /* 0x0000000000247805 */ /* 0x000fc4000001ff00 */
[----:B------:R-:W-:Y:S02]  /*c8f0*/  CS2R R38, SRZ ;  /* 0x0000000000267805 */ /* 0x000fe4000001ff00 */
[----:B------:R-:W-:Y:S02]  /*c900*/  CS2R R40, SRZ ;  /* 0x0000000000287805 */ /* 0x000fe4000001ff00 */
[----:B------:R-:W-:Y:S02]  /*c910*/  CS2R R42, SRZ ;  /* 0x00000000002a7805 */ /* 0x000fe4000001ff00 */
[----:B------:R-:W-:Y:S02]  /*c920*/  CS2R R44, SRZ ;  /* 0x00000000002c7805 */ /* 0x000fe4000001ff00 */
[----:B------:R-:W-:Y:S02]  /*c930*/  CS2R R46, SRZ ;  /* 0x00000000002e7805 */ /* 0x000fe4000001ff00 */
        /* <DEDUP_REMOVED lines=40> */
[----:B--2---:R-:W-:Y:S02]  /*cbc0*/  ISETP.GE.AND P0, PT, R239, 0x20, PT ;  /* 0x00000020ef00780c */ /* 0x004fe40003f06270 */
        /* <DEDUP_REMOVED lines=11> */
[----:B------:R-:W-:Y:S01]  /*cc80*/  CS2R R150, SRZ ;  /* 0x0000000000967805 */ /* 0x000fe2000001ff00 */
[----:B------:R-:W-:Y:S06]  /*cc90*/  @!P0 BRA `(.L_x_0) ;  /* 0x000000bc003c8947 */ /* 0x000fec0003800000 */
[----:B------:R-:W2:Y:S01]  /*cca0*/  LDL.LU R233, [R1+0x354] ;  /* 0x0003540001e97983 */ /* 0x000ea20000300800 */
[----:B------:R-:W-:Y:S01]  /*ccb0*/  IMAD.SHL.U32 R121, R4, 0x8, RZ ;  /* 0x0000000804797824 */ /* 0x000fe200078e00ff */
[----:B------:R-:W-:Y:S01]  /*ccc0*/  ULDC.64 UR4, c[0x0][0x218] ;  /* 0x0000860000047ab9 */ /* 0x000fe20000000a00 */
[----:B------:R-:W-:Y:S01]  /*ccd0*/  ULDC UR6, c[0x0][0x238] ;  /* 0x00008e0000067ab9 */ /* 0x000fe20000000800 */
[----:B------:R-:W3:Y:S04]  /*cce0*/  LDL.LU R245, [R1+0x204] ;  /* 0x0002040001f57983 */ /* 0x000ee80000300800 */
[----:B------:R-:W4:Y:S04]  /*ccf0*/  LDL.LU R241, [R1+0x210] ;  /* 0x0002100001f17983 */ /* 0x000f280000300800 */
[----:B------:R-:W4:Y:S04]  /*cd00*/  LDL.LU R244, [R1+0x214] ;  /* 0x0002140001f47983 */ /* 0x000f280000300800 */
[----:B------:R-:W4:Y:S04]  /*cd10*/  LDL.LU R230, [R1+0x218] ;  /* 0x0002180001e67983 */ /* 0x000f280000300800 */
[----:B------:R-:W4:Y:S04]  /*cd20*/  LDL.LU R231, [R1+0x21c] ;  /* 0x00021c0001e77983 */ /* 0x000f280000300800 */
[----:B------:R-:W4:Y:S04]  /*cd30*/  LDL.LU R235, [R1+0x220] ;  /* 0x0002200001eb7983 */ /* 0x000f280000300800 */
[----:B------:R-:W4:Y:S04]  /*cd40*/  LDL.LU R234, [R1+0x224] ;  /* 0x0002240001ea7983 */ /* 0x000f280000300800 */
[----:B------:R-:W4:Y:S04]  /*cd50*/  LDL.LU R238, [R1+0x228] ;  /* 0x0002280001ee7983 */ /* 0x000f280000300800 */
[----:B-----5:R1:W-:Y:S04]  /*cd60*/  STL [R1+0x538], R12 ;  /* 0x0005380c01007387 */ /* 0x0203e80000100800 */
[----:B------:R-:W-:Y:S04]  /*cd70*/  STL [R1+0x534], R6 ;  /* 0x0005340601007387 */ /* 0x000fe80000100800 */
[----:B------:R1:W-:Y:S01]  /*cd80*/  STL [R1+0x530], R0 ;  /* 0x0005300001007387 */ /* 0x0003e20000100800 */
[----:B--2---:R-:W-:-:S02]  /*cd90*/  SHF.R.S32.HI R2, RZ, 0x1f, R233 ;  /* 0x0000001fff027819 */ /* 0x004fc400000114e9 */
[----:B---3--:R-:W-:Y:S02]  /*cda0*/  SHF.R.S32.HI R3, RZ, 0x1f, R245 ;  /* 0x0000001fff037819 */ /* 0x008fe400000114f5 */
[----:B-1----:R-:W-:Y:S02]  /*cdb0*/  SHF.L.U64.HI R12, R233, 0x2, R2 ;  /* 0x00000002e90c7819 */ /* 0x002fe40000010202 */
[----:B------:R-:W-:Y:S02]  /*cdc0*/  SHF.L.U64.HI R0, R245, 0x2, R3 ;  /* 0x00000002f5007819 */ /* 0x000fe40000010203 */
[----:B----4-:R-:W-:Y:S01]  /*cdd0*/  SHF.R.S32.HI R5, RZ, 0x1f, R241 ;  /* 0x0000001fff057819 */ /* 0x010fe200000114f1 */
[----:B------:R-:W-:Y:S04]  /*cde0*/  STL [R1+0x540], R12 ;  /* 0x0005400c01007387 */ /* 0x000fe80000100800 */
[----:B------:R-:W2:Y:S04]  /*cdf0*/  LDL.LU R232, [R1+0x248] ;  /* 0x0002480001e87983 */ /* 0x000ea80000300800 */
[----:B------:R-:W3:Y:S04]  /*ce00*/  LDL.LU R240, [R1+0x244] ;  /* 0x0002440001f07983 */ /* 0x000ee80000300800 */
[----:B------:R1:W-:Y:S04]  /*ce10*/  STL [R1+0x480], R0 ;  /* 0x0004800001007387 */ /* 0x0003e80000100800 */
[----:B------:R-:W4:Y:S04]  /*ce20*/  LDL.LU R233, [R1+0x22c] ;  /* 0x00022c0001e97983 */ /* 0x000f280000300800 */
[----:B------:R-:W4:Y:S01]  /*ce30*/  LDL.LU R245, [R1+0x230] ;  /* 0x0002300001f57983 */ /* 0x000f220000300800 */
[----:B------:R-:W-:-:S02]  /*ce40*/  SHF.R.S32.HI R2, RZ, 0x1f, R244 ;  /* 0x0000001fff027819 */ /* 0x000fc400000114f4 */
[----:B-1----:R-:W-:Y:S02]  /*ce50*/  SHF.L.U64.HI R0, R241, 0x2, R5 ;  /* 0x00000002f1007819 */ /* 0x002fe40000010205 */
[----:B------:R-:W-:Y:S02]  /*ce60*/  SHF.L.U64.HI R2, R244, 0x2, R2 ;  /* 0x00000002f4027819 */ /* 0x000fe40000010202 */
[----:B------:R-:W-:Y:S01]  /*ce70*/  SHF.R.S32.HI R3, RZ, 0x1f, R230 ;  /* 0x0000001fff037819 */ /* 0x000fe200000114e6 */
[----:B------:R1:W-:Y:S01]  /*ce80*/  STL [R1+0x47c], R0 ;  /* 0x00047c0001007387 */ /* 0x0003e20000100800 */
[----:B------:R-:W-:Y:S02]  /*ce90*/  SHF.R.S32.HI R7, RZ, 0x1f, R231 ;  /* 0x0000001fff077819 */ /* 0x000fe400000114e7 */
[----:B------:R-:W-:Y:S01]  /*cea0*/  SHF.L.U64.HI R3, R230, 0x2, R3 ;  /* 0x00000002e6037819 */ /* 0x000fe20000010203 */
[----:B------:R1:W-:Y:S01]  /*ceb0*/  STL [R1+0x478], R2 ;  /* 0x0004780201007387 */ /* 0x0003e20000100800 */
[----:B------:R-:W-:-:S03]  /*cec0*/  SHF.R.S32.HI R5, RZ, 0x1f, R234 ;  /* 0x0000001fff057819 */ /* 0x000fc600000114ea */
[----:B------:R1:W-:Y:S02]  /*ced0*/  STL [R1+0x474], R3 ;  /* 0x0004740301007387 */ /* 0x0003e40000100800 */
[----:B-1----:R-:W-:Y:S02]  /*cee0*/  SHF.L.U64.HI R0, R231, 0x2, R7 ;  /* 0x00000002e7007819 */ /* 0x002fe40000010207 */
[----:B------:R-:W-:Y:S02]  /*cef0*/  SHF.R.S32.HI R7, RZ, 0x1f, R238 ;  /* 0x0000001fff077819 */ /* 0x000fe400000114ee */
[----:B------:R-:W-:Y:S01]  /*cf00*/  SHF.R.S32.HI R2, RZ, 0x1f, R235 ;  /* 0x0000001fff027819 */ /* 0x000fe200000114eb */
[----:B------:R1:W-:Y:S03]  /*cf10*/  STL [R1+0x470], R0 ;  /* 0x0004700001007387 */ /* 0x0003e60000100800 */
[----:B------:R-:W-:-:S02]  /*cf20*/  SHF.L.U64.HI R6, R235, 0x2, R2 ;  /* 0x00000002eb067819 */ /* 0x000fc40000010202 */
[----:B------:R-:W-:Y:S02]  /*cf30*/  SHF.L.U64.HI R2, R238, 0x2, R7 ;  /* 0x00000002ee027819 */ /* 0x000fe40000010207 */
[----:B------:R-:W-:Y:S01]  /*cf40*/  SHF.R.S32.HI R3, RZ, 0x1f, R239 ;  /* 0x0000001fff037819 */ /* 0x000fe200000114ef */
[----:B------:R-:W-:Y:S01]  /*cf50*/  STL [R1+0x46c], R6 ;  /* 0x00046c0601007387 */ /* 0x000fe20000100800 */
[----:B-1----:R-:W-:-:S03]  /*cf60*/  SHF.L.U64.HI R0, R234, 0x2, R5 ;  /* 0x00000002ea007819 */ /* 0x002fc60000010205 */
[----:B------:R-:W-:Y:S04]  /*cf70*/  STL [R1+0x53c], R2 ;  /* 0x00053c0201007387 */ /* 0x000fe80000100800 */
[----:B------:R1:W-:Y:S04]  /*cf80*/  STL [R1+0x468], R0 ;  /* 0x0004680001007387 */ /* 0x0003e80000100800 */
[----:B------:R-:W4:Y:S04]  /*cf90*/  LDL.LU R230, [R1+0x234] ;  /* 0x0002340001e67983 */ /* 0x000f280000300800 */
[----:B------:R-:W4:Y:S01]  /*cfa0*/  LDL.LU R231, [R1+0x238] ;  /* 0x0002380001e77983 */ /* 0x000f220000300800 */
[----:B-1----:R-:W-:-:S03]  /*cfb0*/  LEA.HI R0, R3, R239, RZ, 0x5 ;  /* 0x000000ef03007211 */ /* 0x002fc600078f28ff */
[----:B------:R-:W4:Y:S01]  /*cfc0*/  LDL.LU R235, [R1+0x23c] ;  /* 0x00023c0001eb7983 */ /* 0x000f220000300800 */
[----:B------:R-:W-:-:S03]  /*cfd0*/  SHF.R.S32.HI R3, RZ, 0x1f, R4 ;  /* 0x0000001fff037819 */ /* 0x000fc60000011404 */
[----:B------:R-:W4:Y:S01]  /*cfe0*/  LDL.LU R234, [R1+0x240] ;  /* 0x0002400001ea7983 */ /* 0x000f220000300800 */
[----:B------:R-:W-:-:S03]  /*cff0*/  SHF.L.U64.HI R122, R4, 0x3, R3 ;  /* 0x00000003047a7819 */ /* 0x000fc60000010203 */
[----:B------:R-:W4:Y:S04]  /*d000*/  LDL.LU R241, [R1+0x24c] ;  /* 0x00024c0001f17983 */ /* 0x000f280000300800 */
[----:B------:R-:W4:Y:S04]  /*d010*/  LDL.LU R244, [R1+0x250] ;  /* 0x0002500001f47983 */ /* 0x000f280000300800 */
[----:B------:R-:W4:Y:S04]  /*d020*/  LDL.LU R238, [R1+0x254] ;  /* 0x0002540001ee7983 */ /* 0x000f280000300800 */
[----:B------:R-:W4:Y:S04]  /*d030*/  LDL.LU R239, [R1+0x258] ;  /* 0x0002580001ef7983 */ /* 0x000f280000300800 */
[----:B------:R-:W-:Y:S04]  /*d040*/  STL [R1+0x544], R0 ;  /* 0x0005440001007387 */ /* 0x000fe80000100800 */
[----:B------:R-:W-:Y:S04]  /*d050*/  STL [R1+0x54c], R4 ;  /* 0x00054c0401007387 */ /* 0x000fe80000100800 */
[----:B------:R-:W-:Y:S01]  /*d060*/  STL [R1+0x548], R3 ;  /* 0x0005480301007387 */ /* 0x000fe20000100800 */
[----:B--2---:R-:W-:-:S02]  /*d070*/  SHF.R.S32.HI R5, RZ, 0x1f, R232 ;  /* 0x0000001fff057819 */ /* 0x004fc400000114e8 */
[-C--:B------:R-:W-:Y:S02]  /*d080*/  LEA R6, P3, R232, R121.reuse, 0x2 ;  /* 0x00000079e8067211 */ /* 0x080fe400078610ff */
[----:B---3--:R-:W-:Y:S02]  /*d090*/  SHF.R.S32.HI R15, RZ, 0x1f, R240 ;  /* 0x0000001fff0f7819 */ /* 0x008fe400000114f0 */
[-C--:B------:R-:W-:Y:S01]  /*d0a0*/  LEA R16, P0, R240, R121.reuse, 0x2 ;  /* 0x00000079f0107211 */ /* 0x080fe200078010ff */
[----:B------:R-:W-:Y:S01]  /*d0b0*/  STL [R1+0x550], R6 ;  /* 0x0005500601007387 */ /* 0x000fe20000100800 */
[----:B------:R-:W-:Y:S02]  /*d0c0*/  LEA.HI.X R13, R232, R122, R5, 0x2, P3 ;  /* 0x0000007ae80d7211 */ /* 0x000fe400018f1405 */
[----:B----4-:R-:W-:Y:S02]  /*d0d0*/  SHF.R.S32.HI R17, RZ, 0x1f, R233 ;  /* 0x0000001fff117819 */ /* 0x010fe400000114e9 */
[----:B------:R-:W-:-:S02]  /*d0e0*/  LEA R18, P1, R233, R121, 0x2 ;  /* 0x00000079e9127211 */ /* 0x000fc400078210ff */
[----:B------:R-:W-:Y:S01]  /*d0f0*/  LEA R20, P2, R245, R121, 0x2 ;  /* 0x00000079f5147211 */ /* 0x000fe200078410ff */
[----:B------:R-:W-:Y:S01]  /*d100*/  STL [R1+0x558], R16 ;  /* 0x0005581001007387 */ /* 0x000fe20000100800 */
[-C--:B------:R-:W-:Y:S02]  /*d110*/  LEA.HI.X R15, R240, R122.reuse, R15, 0x2, P0 ;  /* 0x0000007af00f7211 */ /* 0x080fe400000f140f */
[----:B------:R-:W-:Y:S01]  /*d120*/  LEA.HI.X R17, R233, R122, R17, 0x2, P1 ;  /* 0x0000007ae9117211 */ /* 0x000fe200008f1411 */
[----:B------:R-:W-:Y:S01]  /*d130*/  STL [R1+0x55c], R18 ;  /* 0x00055c1201007387 */ /* 0x000fe20000100800 */
[----:B------:R-:W-:-:S03]  /*d140*/  SHF.R.S32.HI R19, RZ, 0x1f, R245 ;  /* 0x0000001fff137819 */ /* 0x000fc600000114f5 */
[----:B------:R-:W-:Y:S04]  /*d150*/  STL [R1+0x560], R20 ;  /* 0x0005601401007387 */ /* 0x000fe80000100800 */
[----:B------:R-:W-:Y:S04]  /*d160*/  STL [R1+0x554], R13 ;  /* 0x0005540d01007387 */ /* 0x000fe80000100800 */
[----:B------:R-:W-:Y:S01]  /*d170*/  STL [R1+0x564], R15 ;  /* 0x0005640f01007387 */ /* 0x000fe20000100800 */
[----:B------:R-:W-:-:S03]  /*d180*/  LEA.HI.X R19, R245, R122, R19, 0x2, P2 ;  /* 0x0000007af5137211 */ /* 0x000fc600010f1413 */
[----:B------:R1:W-:Y:S04]  /*d190*/  STL [R1+0x568], R17 ;  /* 0x0005681101007387 */ /* 0x0003e80000100800 */
[----:B------:R-:W2:Y:S04]  /*d1a0*/  LDL.LU R232, [R1+0x25c] ;  /* 0x00025c0001e87983 */ /* 0x000ea80000300800 */
[----:B------:R-:W3:Y:S04]  /*d1b0*/  LDL.LU R240, [R1+0x260] ;  /* 0x0002600001f07983 */ /* 0x000ee80000300800 */
[----:B------:R-:W4:Y:S04]  /*d1c0*/  LDL.LU R233, [R1+0x264] ;  /* 0x0002640001e97983 */ /* 0x000f280000300800 */
[----:B------:R-:W4:Y:S01]  /*d1d0*/  LDL.LU R245, [R1+0x268] ;  /* 0x0002680001f57983 */ /* 0x000f220000300800 */
[----:B------:R-:W-:-:S02]  /*d1e0*/  SHF.R.S32.HI R21, RZ, 0x1f, R230 ;  /* 0x0000001fff157819 */ /* 0x000fc400000114e6 */
[-C--:B------:R-:W-:Y:S02]  /*d1f0*/  LEA R22, P0, R230, R121.reuse, 0x2 ;  /* 0x00000079e6167211 */ /* 0x080fe400078010ff */
[----:B------:R-:W-:Y:S02]  /*d200*/  SHF.R.S32.HI R23, RZ, 0x1f, R231 ;  /* 0x0000001fff177819 */ /* 0x000fe400000114e7 */
[-C--:B------:R-:W-:Y:S02]  /*d210*/  LEA R152, P1, R231, R121.reuse, 0x2 ;  /* 0x00000079e7987211 */ /* 0x080fe400078210ff */
[----:B------:R-:W-:Y:S02]  /*d220*/  SHF.R.S32.HI R153, RZ, 0x1f, R235 ;  /* 0x0000001fff997819 */ /* 0x000fe400000114eb */
[----:B------:R-:W-:Y:S02]  /*d230*/  LEA R154, P2, R235, R121, 0x2 ;  /* 0x00000079eb9a7211 */ /* 0x000fe400078410ff */
[----:B------:R-:W-:-:S02]  /*d240*/  SHF.R.S32.HI R155, RZ, 0x1f, R234 ;  /* 0x0000001fff9b7819 */ /* 0x000fc400000114ea */
[-C--:B------:R-:W-:Y:S02]  /*d250*/  LEA R156, P3, R234, R121.reuse, 0x2 ;  /* 0x00000079ea9c7211 */ /* 0x080fe400078610ff */
[-C--:B------:R-:W-:Y:S02]  /*d260*/  LEA.HI.X R21, R230, R122.reuse, R21, 0x2, P0 ;  /* 0x0000007ae6157211 */ /* 0x080fe400000f1415 */
[-C--:B------:R-:W-:Y:S01]  /*d270*/  LEA.HI.X R23, R231, R122.reuse, R23, 0x2, P1 ;  /* 0x0000007ae7177211 */ /* 0x080fe200008f1417 */
[----:B------:R-:W4:Y:S01]  /*d280*/  LDL.LU R230, [R1+0x26c] ;  /* 0x00026c0001e67983 */ /* 0x000f220000300800 */
[----:B------:R-:W-:Y:S02]  /*d290*/  SHF.R.S32.HI R157, RZ, 0x1f, R241 ;  /* 0x0000001fff9d7819 */ /* 0x000fe400000114f1 */
[----:B------:R-:W-:Y:S01]  /*d2a0*/  LEA R158, P0, R241, R121, 0x2 ;  /* 0x00000079f19e7211 */ /* 0x000fe200078010ff */
[----:B------:R-:W4:Y:S01]  /*d2b0*/  LDL.LU R231, [R1+0x270] ;  /* 0x0002700001e77983 */ /* 0x000f220000300800 */
[----:B------:R-:W-:-:S02]  /*d2c0*/  LEA.HI.X R153, R235, R122, R153, 0x2, P2 ;  /* 0x0000007aeb997211 */ /* 0x000fc400010f1499 */
[----:B------:R-:W-:Y:S01]  /*d2d0*/  SHF.R.S32.HI R159, RZ, 0x1f, R244 ;  /* 0x0000001fff9f7819 */ /* 0x000fe200000114f4 */
[----:B------:R-:W4:Y:S01]  /*d2e0*/  LDL.LU R235, [R1+0x274] ;  /* 0x0002740001eb7983 */ /* 0x000f220000300800 */
[-C--:B------:R-:W-:Y:S02]  /*d2f0*/  LEA R160, P1, R244, R121.reuse, 0x2 ;  /* 0x00000079f4a07211 */ /* 0x080fe400078210ff */
[----:B------:R-:W-:Y:S02]  /*d300*/  LEA.HI.X R155, R234, R122, R155, 0x2, P3 ;  /* 0x0000007aea9b7211 */ /* 0x000fe400018f149b */
[----:B------:R-:W-:Y:S01]  /*d310*/  SHF.R.S32.HI R161, RZ, 0x1f, R238 ;  /* 0x0000001fffa17819 */ /* 0x000fe200000114ee */
[----:B------:R-:W4:Y:S01]  /*d320*/  LDL.LU R234, [R1+0x278] ;  /* 0x0002780001ea7983 */ /* 0x000f220000300800 */
[----:B------:R-:W-:Y:S02]  /*d330*/  LEA R162, P2, R238, R121, 0x2 ;  /* 0x00000079eea27211 */ /* 0x000fe400078410ff */
[----:B------:R-:W-:-:S02]  /*d340*/  SHF.R.S32.HI R163, RZ, 0x1f, R239 ;  /* 0x0000001fffa37819 */ /* 0x000fc400000114ef */
[----:B------:R-:W-:Y:S02]  /*d350*/  LEA R164, P3, R239, R121, 0x2 ;  /* 0x00000079efa47211 */ /* 0x000fe400078610ff */
[-C--:B------:R-:W-:Y:S02]  /*d360*/  LEA.HI.X R157, R241, R122.reuse, R157, 0x2, P0 ;  /* 0x0000007af19d7211 */ /* 0x080fe400000f149d */
[-C--:B------:R-:W-:Y:S01]  /*d370*/  LEA.HI.X R159, R244, R122.reuse, R159, 0x2, P1 ;  /* 0x0000007af49f7211 */ /* 0x080fe200008f149f */
[----:B------:R-:W4:Y:S01]  /*d380*/  LDL.LU R241, [R1+0x27c] ;  /* 0x00027c0001f17983 */ /* 0x000f220000300800 */
[-C--:B------:R-:W-:Y:S02]  /*d390*/  LEA.HI.X R161, R238, R122.reuse, R161, 0x2, P2 ;  /* 0x0000007aeea17211 */ /* 0x080fe400010f14a1 */
[----:B------:R-:W-:Y:S01]  /*d3a0*/  LEA.HI.X R163, R239, R122, R163, 0x2, P3 ;  /* 0x0000007aefa37211 */ /* 0x000fe200018f14a3 */
[----:B------:R-:W4:Y:S04]  /*d3b0*/  LDL.LU R244, [R1+0x280] ;  /* 0x0002800001f47983 */ /* 0x000f280000300800 */
[----:B------:R-:W4:Y:S04]  /*d3c0*/  LDL.LU R238, [R1+0x284] ;  /* 0x0002840001ee7983 */ /* 0x000f280000300800 */
[----:B------:R-:W4:Y:S01]  /*d3d0*/  LDL.LU R239, [R1+0x288] ;  /* 0x0002880001ef7983 */ /* 0x000f220000300800 */
[----:B--2---:R-:W-:-:S02]  /*d3e0*/  SHF.R.S32.HI R165, RZ, 0x1f, R232 ;  /* 0x0000001fffa57819 */ /* 0x004fc400000114e8 */
[-C--:B------:R-:W-:Y:S02]  /*d3f0*/  LEA R166, P0, R232, R121.reuse, 0x2 ;  /* 0x00000079e8a67211 */ /* 0x080fe400078010ff */
[----:B---3--:R-:W-:Y:S02]  /*d400*/  SHF.R.S32.HI R167, RZ, 0x1f, R240 ;  /* 0x0000001fffa77819 */ /* 0x008fe400000114f0 */
[-C--:B------:R-:W-:Y:S02]  /*d410*/  LEA R168, P1, R240, R121.reuse, 0x2 ;  /* 0x00000079f0a87211 */ /* 0x080fe400078210ff */
[----:B----4-:R-:W-:Y:S02]  /*d420*/  SHF.R.S32.HI R169, RZ, 0x1f, R233 ;  /* 0x0000001fffa97819 */ /* 0x010fe400000114e9 */
[----:B------:R-:W-:Y:S02]  /*d430*/  LEA R170, P2, R233, R121, 0x2 ;  /* 0x00000079e9aa7211 */ /* 0x000fe400078410ff */
[----:B------:R-:W-:-:S02]  /*d440*/  SHF.R.S32.HI R171, RZ, 0x1f, R245 ;  /* 0x0000001fffab7819 */ /* 0x000fc400000114f5 */
[----:B------:R-:W-:Y:S02]  /*d450*/  LEA R172, P3, R245, R121, 0x2 ;  /* 0x00000079f5ac7211 */ /* 0x000fe400078610ff */
[-C--:B------:R-:W-:Y:S02]  /*d460*/  LEA.HI.X R165, R232, R122.reuse, R165, 0x2, P0 ;  /* 0x0000007ae8a57211 */ /* 0x080fe400000f14a5 */
[-C--:B------:R-:W-:Y:S01]  /*d470*/  LEA.HI.X R167, R240, R122.reuse, R167, 0x2, P1 ;  /* 0x0000007af0a77211 */ /* 0x080fe200008f14a7 */
[----:B------:R-:W2:Y:S01]  /*d480*/  LDL.LU R232, [R1+0x28c] ;  /* 0x00028c0001e87983 */ /* 0x000ea20000300800 */
[-C--:B------:R-:W-:Y:S02]  /*d490*/  LEA.HI.X R169, R233, R122.reuse, R169, 0x2, P2 ;  /* 0x0000007ae9a97211 */ /* 0x080fe400010f14a9 */
[----:B------:R-:W-:Y:S01]  /*d4a0*/  LEA.HI.X R171, R245, R122, R171, 0x2, P3 ;  /* 0x0000007af5ab7211 */ /* 0x000fe200018f14ab */
[----:B------:R-:W3:Y:S04]  /*d4b0*/  LDL.LU R240, [R1+0x290] ;  /* 0x0002900001f07983 */ /* 0x000ee80000300800 */
[----:B------:R-:W4:Y:S04]  /*d4c0*/  LDL.LU R233, [R1+0x294] ;  /* 0x0002940001e97983 */ /* 0x000f280000300800 */
[----:B------:R-:W4:Y:S01]  /*d4d0*/  LDL.LU R245, [R1+0x298] ;  /* 0x0002980001f57983 */ /* 0x000f220000300800 */
[----:B------:R-:W-:-:S02]  /*d4e0*/  SHF.R.S32.HI R173, RZ, 0x1f, R230 ;  /* 0x0000001fffad7819 */ /* 0x000fc400000114e6 */
[CC--:B------:R-:W-:Y:S02]  /*d4f0*/  LEA R174, P0, R230.reuse, R121.reuse, 0x2 ;  /* 0x00000079e6ae7211 */ /* 0x0c0fe400078010ff */
[----:B------:R-:W-:Y:S02]  /*d500*/  SHF.R.S32.HI R175, RZ, 0x1f, R231 ;  /* 0x0000001fffaf7819 */ /* 0x000fe400000114e7 */
[-C--:B------:R-:W-:Y:S02]  /*d510*/  LEA R176, P1, R231, R121.reuse, 0x2 ;  /* 0x00000079e7b07211 */ /* 0x080fe400078210ff */
[----:B------:R-:W-:Y:S02]  /*d520*/  SHF.R.S32.HI R177, RZ, 0x1f, R235 ;  /* 0x0000001fffb17819 */ /* 0x000fe400000114eb */
[----:B------:R-:W-:Y:S02]  /*d530*/  LEA R178, P2, R235, R121, 0x2 ;  /* 0x00000079ebb27211 */ /* 0x000fe400078410ff */
[----:B------:R-:W-:-:S02]  /*d540*/  LEA.HI.X R173, R230, R122, R173, 0x2, P0 ;  /* 0x0000007ae6ad7211 */ /* 0x000fc400000f14ad */
[----:B------:R-:W-:Y:S01]  /*d550*/  SHF.R.S32.HI R179, RZ, 0x1f, R234 ;  /* 0x0000001fffb37819 */ /* 0x000fe200000114ea */
[----:B------:R-:W4:Y:S01]  /*d560*/  LDL.LU R230, [R1+0x29c] ;  /* 0x00029c0001e67983 */ /* 0x000f220000300800 */
[CC--:B------:R-:W-:Y:S02]  /*d570*/  LEA R180, P3, R234.reuse, R121.reuse, 0x2 ;  /* 0x00000079eab47211 */ /* 0x0c0fe400078610ff */
[-C--:B------:R-:W-:Y:S02]  /*d580*/  LEA.HI.X R175, R231, R122.reuse, R175, 0x2, P1 ;  /* 0x0000007ae7af7211 */ /* 0x080fe400008f14af */
[-C--:B------:R-:W-:Y:S01]  /*d590*/  LEA.HI.X R177, R235, R122.reuse, R177, 0x2, P2 ;  /* 0x0000007aebb17211 */ /* 0x080fe200010f14b1 */
[----:B------:R-:W4:Y:S01]  /*d5a0*/  LDL.LU R231, [R1+0x2a0] ;  /* 0x0002a00001e77983 */ /* 0x000f220000300800 */
[----:B------:R-:W-:Y:S02]  /*d5b0*/  LEA.HI.X R179, R234, R122, R179, 0x2, P3 ;  /* 0x0000007aeab37211 */ /* 0x000fe400018f14b3 */
[----:B------:R-:W-:Y:S01]  /*d5c0*/  SHF.R.S32.HI R181, RZ, 0x1f, R241 ;  /* 0x0000001fffb57819 */ /* 0x000fe200000114f1 */
[----:B------:R-:W4:Y:S01]  /*d5d0*/  LDL.LU R235, [R1+0x2a4] ;  /* 0x0002a40001eb7983 */ /* 0x000f220000300800 */
[----:B------:R-:W-:-:S02]  /*d5e0*/  LEA R182, P0, R241, R121, 0x2 ;  /* 0x00000079f1b67211 */ /* 0x000fc400078010ff */
[----:B------:R-:W-:Y:S01]  /*d5f0*/  SHF.R.S32.HI R183, RZ, 0x1f, R244 ;  /* 0x0000001fffb77819 */ /* 0x000fe200000114f4 */
[----:B------:R-:W4:Y:S01]  /*d600*/  LDL.LU R234, [R1+0x2a8] ;  /* 0x0002a80001ea7983 */ /* 0x000f220000300800 */
[-C--:B------:R-:W-:Y:S02]  /*d610*/  LEA R184, P1, R244, R121.reuse, 0x2 ;  /* 0x00000079f4b87211 */ /* 0x080fe400078210ff */
[----:B------:R-:W-:Y:S02]  /*d620*/  SHF.R.S32.HI R185, RZ, 0x1f, R238 ;  /* 0x0000001fffb97819 */ /* 0x000fe400000114ee */
[-C--:B------:R-:W-:Y:S02]  /*d630*/  LEA R186, P2, R238, R121.reuse, 0x2 ;  /* 0x00000079eeba7211 */ /* 0x080fe400078410ff */
[----:B------:R-:W-:Y:S02]  /*d640*/  SHF.R.S32.HI R187, RZ, 0x1f, R239 ;  /* 0x0000001fffbb7819 */ /* 0x000fe400000114ef */
[----:B------:R-:W-:-:S02]  /*d650*/  LEA R188, P3, R239, R121, 0x2 ;  /* 0x00000079efbc7211 */ /* 0x000fc400078610ff */
        /* <DEDUP_REMOVED lines=23> */
[----:B------:R-:W2:Y:S01]  /*d7d0*/  LDL.LU R245, [R1+0x2c8] ;  /* 0x0002c80001f57983 */ /* 0x000ea20000300800 */
[----:B------:R-:W-:-:S02]  /*d7e0*/  SHF.R.S32.HI R197, RZ, 0x1f, R230 ;  /* 0x0000001fffc57819 */ /* 0x000fc400000114e6 */
[-C--:B------:R-:W-:Y:S02]  /*d7f0*/  LEA R198, P0, R230, R121.reuse, 0x2 ;  /* 0x00000079e6c67211 */ /* 0x080fe400078010ff */
[----:B------:R-:W-:Y:S02]  /*d800*/  SHF.R.S32.HI R199, RZ, 0x1f, R231 ;  /* 0x0000001fffc77819 */ /* 0x000fe400000114e7 */
[-C--:B------:R-:W-:Y:S02]  /*d810*/  LEA R200, P1, R231, R121.reuse, 0x2 ;  /* 0x00000079e7c87211 */ /* 0x080fe400078210ff */
[----:B------:R-:W-:Y:S02]  /*d820*/  SHF.R.S32.HI R201, RZ, 0x1f, R235 ;  /* 0x0000001fffc97819 */ /* 0x000fe400000114eb */
        /* <DEDUP_REMOVED lines=8> */
[----:B------:R-:W4:Y:S01]  /*d8b0*/  LDL.LU R231, [R1+0x2d0] ;  /* 0x0002d00001e77983 */ /* 0x000f220000300800 */
[----:B------:R-:W-:-:S03]  /*d8c0*/  SHF.R.S32.HI R205, RZ, 0x1f, R241 ;  /* 0x0000001fffcd7819 */ /* 0x000fc600000114f1 */
[----:B------:R-:W4:Y:S01]  /*d8d0*/  LDL.LU R235, [R1+0x2d4] ;  /* 0x0002d40001eb7983 */ /* 0x000f220000300800 */
[-C--:B------:R-:W-:Y:S02]  /*d8e0*/  LEA R206, P0, R241, R121.reuse, 0x2 ;  /* 0x00000079f1ce7211 */ /* 0x080fe400078010ff */
[----:B------:R-:W-:Y:S01]  /*d8f0*/  SHF.R.S32.HI R207, RZ, 0x1f, R244 ;  /* 0x0000001fffcf7819 */ /* 0x000fe200000114f4 */
[----:B------:R-:W4:Y:S01]  /*d900*/  LDL.LU R234, [R1+0x2d8] ;  /* 0x0002d80001ea7983 */ /* 0x000f220000300800 */
        /* <DEDUP_REMOVED lines=12> */
[----:B------:R-:W4:Y:S04]  /*d9d0*/  LDL.LU R239, [R1+0x2e8] ;  /* 0x0002e80001ef7983 */ /* 0x000f280000300800 */
[----:B------:R-:W4:Y:S04]  /*d9e0*/  LDL.LU R247, [R1+0x2ec] ;  /* 0x0002ec0001f77983 */ /* 0x000f280000300800 */
[----:B------:R-:W4:Y:S04]  /*d9f0*/  LDL.LU R250, [R1+0x2f0] ;  /* 0x0002f00001fa7983 */ /* 0x000f280000300800 */
[----:B------:R-:W4:Y:S01]  /*da00*/  LDL.LU R252, [R1+0x2f4] ;  /* 0x0002f40001fc7983 */ /* 0x000f220000300800 */
[----:B--2---:R-:W-:-:S02]  /*da10*/  SHF.R.S32.HI R219, RZ, 0x1f, R245 ;  /* 0x0000001fffdb7819 */ /* 0x004fc400000114f5 */
[----:B------:R-:W-:-:S04]  /*da20*/  LEA R220, P3, R245, R121, 0x2 ;  /* 0x00000079f5dc7211 */ /* 0x000fc800078610ff */
[----:B------:R-:W-:Y:S02]  /*da30*/  LEA.HI.X R219, R245, R122, R219, 0x2, P3 ;  /* 0x0000007af5db7211 */ /* 0x000fe400018f14db */
[----:B------:R-:W2:Y:S04]  /*da40*/  LDL.LU R245, [R1+0x2f8] ;  /* 0x0002f80001f57983 */ /* 0x000ea80000300800 */
        /* <DEDUP_REMOVED lines=8> */
[----:B------:R-:W2:Y:S01]  /*dad0*/  LDL.LU R151, [R1+0x31c] ;  /* 0x00031c0001977983 */ /* 0x000ea20000300800 */
[----:B------:R-:W-:-:S02]  /*dae0*/  SHF.R.S32.HI R213, RZ, 0x1f, R232 ;  /* 0x0000001fffd57819 */ /* 0x000fc400000114e8 */
[----:B---3--:R-:W-:Y:S01]  /*daf0*/  SHF.R.S32.HI R215, RZ, 0x1f, R240 ;  /* 0x0000001fffd77819 */ /* 0x008fe200000114f0 */
[----:B------:R-:W3:Y:S01]  /*db00*/  LDL.LU R14, [R1+0x320] ;  /* 0x00032000010e7983 */ /* 0x000ee20000300800 */
[----:B----4-:R-:W-:Y:S02]  /*db10*/  SHF.R.S32.HI R217, RZ, 0x1f, R233 ;  /* 0x0000001fffd97819 */ /* 0x010fe400000114e9 */
[-C--:B------:R-:W-:Y:S01]  /*db20*/  LEA R214, P0, R232, R121.reuse, 0x2 ;  /* 0x00000079e8d67211 */ /* 0x080fe200078010ff */
[----:B------:R-:W4:Y:S01]  /*db30*/  LDL.LU R8, [R1+0x324] ;  /* 0x0003240001087983 */ /* 0x000f220000300800 */
[-C--:B------:R-:W-:Y:S02]  /*db40*/  LEA R216, P1, R240, R121.reuse, 0x2 ;  /* 0x00000079f0d87211 */ /* 0x080fe400078210ff */
[----:B------:R-:W-:Y:S01]  /*db50*/  LEA R218, P2, R233, R121, 0x2 ;  /* 0x00000079e9da7211 */ /* 0x000fe200078410ff */
[----:B------:R-:W4:Y:S01]  /*db60*/  LDL.LU R10, [R1+0x328] ;  /* 0x00032800010a7983 */ /* 0x000f220000300800 */
[----:B------:R-:W-:-:S02]  /*db70*/  LEA.HI.X R213, R232, R122, R213, 0x2, P0 ;  /* 0x0000007ae8d57211 */ /* 0x000fc400000f14d5 */
[-C--:B------:R-:W-:Y:S02]  /*db80*/  LEA.HI.X R215, R240, R122.reuse, R215, 0x2, P1 ;  /* 0x0000007af0d77211 */ /* 0x080fe400008f14d7 */
[----:B------:R-:W-:Y:S02]  /*db90*/  LEA.HI.X R217, R233, R122, R217, 0x2, P2 ;  /* 0x0000007ae9d97211 */ /* 0x000fe400010f14d9 */
[----:B------:R-:W-:Y:S02]  /*dba0*/  SHF.R.S32.HI R221, RZ, 0x1f, R230 ;  /* 0x0000001fffdd7819 */ /* 0x000fe400000114e6 */
[----:B------:R-:W-:Y:S02]  /*dbb0*/  SHF.R.S32.HI R223, RZ, 0x1f, R231 ;  /* 0x0000001fffdf7819 */ /* 0x000fe400000114e7 */
[----:B------:R-:W-:Y:S02]  /*dbc0*/  SHF.R.S32.HI R225, RZ, 0x1f, R235 ;  /* 0x0000001fffe17819 */ /* 0x000fe400000114eb */
[----:B------:R-:W-:-:S02]  /*dbd0*/  SHF.R.S32.HI R227, RZ, 0x1f, R234 ;  /* 0x0000001fffe37819 */ /* 0x000fc400000114ea */
[-C--:B------:R-:W-:Y:S02]  /*dbe0*/  LEA R222, P0, R230, R121.reuse, 0x2 ;  /* 0x00000079e6de7211 */ /* 0x080fe400078010ff */
[-C--:B------:R-:W-:Y:S02]  /*dbf0*/  LEA R224, P1, R231, R121.reuse, 0x2 ;  /* 0x00000079e7e07211 */ /* 0x080fe400078210ff */
[-C--:B------:R-:W-:Y:S02]  /*dc00*/  LEA R226, P2, R235, R121.reuse, 0x2 ;  /* 0x00000079ebe27211 */ /* 0x080fe400078410ff */
[----:B------:R-:W-:Y:S02]  /*dc10*/  LEA R228, P3, R234, R121, 0x2 ;  /* 0x00000079eae47211 */ /* 0x000fe400078610ff */
[-C--:B------:R-:W-:Y:S02]  /*dc20*/  LEA.HI.X R221, R230, R122.reuse, R221, 0x2, P0 ;  /* 0x0000007ae6dd7211 */ /* 0x080fe400000f14dd */
        /* <DEDUP_REMOVED lines=16> */
[-C--:B------:R-:W-:Y:S02]  /*dd30*/  LEA R238, P0, R247, R121.reuse, 0x2 ;  /* 0x00000079f7ee7211 */ /* 0x080fe400078010ff */
[----:B------:R-:W-:Y:S02]  /*dd40*/  SHF.R.S32.HI R239, RZ, 0x1f, R250 ;  /* 0x0000001fffef7819 */ /* 0x000fe400000114fa */
[----:B------:R-:W-:-:S02]  /*dd50*/  LEA R240, P1, R250, R121, 0x2 ;  /* 0x00000079faf07211 */ /* 0x000fc400078210ff */
[----:B------:R-:W-:Y:S02]  /*dd60*/  SHF.R.S32.HI R241, RZ, 0x1f, R252 ;  /* 0x0000001ffff17819 */ /* 0x000fe400000114fc */
[----:B------:R-:W-:Y:S02]  /*dd70*/  LEA R242, P2, R252, R121, 0x2 ;  /* 0x00000079fcf27211 */ /* 0x000fe400078410ff */
[-C--:B------:R-:W-:Y:S02]  /*dd80*/  LEA.HI.X R237, R247, R122.reuse, R237, 0x2, P0 ;  /* 0x0000007af7ed7211 */ /* 0x080fe400000f14ed */
[-C--:B------:R-:W-:Y:S02]  /*dd90*/  LEA.HI.X R239, R250, R122.reuse, R239, 0x2, P1 ;  /* 0x0000007afaef7211 */ /* 0x080fe400008f14ef */
[----:B------:R-:W-:Y:S02]  /*dda0*/  LEA.HI.X R241, R252, R122, R241, 0x2, P2 ;  /* 0x0000007afcf17211 */ /* 0x000fe400010f14f1 */
[----:B--2---:R-:W-:-:S02]  /*ddb0*/  SHF.R.S32.HI R243, RZ, 0x1f, R245 ;  /* 0x0000001ffff37819 */ /* 0x004fc400000114f5 */
[-C--:B------:R-:W-:Y:S02]  /*ddc0*/  LEA R244, P3, R245, R121.reuse, 0x2 ;  /* 0x00000079f5f47211 */ /* 0x080fe400078610ff */
[-C--:B------:R-:W-:Y:S02]  /*ddd0*/  LEA R246, P0, R145, R121.reuse, 0x2 ;  /* 0x0000007991f67211 */ /* 0x080fe400078010ff */
[----:B------:R-:W-:Y:S02]  /*dde0*/  LEA.HI.X R243, R245, R122, R243, 0x2, P3 ;  /* 0x0000007af5f37211 */ /* 0x000fe400018f14f3 */
[----:B------:R-:W-:Y:S02]  /*ddf0*/  SHF.R.S32.HI R245, RZ, 0x1f, R145 ;  /* 0x0000001ffff57819 */ /* 0x000fe40000011491 */
[----:B------:R-:W-:Y:S02]  /*de00*/  SHF.R.S32.HI R247, RZ, 0x1f, R146 ;  /* 0x0000001ffff77819 */ /* 0x000fe40000011492 */
[----:B------:R-:W-:-:S02]  /*de10*/  LEA R248, P1, R146, R121, 0x2 ;  /* 0x0000007992f87211 */ /* 0x000fc400078210ff */
[----:B------:R-:W-:Y:S02]  /*de20*/  SHF.R.S32.HI R249, RZ, 0x1f, R148 ;  /* 0x0000001ffff97819 */ /* 0x000fe40000011494 */
[-C--:B------:R-:W-:Y:S02]  /*de30*/  LEA R250, P2, R148, R121.reuse, 0x2 ;  /* 0x0000007994fa7211 */ /* 0x080fe400078410ff */
[----:B------:R-:W-:Y:S02]  /*de40*/  SHF.R.S32.HI R251, RZ, 0x1f, R149 ;  /* 0x0000001ffffb7819 */ /* 0x000fe40000011495 */
[----:B------:R-:W-:Y:S02]  /*de50*/  LEA R252, P3, R149, R121, 0x2 ;  /* 0x0000007995fc7211 */ /* 0x000fe400078610ff */
[-C--:B------:R-:W-:Y:S02]  /*de60*/  LEA.HI.X R245, R145, R122.reuse, R245, 0x2, P0 ;  /* 0x0000007a91f57211 */ /* 0x080fe400000f14f5 */
[-C--:B------:R-:W-:Y:S01]  /*de70*/  LEA.HI.X R247, R146, R122.reuse, R247, 0x2, P1 ;  /* 0x0000007a92f77211 */ /* 0x080fe200008f14f7 */
[----:B------:R-:W2:Y:S01]  /*de80*/  LDL.LU R145, [R1+0x32c] ;  /* 0x00032c0001917983 */ /* 0x000ea20000300800 */
[----:B------:R-:W-:-:S02]  /*de90*/  LEA.HI.X R249, R148, R122, R249, 0x2, P2 ;  /* 0x0000007a94f97211 */ /* 0x000fc400010f14f9 */
[----:B------:R-:W-:Y:S01]  /*dea0*/  LEA.HI.X R251, R149, R122, R251, 0x2, P3 ;  /* 0x0000007a95fb7211 */ /* 0x000fe200018f14fb */
[----:B------:R-:W2:Y:S04]  /*deb0*/  LDL.LU R146, [R1+0x330] ;  /* 0x0003300001927983 */ /* 0x000ea80000300800 */
[----:B------:R-:W2:Y:S04]  /*dec0*/  LDL.LU R148, [R1+0x334] ;  /* 0x0003340001947983 */ /* 0x000ea80000300800 */
        /* <DEDUP_REMOVED lines=14> */
[----:B------:R-:W2:Y:S01]  /*dfb0*/  LDL.LU R150, [R1+0x340] ;  /* 0x0003400001967983 */ /* 0x000ea20000300800 */
[----:B------:R-:W-:-:S03]  /*dfc0*/  SHF.R.S32.HI R105, RZ, 0x1f, R151 ;  /* 0x0000001fff697819 */ /* 0x000fc60000011497 */
[----:B------:R-:W2:Y:S01]  /*dfd0*/  LDL.LU R9, [R1+0x344] ;  /* 0x0003440001097983 */ /* 0x000ea20000300800 */
[----:B------:R-:W-:-:S03]  /*dfe0*/  LEA R116, P0, R151, R121, 0x2 ;  /* 0x0000007997747211 */ /* 0x000fc600078010ff */
[----:B------:R-:W2:Y:S01]  /*dff0*/  LDL.LU R11, [R1+0x348] ;  /* 0x00034800010b7983 */ /* 0x000ea20000300800 */
[----:B------:R-:W-:-:S03]  /*e000*/  LEA.HI.X R105, R151, R122, R105, 0x2, P0 ;  /* 0x0000007a97697211 */ /* 0x000fc600000f1469 */
[----:B------:R-:W2:Y:S01]  /*e010*/  LDL.LU R151, [R1+0x34c] ;  /* 0x00034c0001977983 */ /* 0x000ea20000300800 */
[----:B---3--:R-:W-:Y:S02]  /*e020*/  SHF.R.S32.HI R103, RZ, 0x1f, R14 ;  /* 0x0000001fff677819 */ /* 0x008fe4000001140e */
[-C--:B------:R-:W-:Y:S02]  /*e030*/  LEA R115, P1, R14, R121.reuse, 0x2 ;  /* 0x000000790e737211 */ /* 0x080fe400078210ff */
[----:B----4-:R-:W-:Y:S02]  /*e040*/  SHF.R.S32.HI R101, RZ, 0x1f, R8 ;  /* 0x0000001fff657819 */ /* 0x010fe40000011408 */
[-C--:B------:R-:W-:Y:S02]  /*e050*/  LEA R114, P2, R8, R121.reuse, 0x2 ;  /* 0x0000007908727211 */ /* 0x080fe400078410ff */
[----:B------:R-:W-:Y:S02]  /*e060*/  SHF.R.S32.HI R99, RZ, 0x1f, R10 ;  /* 0x0000001fff637819 */ /* 0x000fe4000001140a */
[----:B------:R-:W-:-:S02]  /*e070*/  LEA R112, P3, R10, R121, 0x2 ;  /* 0x000000790a707211 */ /* 0x000fc400078610ff */
[-C--:B------:R-:W-:Y:S02]  /*e080*/  LEA.HI.X R103, R14, R122.reuse, R103, 0x2, P1 ;  /* 0x0000007a0e677211 */ /* 0x080fe400008f1467 */
[-C--:B------:R-:W-:Y:S01]  /*e090*/  LEA.HI.X R101, R8, R122.reuse, R101, 0x2, P2 ;  /* 0x0000007a08657211 */ /* 0x080fe200010f1465 */
[----:B------:R-:W3:Y:S01]  /*e0a0*/  LDL.LU R14, [R1+0x350] ;  /* 0x00035000010e7983 */ /* 0x000ee20000300800 */
[----:B------:R-:W-:-:S03]  /*e0b0*/  LEA.HI.X R99, R10, R122, R99, 0x2, P3 ;  /* 0x0000007a0a637211 */ /* 0x000fc600018f1463 */
[----:B------:R-:W4:Y:S04]  /*e0c0*/  LDL.LU R8, [R1+0x358] ;  /* 0x0003580001087983 */ /* 0x000f280000300800 */
[----:B------:R-:W4:Y:S01]  /*e0d0*/  LDL.LU R10, [R1+0x35c] ;  /* 0x00035c00010a7983 */ /* 0x000f220000300800 */
[----:B--2---:R-:W-:Y:S02]  /*e0e0*/  SHF.R.S32.HI R97, RZ, 0x1f, R145 ;  /* 0x0000001fff617819 */ /* 0x004fe40000011491 */
[-C--:B------:R-:W-:Y:S02]  /*e0f0*/  LEA R110, P0, R145, R121.reuse, 0x2 ;  /* 0x00000079916e7211 */ /* 0x080fe400078010ff */
        /* <DEDUP_REMOVED lines=93> */
[----:B------:R-:W4:Y:S04]  /*e6d0*/  LDL.LU R10, [R1+0x3bc] ;  /* 0x0003bc00010a7983 */ /* 0x000f280000300800 */
[----:B------:R-:W4:Y:S01]  /*e6e0*/  LDL.LU R143, [R1+0x3c0] ;  /* 0x0003c000018f7983 */ /* 0x000f220000300800 */
[----:B--2---:R-:W-:Y:S02]  /*e6f0*/  SHF.R.S32.HI R49, RZ, 0x1f, R145 ;  /* 0x0000001fff317819 */ /* 0x004fe40000011491 */
[----:B------:R-:W-:-:S02]  /*e700*/  LEA R62, P0, R145, R121, 0x2 ;  /* 0x00000079913e7211 */ /* 0x000fc400078010ff */
[----:B------:R-:W-:Y:S02]  /*e710*/  SHF.R.S32.HI R45, RZ, 0x1f, R148 ;  /* 0x0000001fff2d7819 */ /* 0x000fe40000011494 */
[CC--:B------:R-:W-:Y:S02]  /*e720*/  LEA R58, P2, R148.reuse, R121.reuse, 0x2 ;  /* 0x00000079943a7211 */ /* 0x0c0fe400078410ff */
[----:B------:R-:W-:Y:S02]  /*e730*/  SHF.R.S32.HI R43, RZ, 0x1f, R149 ;  /* 0x0000001fff2b7819 */ /* 0x000fe40000011495 */
[----:B------:R-:W-:Y:S02]  /*e740*/  LEA R56, P3, R149, R121, 0x2 ;  /* 0x0000007995387211 */ /* 0x000fe400078610ff */
[-C--:B------:R-:W-:Y:S02]  /*e750*/  LEA.HI.X R49, R145, R122.reuse, R49, 0x2, P0 ;  /* 0x0000007a91317211 */ /* 0x080fe400000f1431 */
[-C--:B------:R-:W-:Y:S01]  /*e760*/  LEA.HI.X R45, R148, R122.reuse, R45, 0x2, P2 ;  /* 0x0000007a942d7211 */ /* 0x080fe200010f142d */
[----:B------:R-:W2:Y:S01]  /*e770*/  LDL.LU R145, [R1+0x3c4] ;  /* 0x0003c40001917983 */ /* 0x000ea20000300800 */
[----:B------:R-:W-:-:S03]  /*e780*/  LEA.HI.X R43, R149, R122, R43, 0x2, P3 ;  /* 0x0000007a952b7211 */ /* 0x000fc600018f142b */
[----:B------:R-:W2:Y:S04]  /*e790*/  LDL.LU R148, [R1+0x3c8] ;  /* 0x0003c80001947983 */ /* 0x000ea80000300800 */
[----:B------:R-:W2:Y:S01]  /*e7a0*/  LDL.LU R149, [R1+0x3cc] ;  /* 0x0003cc0001957983 */ /* 0x000ea20000300800 */
[----:B------:R-:W-:Y:S02]  /*e7b0*/  SHF.R.S32.HI R47, RZ, 0x1f, R146 ;  /* 0x0000001fff2f7819 */ /* 0x000fe40000011492 */
[----:B------:R-:W-:-:S04]  /*e7c0*/  LEA R60, P1, R146, R121, 0x2 ;  /* 0x00000079923c7211 */ /* 0x000fc800078210ff */
[----:B------:R-:W-:Y:S02]  /*e7d0*/  LEA.HI.X R47, R146, R122, R47, 0x2, P1 ;  /* 0x0000007a922f7211 */ /* 0x000fe400008f142f */
[----:B------:R-:W-:Y:S01]  /*e7e0*/  SHF.R.S32.HI R39, RZ, 0x1f, R150 ;  /* 0x0000001fff277819 */ /* 0x000fe20000011496 */
[----:B------:R-:W2:Y:S01]  /*e7f0*/  LDL.LU R146, [R1+0x3d0] ;  /* 0x0003d00001927983 */ /* 0x000ea20000300800 */
[-C--:B------:R-:W-:Y:S02]  /*e800*/  LEA R52, P1, R150, R121.reuse, 0x2 ;  /* 0x0000007996347211 */ /* 0x080fe400078210ff */
[----:B------:R-:W-:Y:S02]  /*e810*/  SHF.R.S32.HI R37, RZ, 0x1f, R9 ;  /* 0x0000001fff257819 */ /* 0x000fe40000011409 */
[----:B------:R-:W-:Y:S02]  /*e820*/  LEA R50, P2, R9, R121, 0x2 ;  /* 0x0000007909327211 */ /* 0x000fe400078410ff */
[----:B------:R-:W-:-:S02]  /*e830*/  SHF.R.S32.HI R35, RZ, 0x1f, R11 ;  /* 0x0000001fff237819 */ /* 0x000fc4000001140b */
[-C--:B------:R-:W-:Y:S02]  /*e840*/  LEA R48, P3, R11, R121.reuse, 0x2 ;  /* 0x000000790b307211 */ /* 0x080fe400078610ff */
[----:B------:R-:W-:Y:S02]  /*e850*/  SHF.R.S32.HI R41, RZ, 0x1f, R147 ;  /* 0x0000001fff297819 */ /* 0x000fe40000011493 */
[----:B------:R-:W-:Y:S02]  /*e860*/  LEA R54, P0, R147, R121, 0x2 ;  /* 0x0000007993367211 */ /* 0x000fe400078010ff */
[-C--:B------:R-:W-:Y:S02]  /*e870*/  LEA.HI.X R39, R150, R122.reuse, R39, 0x2, P1 ;  /* 0x0000007a96277211 */ /* 0x080fe400008f1427 */
[-C--:B------:R-:W-:Y:S01]  /*e880*/  LEA.HI.X R37, R9, R122.reuse, R37, 0x2, P2 ;  /* 0x0000007a09257211 */ /* 0x080fe200010f1425 */
[----:B------:R-:W2:Y:S01]  /*e890*/  LDL.LU R150, [R1+0x3d4] ;  /* 0x0003d40001967983 */ /* 0x000ea20000300800 */
[----:B------:R-:W-:-:S03]  /*e8a0*/  LEA.HI.X R35, R11, R122, R35, 0x2, P3 ;  /* 0x0000007a0b237211 */ /* 0x000fc600018f1423 */
[----:B------:R-:W2:Y:S01]  /*e8b0*/  LDL.LU R9, [R1+0x3d8] ;  /* 0x0003d80001097983 */ /* 0x000ea20000300800 */
[----:B------:R-:W-:-:S03]  /*e8c0*/  LEA.HI.X R41, R147, R122, R41, 0x2, P0 ;  /* 0x0000007a93297211 */ /* 0x000fc600000f1429 */
[----:B------:R-:W2:Y:S01]  /*e8d0*/  LDL.LU R11, [R1+0x3dc] ;  /* 0x0003dc00010b7983 */ /* 0x000ea20000300800 */
[----:B------:R-:W-:Y:S02]  /*e8e0*/  SHF.R.S32.HI R33, RZ, 0x1f, R151 ;  /* 0x0000001fff217819 */ /* 0x000fe40000011497 */
[C---:B------:R-:W-:Y:S01]  /*e8f0*/  LEA R46, P0, R151.reuse, R121, 0x2 ;  /* 0x00000079972e7211 */ /* 0x040fe200078010ff */
[----:B------:R-:W2:Y:S03]  /*e900*/  LDL.LU R141, [R1+0x3e0] ;  /* 0x0003e000018d7983 */ /* 0x000ea60000300800 */
[----:B------:R-:W-:Y:S01]  /*e910*/  LEA.HI.X R33, R151, R122, R33, 0x2, P0 ;  /* 0x0000007a97217211 */ /* 0x000fe200000f1421 */
[----:B------:R-:W2:Y:S04]  /*e920*/  LDL.LU R144, [R1+0x3e4] ;  /* 0x0003e40001907983 */ /* 0x000ea80000300800 */
[----:B------:R-:W2:Y:S04]  /*e930*/  LDL.LU R147, [R1+0x3e8] ;  /* 0x0003e80001937983 */ /* 0x000ea80000300800 */
[----:B------:R-:W2:Y:S01]  /*e940*/  LDL.LU R151, [R1+0x3ec] ;  /* 0x0003ec0001977983 */ /* 0x000ea20000300800 */
[----:B---3--:R-:W-:-:S02]  /*e950*/  SHF.R.S32.HI R31, RZ, 0x1f, R14 ;  /* 0x0000001fff1f7819 */ /* 0x008fc4000001140e */
[-C--:B------:R-:W-:Y:S02]  /*e960*/  LEA R44, P1, R14, R121.reuse, 0x2 ;  /* 0x000000790e2c7211 */ /* 0x080fe400078210ff */
[----:B----4-:R-:W-:Y:S02]  /*e970*/  SHF.R.S32.HI R29, RZ, 0x1f, R8 ;  /* 0x0000001fff1d7819 */ /* 0x010fe40000011408 */
[----:B------:R-:W-:Y:S02]  /*e980*/  SHF.R.S32.HI R27, RZ, 0x1f, R10 ;  /* 0x0000001fff1b7819 */ /* 0x000fe4000001140a */
[-C--:B------:R-:W-:Y:S02]  /*e990*/  LEA R42, P2, R8, R121.reuse, 0x2 ;  /* 0x00000079082a7211 */ /* 0x080fe400078410ff */
[----:B------:R-:W-:Y:S02]  /*e9a0*/  LEA R40, P3, R10, R121, 0x2 ;  /* 0x000000790a287211 */ /* 0x000fe400078610ff */
[----:B------:R-:W-:-:S02]  /*e9b0*/  LEA.HI.X R31, R14, R122, R31, 0x2, P1 ;  /* 0x0000007a0e1f7211 */ /* 0x000fc400008f141f */
[-C--:B------:R-:W-:Y:S02]  /*e9c0*/  LEA.HI.X R29, R8, R122.reuse, R29, 0x2, P2 ;  /* 0x0000007a081d7211 */ /* 0x080fe400010f141d */
[----:B------:R-:W-:Y:S02]  /*e9d0*/  LEA.HI.X R27, R10, R122, R27, 0x2, P3 ;  /* 0x0000007a0a1b7211 */ /* 0x000fe400018f141b */
[----:B--2---:R-:W-:Y:S02]  /*e9e0*/  SHF.R.S32.HI R14, RZ, 0x1f, R145 ;  /* 0x0000001fff0e7819 */ /* 0x004fe40000011491 */
[-C--:B------:R-:W-:Y:S02]  /*e9f0*/  LEA R36, P1, R145, R121.reuse, 0x2 ;  /* 0x0000007991247211 */ /* 0x080fe400078210ff */
[----:B------:R-:W-:Y:S02]  /*ea00*/  SHF.R.S32.HI R10, RZ, 0x1f, R148 ;  /* 0x0000001fff0a7819 */ /* 0x000fe40000011494 */
[----:B------:R-:W-:-:S02]  /*ea10*/  LEA R34, P2, R148, R121, 0x2 ;  /* 0x0000007994227211 */ /* 0x000fc400078410ff */
[----:B------:R-:W-:Y:S02]  /*ea20*/  SHF.R.S32.HI R8, RZ, 0x1f, R149 ;  /* 0x0000001fff087819 */ /* 0x000fe40000011495 */
[----:B------:R-:W-:Y:S02]  /*ea30*/  LEA R32, P3, R149, R121, 0x2 ;  /* 0x0000007995207211 */ /* 0x000fe400078610ff */
[-C--:B------:R-:W-:Y:S02]  /*ea40*/  LEA.HI.X R14, R145, R122.reuse, R14, 0x2, P1 ;  /* 0x0000007a910e7211 */ /* 0x080fe400008f140e */
[-C--:B------:R-:W-:Y:S01]  /*ea50*/  LEA.HI.X R10, R148, R122.reuse, R10, 0x2, P2 ;  /* 0x0000007a940a7211 */ /* 0x080fe200010f140a */
[----:B------:R-:W2:Y:S01]  /*ea60*/  LDL.LU R145, [R1+0x3f0] ;  /* 0x0003f00001917983 */ /* 0x000ea20000300800 */
[----:B------:R-:W-:-:S03]  /*ea70*/  LEA.HI.X R8, R149, R122, R8, 0x2, P3 ;  /* 0x0000007a95087211 */ /* 0x000fc600018f1408 */
[----:B------:R-:W3:Y:S04]  /*ea80*/  LDL.LU R148, [R1+0x3f4] ;  /* 0x0003f40001947983 */ /* 0x000ee80000300800 */
[----:B------:R-:W4:Y:S04]  /*ea90*/  LDL.LU R149, [R1+0x3f8] ;  /* 0x0003f80001957983 */ /* 0x000f280000300800 */
[----:B------:R-:W2:Y:S01]  /*eaa0*/  LDL.LU R142, [R1+0x3fc] ;  /* 0x0003fc00018e7983 */ /* 0x000ea20000300800 */
[----:B------:R-:W-:Y:S02]  /*eab0*/  SHF.R.S32.HI R25, RZ, 0x1f, R143 ;  /* 0x0000001fff197819 */ /* 0x000fe4000001148f */
[----:B------:R-:W-:Y:S01]  /*eac0*/  LEA R38, P0, R143, R121, 0x2 ;  /* 0x000000798f267211 */ /* 0x000fe200078010ff */
[----:B------:R-:W4:Y:S01]  /*ead0*/  LDL.LU R139, [R1+0x400] ;  /* 0x00040000018b7983 */ /* 0x000f220000300800 */
[----:B------:R-:W-:-:S02]  /*eae0*/  SHF.R.S32.HI R5, RZ, 0x1f, R146 ;  /* 0x0000001fff057819 */ /* 0x000fc40000011492 */
[----:B------:R-:W-:Y:S02]  /*eaf0*/  LEA.HI.X R25, R143, R122, R25, 0x2, P0 ;  /* 0x0000007a8f197211 */ /* 0x000fe400000f1419 */
[-C--:B------:R-:W-:Y:S01]  /*eb00*/  LEA R30, P0, R146, R121.reuse, 0x2 ;  /* 0x00000079921e7211 */ /* 0x080fe200078010ff */
[----:B------:R-:W4:Y:S01]  /*eb10*/  LDL.LU R143, [R1+0x404] ;  /* 0x00040400018f7983 */ /* 0x000f220000300800 */
[----:B------:R-:W-:Y:S02]  /*eb20*/  SHF.R.S32.HI R130, RZ, 0x1f, R150 ;  /* 0x0000001fff827819 */ /* 0x000fe40000011496 */
[----:B------:R-:W-:Y:S02]  /*eb30*/  SHF.R.S32.HI R133, RZ, 0x1f, R9 ;  /* 0x0000001fff857819 */ /* 0x000fe40000011409 */
[----:B------:R-:W-:Y:S02]  /*eb40*/  LEA R28, P1, R150, R121, 0x2 ;  /* 0x00000079961c7211 */ /* 0x000fe400078210ff */
[----:B------:R-:W-:-:S02]  /*eb50*/  SHF.R.S32.HI R136, RZ, 0x1f, R11 ;  /* 0x0000001fff887819 */ /* 0x000fc4000001140b */
[-C--:B------:R-:W-:Y:S02]  /*eb60*/  LEA R24, P3, R11, R121.reuse, 0x2 ;  /* 0x000000790b187211 */ /* 0x080fe400078610ff */
[----:B------:R-:W-:Y:S02]  /*eb70*/  LEA R26, P2, R9, R121, 0x2 ;  /* 0x00000079091a7211 */ /* 0x000fe400078410ff */
[-C--:B------:R-:W-:Y:S02]  /*eb80*/  LEA.HI.X R5, R146, R122.reuse, R5, 0x2, P0 ;  /* 0x0000007a92057211 */ /* 0x080fe400000f1405 */
[-C--:B------:R-:W-:Y:S01]  /*eb90*/  LEA.HI.X R136, R11, R122.reuse, R136, 0x2, P3 ;  /* 0x0000007a0b887211 */ /* 0x080fe200018f1488 */
[----:B------:R-:W4:Y:S01]  /*eba0*/  LDL.LU R146, [R1+0x408] ;  /* 0x0004080001927983 */ /* 0x000f220000300800 */
[-C--:B------:R-:W-:Y:S02]  /*ebb0*/  LEA.HI.X R130, R150, R122.reuse, R130, 0x2, P1 ;  /* 0x0000007a96827211 */ /* 0x080fe400008f1482 */
[----:B------:R-:W-:Y:S01]  /*ebc0*/  LEA.HI.X R133, R9, R122, R133, 0x2, P2 ;  /* 0x0000007a09857211 */ /* 0x000fe200010f1485 */
[----:B------:R-:W4:Y:S01]  /*ebd0*/  LDL.LU R150, [R1+0x40c] ;  /* 0x00040c0001967983 */ /* 0x000f220000300800 */
[----:B------:R-:W-:-:S02]  /*ebe0*/  SHF.R.S32.HI R124, RZ, 0x1f, R141 ;  /* 0x0000001fff7c7819 */ /* 0x000fc4000001148d */
[-C--:B------:R-:W-:Y:S01]  /*ebf0*/  LEA R11, P0, R141, R121.reuse, 0x2 ;  /* 0x000000798d0b7211 */ /* 0x080fe200078010ff */
[----:B------:R-:W4:Y:S01]  /*ec00*/  LDL.LU R2, [R1+0x410] ;  /* 0x0004100001027983 */ /* 0x000f220000300800 */
[----:B------:R-:W-:Y:S02]  /*ec10*/  SHF.R.S32.HI R125, RZ, 0x1f, R144 ;  /* 0x0000001fff7d7819 */ /* 0x000fe40000011490 */
[----:B------:R-:W-:Y:S01]  /*ec20*/  SHF.R.S32.HI R126, RZ, 0x1f, R147 ;  /* 0x0000001fff7e7819 */ /* 0x000fe20000011493 */
[----:B------:R-:W4:Y:S01]  /*ec30*/  LDL.LU R12, [R1+0x414] ;  /* 0x00041400010c7983 */ /* 0x000f220000300800 */
[-C--:B------:R-:W-:Y:S02]  /*ec40*/  LEA R9, P1, R144, R121.reuse, 0x2 ;  /* 0x0000007990097211 */ /* 0x080fe400078210ff */
[----:B------:R-:W-:Y:S02]  /*ec50*/  LEA R7, P2, R147, R121, 0x2 ;  /* 0x0000007993077211 */ /* 0x000fe400078410ff */
[----:B------:R-:W-:-:S02]  /*ec60*/  SHF.R.S32.HI R127, RZ, 0x1f, R151 ;  /* 0x0000001fff7f7819 */ /* 0x000fc40000011497 */
[----:B------:R-:W-:Y:S02]  /*ec70*/  LEA R123, P3, R151, R121, 0x2 ;  /* 0x00000079977b7211 */ /* 0x000fe400078610ff */
[-C--:B------:R-:W-:Y:S02]  /*ec80*/  LEA.HI.X R137, R141, R122.reuse, R124, 0x2, P0 ;  /* 0x0000007a8d897211 */ /* 0x080fe400000f147c */
[-C--:B------:R-:W-:Y:S02]  /*ec90*/  LEA.HI.X R140, R144, R122.reuse, R125, 0x2, P1 ;  /* 0x0000007a908c7211 */ /* 0x080fe400008f147d */
[-C--:B------:R-:W-:Y:S02]  /*eca0*/  LEA.HI.X R141, R147, R122.reuse, R126, 0x2, P2 ;  /* 0x0000007a938d7211 */ /* 0x080fe400010f147e */
[----:B------:R-:W-:Y:S01]  /*ecb0*/  LEA.HI.X R144, R151, R122, R127, 0x2, P3 ;  /* 0x0000007a97907211 */ /* 0x000fe200018f147f */
[----:B------:R-:W4:Y:S04]  /*ecc0*/  LDL.LU R147, [R1+0x418] ;  /* 0x0004180001937983 */ /* 0x000f280000300800 */
[----:B------:R-:W4:Y:S04]  /*ecd0*/  LDL.LU R151, [R1+0x41c] ;  /* 0x00041c0001977983 */ /* 0x000f280000300800 */
[----:B-1----:R-:W4:Y:S04]  /*ece0*/  LDL.LU R17, [R1+0x420] ;  /* 0x0004200001117983 */ /* 0x002f280000300800 */
[----:B------:R-:W4:Y:S04]  /*ecf0*/  LDL.LU R15, [R1+0x424] ;  /* 0x00042400010f7983 */ /* 0x000f280000300800 */
[----:B------:R-:W4:Y:S04]  /*ed00*/  LDL.LU R20, [R1+0x428] ;  /* 0x0004280001147983 */ /* 0x000f280000300800 */
[----:B------:R-:W4:Y:S01]  /*ed10*/  LDL.LU R18, [R1+0x42c] ;  /* 0x00042c0001127983 */ /* 0x000f220000300800 */
[----:B--2---:R-:W-:-:S02]  /*ed20*/  SHF.R.S32.HI R127, RZ, 0x1f, R142 ;  /* 0x0000001fff7f7819 */ /* 0x004fc4000001148e */
[----:B------:R-:W-:-:S04]  /*ed30*/  LEA R134, P3, R142, R121, 0x2 ;  /* 0x000000798e867211 */ /* 0x000fc800078610ff */
[----:B------:R-:W-:-:S05]  /*ed40*/  LEA.HI.X R0, R142, R122, R127, 0x2, P3 ;  /* 0x0000007a8e007211 */ /* 0x000fca00018f147f */
[----:B------:R1:W-:Y:S04]  /*ed50*/  STL [R1], R0 ;  /* 0x0000000001007387 */ /* 0x0003e80000100800 */
[----:B------:R-:W2:Y:S01]  /*ed60*/  LDL.LU R16, [R1+0x208] ;  /* 0x0002080001107983 */ /* 0x000ea20000300800 */
[----:B------:R-:W-:Y:S02]  /*ed70*/  SHF.R.S32.HI R124, RZ, 0x1f, R145 ;  /* 0x0000001fff7c7819 */ /* 0x000fe40000011491 */
[-C--:B------:R-:W-:Y:S02]  /*ed80*/  LEA R128, P0, R145, R121.reuse, 0x2 ;  /* 0x0000007991807211 */ /* 0x080fe400078010ff */
[----:B---3--:R-:W-:Y:S02]  /*ed90*/  SHF.R.S32.HI R125, RZ, 0x1f, R148 ;  /* 0x0000001fff7d7819 */ /* 0x008fe40000011494 */
[----:B------:R-:W-:-:S02]  /*eda0*/  LEA R129, P1, R148, R121, 0x2 ;  /* 0x0000007994817211 */ /* 0x000fc400078210ff */
[----:B----4-:R-:W-:Y:S02]  /*edb0*/  SHF.R.S32.HI R126, RZ, 0x1f, R149 ;  /* 0x0000001fff7e7819 */ /* 0x010fe40000011495 */
[-C--:B------:R-:W-:Y:S02]  /*edc0*/  LEA R131, P2, R149, R121.reuse, 0x2 ;  /* 0x0000007995837211 */ /* 0x080fe400078410ff */
[-C--:B------:R-:W-:Y:S02]  /*edd0*/  LEA.HI.X R145, R145, R122.reuse, R124, 0x2, P0 ;  /* 0x0000007a91917211 */ /* 0x080fe400000f147c */
[----:B------:R-:W-:Y:S02]  /*ede0*/  LEA.HI.X R148, R148, R122, R125, 0x2, P1 ;  /* 0x0000007a94947211 */ /* 0x000fe400008f147d */
[----:B------:R-:W-:Y:S02]  /*edf0*/  SHF.R.S32.HI R124, RZ, 0x1f, R139 ;  /* 0x0000001fff7c7819 */ /* 0x000fe4000001148b */
[----:B------:R-:W-:-:S02]  /*ee00*/  LEA R132, P0, R139, R121, 0x2 ;  /* 0x000000798b847211 */ /* 0x000fc400078010ff */
[----:B------:R-:W-:Y:S02]  /*ee10*/  LEA.HI.X R149, R149, R122, R126, 0x2, P2 ;  /* 0x0000007a95957211 */ /* 0x000fe400010f147e */
[----:B------:R-:W-:Y:S02]  /*ee20*/  SHF.R.S32.HI R125, RZ, 0x1f, R143 ;  /* 0x0000001fff7d7819 */ /* 0x000fe4000001148f */
[-C--:B------:R-:W-:Y:S02]  /*ee30*/  LEA R135, P1, R143, R121.reuse, 0x2 ;  /* 0x000000798f877211 */ /* 0x080fe400078210ff */
[----:B------:R-:W-:Y:S02]  /*ee40*/  SHF.R.S32.HI R126, RZ, 0x1f, R146 ;  /* 0x0000001fff7e7819 */ /* 0x000fe40000011492 */
[----:B------:R-:W-:Y:S02]  /*ee50*/  SHF.R.S32.HI R127, RZ, 0x1f, R150 ;  /* 0x0000001fff7f7819 */ /* 0x000fe40000011496 */
[----:B------:R-:W-:-:S02]  /*ee60*/  LEA R138, P2, R146, R121, 0x2 ;  /* 0x00000079928a7211 */ /* 0x000fc400078410ff */
[----:B------:R-:W-:Y:S02]  /*ee70*/  LEA R142, P3, R150, R121, 0x2 ;  /* 0x00000079968e7211 */ /* 0x000fe400078610ff */
[-C--:B------:R-:W-:Y:S02]  /*ee80*/  LEA.HI.X R3, R139, R122.reuse, R124, 0x2, P0 ;  /* 0x0000007a8b037211 */ /* 0x080fe400000f147c */
[-C--:B-1----:R-:W-:Y:S02]  /*ee90*/  LEA.HI.X R0, R143, R122.reuse, R125, 0x2, P1 ;  /* 0x0000007a8f007211 */ /* 0x082fe400008f147d */
[-C--:B------:R-:W-:Y:S02]  /*eea0*/  LEA.HI.X R13, R146, R122.reuse, R126, 0x2, P2 ;  /* 0x0000007a920d7211 */ /* 0x080fe400010f147e */
[----:B------:R-:W-:Y:S02]  /*eeb0*/  LEA.HI.X R6, R150, R122, R127, 0x2, P3 ;  /* 0x0000007a96067211 */ /* 0x000fe400018f147f */
[----:B------:R-:W-:-:S02]  /*eec0*/  SHF.R.S32.HI R125, RZ, 0x1f, R12 ;  /* 0x0000001fff7d7819 */ /* 0x000fc4000001140c */
[-C--:B------:R-:W-:Y:S02]  /*eed0*/  LEA R143, P1, R12, R121.reuse, 0x2 ;  /* 0x000000790c8f7211 */ /* 0x080fe400078210ff */
[----:B------:R-:W-:Y:S02]  /*eee0*/  SHF.R.S32.HI R124, RZ, 0x1f, R2 ;  /* 0x0000001fff7c7819 */ /* 0x000fe40000011402 */
[----:B------:R-:W-:Y:S02]  /*eef0*/  SHF.R.S32.HI R126, RZ, 0x1f, R147 ;  /* 0x0000001fff7e7819 */ /* 0x000fe40000011493 */
[----:B------:R-:W-:Y:S02]  /*ef00*/  SHF.R.S32.HI R127, RZ, 0x1f, R151 ;  /* 0x0000001fff7f7819 */ /* 0x000fe40000011497 */
[-C--:B------:R-:W-:Y:S02]  /*ef10*/  LEA R139, P0, R2, R121.reuse, 0x2 ;  /* 0x00000079028b7211 */ /* 0x080fe400078010ff */
[----:B------:R-:W-:-:S02]  /*ef20*/  LEA R146, P2, R147, R121, 0x2 ;  /* 0x0000007993927211 */ /* 0x000fc400078410ff */
[----:B------:R-:W-:Y:S01]  /*ef30*/  LEA R150, P3, R151, R121, 0x2 ;  /* 0x0000007997967211 */ /* 0x000fe200078610ff */
[----:B------:R1:W-:Y:S01]  /*ef40*/  STL [R1+0x4], R3 ;  /* 0x0000040301007387 */ /* 0x0003e20000100800 */
[----:B------:R-:W-:-:S03]  /*ef50*/  LEA.HI.X R4, R2, R122, R124, 0x2, P0 ;  /* 0x0000007a02047211 */ /* 0x000fc600000f147c */
[----:B------:R3:W-:Y:S01]  /*ef60*/  STL [R1+0x8], R0 ;  /* 0x0000080001007387 */ /* 0x0007e20000100800 */
[----:B------:R-:W-:Y:S02]  /*ef70*/  SHF.R.S32.HI R124, RZ, 0x1f, R17 ;  /* 0x0000001fff7c7819 */ /* 0x000fe40000011411 */
[-C--:B-1----:R-:W-:Y:S02]  /*ef80*/  LEA.HI.X R3, R12, R122.reuse, R125, 0x2, P1 ;  /* 0x0000007a0c037211 */ /* 0x082fe400008f147d */
[-C--:B------:R-:W-:Y:S02]  /*ef90*/  LEA.HI.X R12, R151, R122.reuse, R127, 0x2, P3 ;  /* 0x0000007a970c7211 */ /* 0x080fe400018f147f */
[----:B---3--:R-:W-:Y:S02]  /*efa0*/  LEA.HI.X R0, R147, R122, R126, 0x2, P2 ;  /* 0x0000007a93007211 */ /* 0x008fe400010f147e */
[-C--:B------:R-:W-:Y:S02]  /*efb0*/  LEA R147, P0, R17, R121.reuse, 0x2 ;  /* 0x0000007911937211 */ /* 0x080fe400078010ff */
[----:B------:R-:W-:-:S02]  /*efc0*/  LEA R151, P1, R15, R121, 0x2 ;  /* 0x000000790f977211 */ /* 0x000fc400078210ff */
[-C--:B------:R-:W-:Y:S02]  /*efd0*/  LEA R2, P2, R20, R121.reuse, 0x2 ;  /* 0x0000007914027211 */ /* 0x080fe400078410ff */
[----:B------:R-:W-:Y:S02]  /*efe0*/  SHF.R.S32.HI R125, RZ, 0x1f, R15 ;  /* 0x0000001fff7d7819 */ /* 0x000fe4000001140f */
[----:B------:R-:W-:Y:S02]  /*eff0*/  SHF.R.S32.HI R126, RZ, 0x1f, R20 ;  /* 0x0000001fff7e7819 */ /* 0x000fe40000011414 */
[----:B------:R-:W-:Y:S02]  /*f000*/  SHF.R.S32.HI R127, RZ, 0x1f, R18 ;  /* 0x0000001fff7f7819 */ /* 0x000fe40000011412 */
[----:B------:R-:W-:Y:S02]  /*f010*/  LEA R121, P3, R18, R121, 0x2 ;  /* 0x0000007912797211 */ /* 0x000fe400078610ff */
[----:B------:R-:W-:-:S02]  /*f020*/  LEA.HI.X R124, R17, R122, R124, 0x2, P0 ;  /* 0x0000007a117c7211 */ /* 0x000fc400000f147c */
[-C--:B------:R-:W-:Y:S01]  /*f030*/  LEA.HI.X R125, R15, R122.reuse, R125, 0x2, P1 ;  /* 0x0000007a0f7d7211 */ /* 0x080fe200008f147d */
[----:B------:R-:W3:Y:S01]  /*f040*/  LDL.LU R17, [R1+0x568] ;  /* 0x0005680001117983 */ /* 0x000ee20000300800 */
[-C--:B------:R-:W-:Y:S02]  /*f050*/  LEA.HI.X R126, R20, R122.reuse, R126, 0x2, P2 ;  /* 0x0000007a147e7211 */ /* 0x080fe400010f147e */
[----:B------:R-:W-:Y:S01]  /*f060*/  LEA.HI.X R127, R18, R122, R127, 0x2, P3 ;  /* 0x0000007a127f7211 */ /* 0x000fe200018f147f */
[----:B------:R-:W4:Y:S01]  /*f070*/  LDL.LU R15, [R1+0x564] ;  /* 0x00056400010f7983 */ /* 0x000f220000300800 */
[----:B------:R-:W1:Y:S03]  /*f080*/  S2R R122, SR_TID.X ;  /* 0x00000000007a7919 */ /* 0x000e660000002100 */
[----:B------:R-:W3:Y:S04]  /*f090*/  LDL.LU R20, [R1+0x560] ;  /* 0x0005600001147983 */ /* 0x000ee80000300800 */
[----:B------:R-:W4:Y:S01]  /*f0a0*/  LDL.LU R18, [R1+0x55c] ;  /* 0x00055c0001127983 */ /* 0x000f220000300800 */
[----:B-1----:R-:W-:-:S04]  /*f0b0*/  SHF.R.U32.HI R122, RZ, 0x6, R122 ;  /* 0x00000006ff7a7819 */ /* 0x002fc8000001167a */
[----:B------:R-:W-:-:S04]  /*f0c0*/  SGXT.U32 R122, R122, 0x1 ;  /* 0x000000017a7a781a */ /* 0x000fc80000000000 */
[----:B------:R-:W-:-:S05]  /*f0d0*/  LOP3.LUT R122, R122, 0x1e, RZ, 0xfc, !PT ;  /* 0x0000001e7a7a7812 */ /* 0x000fca00078efcff */
[----:B--2---:R-:W-:Y:S02]  /*f0e0*/  IMAD R122, R122, R16, RZ ;  /* 0x000000107a7a7224 */ /* 0x004fe400078e02ff */
[----:B------:R-:W2:Y:S01]  /*f0f0*/  LDL.LU R16, [R1+0x558] ;  /* 0x0005580001107983 */ /* 0x000ea20000300800 */
[----:B------:R-:W-:Y:S02]  /*f100*/  IADD3 R22, P6, R22, UR10, RZ ;  /* 0x0000000a16167c10 */ /* 0x000fe4000ffde0ff */
[----:B------:R-:W-:Y:S02]  /*f110*/  IADD3 R152, P5, R152, UR10, RZ ;  /* 0x0000000a98987c10 */ /* 0x000fe4000ffbe0ff */
[----:B------:R-:W-:Y:S02]  /*f120*/  IADD3 R156, P2, R156, UR10, RZ ;  /* 0x0000000a9c9c7c10 */ /* 0x000fe4000ff5e0ff */
[----:B------:R-:W-:Y:S02]  /*f130*/  IADD3 R154, P3, R154, UR10, RZ ;  /* 0x0000000a9a9a7c10 */ /* 0x000fe4000ff7e0ff */
[----:B------:R-:W-:-:S02]  /*f140*/  IADD3.X R21, R21, UR11, RZ, P6, !PT ;  /* 0x0000000b15157c10 */ /* 0x000fc4000b7fe4ff */
[----:B------:R-:W-:Y:S02]  /*f150*/  IADD3 R164, P6, R164, UR10, RZ ;  /* 0x0000000aa4a47c10 */ /* 0x000fe4000ffde0ff */
[----:B------:R-:W-:Y:S02]  /*f160*/  IADD3.X R23, R23, UR11, RZ, P5, !PT ;  /* 0x0000000b17177c10 */ /* 0x000fe4000affe4ff */
[----:B------:R-:W-:Y:S02]  /*f170*/  IADD3.X R155, R155, UR11, RZ, P2, !PT ;  /* 0x0000000b9b9b7c10 */ /* 0x000fe400097fe4ff */
[----:B------:R-:W-:Y:S02]  /*f180*/  IADD3 R166, P5, R166, UR10, RZ ;  /* 0x0000000aa6a67c10 */ /* 0x000fe4000ffbe0ff */
[----:B------:R-:W-:Y:S02]  /*f190*/  IADD3.X R153, R153, UR11, RZ, P3, !PT ;  /* 0x0000000b99997c10 */ /* 0x000fe40009ffe4ff */
[----:B------:R-:W-:-:S02]  /*f1a0*/  IADD3 R170, P2, R170, UR10, RZ ;  /* 0x0000000aaaaa7c10 */ /* 0x000fc4000ff5e0ff */
[----:B------:R-:W-:Y:S02]  /*f1b0*/  IADD3 R168, P3, R168, UR10, RZ ;  /* 0x0000000aa8a87c10 */ /* 0x000fe4000ff7e0ff */
[----:B------:R-:W-:Y:S02]  /*f1c0*/  IADD3.X R163, R163, UR11, RZ, P6, !PT ;  /* 0x0000000ba3a37c10 */ /* 0x000fe4000b7fe4ff */
[----:B------:R-:W-:Y:S02]  /*f1d0*/  IADD3 R178, P6, R178, UR10, RZ ;  /* 0x0000000ab2b27c10 */ /* 0x000fe4000ffde0ff */
[----:B------:R-:W-:Y:S02]  /*f1e0*/  IADD3.X R165, R165, UR11, RZ, P5, !PT ;  /* 0x0000000ba5a57c10 */ /* 0x000fe4000affe4ff */
[----:B------:R-:W-:Y:S02]  /*f1f0*/  IADD3.X R169, R169, UR11, RZ, P2, !PT ;  /* 0x0000000ba9a97c10 */ /* 0x000fe400097fe4ff */
[----:B------:R-:W-:-:S02]  /*f200*/  IADD3 R180, P5, R180, UR10, RZ ;  /* 0x0000000ab4b47c10 */ /* 0x000fc4000ffbe0ff */
[----:B------:R-:W-:Y:S02]  /*f210*/  IADD3.X R167, R167, UR11, RZ, P3, !PT ;  /* 0x0000000ba7a77c10 */ /* 0x000fe40009ffe4ff */
[----:B------:R-:W-:Y:S02]  /*f220*/  IADD3 R184, P2, R184, UR10, RZ ;  /* 0x0000000ab8b87c10 */ /* 0x000fe4000ff5e0ff */
[----:B------:R-:W-:Y:S02]  /*f230*/  IADD3 R182, P3, R182, UR10, RZ ;  /* 0x0000000ab6b67c10 */ /* 0x000fe4000ff7e0ff */
[----:B------:R-:W-:Y:S02]  /*f240*/  IADD3.X R177, R177, UR11, RZ, P6, !PT ;  /* 0x0000000bb1b17c10 */ /* 0x000fe4000b7fe4ff */
[----:B------:R-:W-:Y:S02]  /*f250*/  IADD3 R192, P6, R192, UR10, RZ ;  /* 0x0000000ac0c07c10 */ /* 0x000fe4000ffde0ff */
[----:B------:R-:W-:-:S02]  /*f260*/  IADD3.X R179, R179, UR11, RZ, P5, !PT ;  /* 0x0000000bb3b37c10 */ /* 0x000fc4000affe4ff */
[----:B------:R-:W-:Y:S02]  /*f270*/  IADD3.X R183, R183, UR11, RZ, P2, !PT ;  /* 0x0000000bb7b77c10 */ /* 0x000fe400097fe4ff */
[----:B------:R-:W-:Y:S02]  /*f280*/  IADD3 R194, P5, R194, UR10, RZ ;  /* 0x0000000ac2c27c10 */ /* 0x000fe4000ffbe0ff */
[----:B------:R-:W-:Y:S02]  /*f290*/  IADD3.X R181, R181, UR11, RZ, P3, !PT ;  /* 0x0000000bb5b57c10 */ /* 0x000fe40009ffe4ff */
        /* <DEDUP_REMOVED lines=12> */
[----:B---3--:R-:W-:Y:S02]  /*f360*/  IADD3 R20, P4, R20, UR10, RZ ;  /* 0x0000000a14147c10 */ /* 0x008fe4000ff9e0ff */
[----:B----4-:R-:W-:Y:S02]  /*f370*/  IADD3 R18, P0, R18, UR10, RZ ;  /* 0x0000000a12127c10 */ /* 0x010fe4000ff1e0ff */
[----:B------:R-:W-:-:S02]  /*f380*/  IADD3.X R19, R19, UR11, RZ, P4, !PT ;  /* 0x0000000b13137c10 */ /* 0x000fc4000a7fe4ff */
[----:B------:R-:W-:Y:S02]  /*f390*/  IADD3.X R17, R17, UR11, RZ, P0, !PT ;  /* 0x0000000b11117c10 */ /* 0x000fe400087fe4ff */
[----:B------:R-:W-:Y:S02]  /*f3a0*/  IADD3 R160, P0, R160, UR10, RZ ;  /* 0x0000000aa0a07c10 */ /* 0x000fe4000ff1e0ff */
[----:B------:R-:W-:Y:S02]  /*f3b0*/  IADD3 R162, P4, R162, UR10, RZ ;  /* 0x0000000aa2a27c10 */ /* 0x000fe4000ff9e0ff */
[----:B------:R-:W-:Y:S02]  /*f3c0*/  IADD3.X R159, R159, UR11, RZ, P0, !PT ;  /* 0x0000000b9f9f7c10 */ /* 0x000fe400087fe4ff */
[----:B------:R-:W-:Y:S02]  /*f3d0*/  IADD3 R174, P0, R174, UR10, RZ ;  /* 0x0000000aaeae7c10 */ /* 0x000fe4000ff1e0ff */
[----:B------:R-:W-:-:S02]  /*f3e0*/  IADD3.X R161, R161, UR11, RZ, P4, !PT ;  /* 0x0000000ba1a17c10 */ /* 0x000fc4000a7fe4ff */
[----:B------:R-:W-:Y:S02]  /*f3f0*/  IADD3 R176, P4, R176, UR10, RZ ;  /* 0x0000000ab0b07c10 */ /* 0x000fe4000ff9e0ff */
[----:B------:R-:W-:Y:S02]  /*f400*/  IADD3.X R173, R173, UR11, RZ, P0, !PT ;  /* 0x0000000badad7c10 */ /* 0x000fe400087fe4ff */
        /* <DEDUP_REMOVED lines=43> */
[----:B------:R-:W-:Y:S01]  /*f6c0*/  IADD3.X R245, R245, UR11, RZ, P4, !PT ;  /* 0x0000000bf5f57c10 */ /* 0x000fe2000a7fe4ff */
[----:B------:R-:W-:Y:S01]  /*f6d0*/  STL [R1+0x484], R122 ;  /* 0x0004847a01007387 */ /* 0x000fe20000100800 */
[----:B------:R-:W-:Y:S02]  /*f6e0*/  IADD3 R117, P4, R117, UR10, RZ ;  /* 0x0000000a75757c10 */ /* 0x000fe4000ff9e0ff */
[----:B------:R-:W-:Y:S01]  /*f6f0*/  IADD3.X R247, R247, UR11, RZ, P6, !PT ;  /* 0x0000000bf7f77c10 */ /* 0x000fe2000b7fe4ff */
[----:B------:R-:W-:Y:S01]  /*f700*/  STL [R1+0x204], R120 ;  /* 0x0002047801007387 */ /* 0x000fe20000100800 */
[----:B------:R-:W-:-:S02]  /*f710*/  IADD3 R116, P6, R116, UR10, RZ ;  /* 0x0000000a74747c10 */ /* 0x000fc4000ffde0ff */
[----:B------:R-:W-:Y:S02]  /*f720*/  IADD3.X R249, R249, UR11, RZ, P5, !PT ;  /* 0x0000000bf9f97c10 */ /* 0x000fe4000affe4ff */
[----:B------:R-:W-:Y:S02]  /*f730*/  IADD3 R115, P5, R115, UR10, RZ ;  /* 0x0000000a73737c10 */ /* 0x000fe4000ffbe0ff */
[----:B------:R-:W-:Y:S02]  /*f740*/  IADD3.X R251, R251, UR11, RZ, P3, !PT ;  /* 0x0000000bfbfb7c10 */ /* 0x000fe40009ffe4ff */
[----:B------:R-:W-:Y:S02]  /*f750*/  IADD3 R114, P3, R114, UR10, RZ ;  /* 0x0000000a72727c10 */ /* 0x000fe4000ff7e0ff */
[----:B------:R-:W-:Y:S02]  /*f760*/  IADD3.X R113, R113, UR11, RZ, P2, !PT ;  /* 0x0000000b71717c10 */ /* 0x000fe400097fe4ff */
        /* <DEDUP_REMOVED lines=8> */
[----:B--2---:R-:W-:-:S04]  /*f7f0*/  IADD3 R16, P1, R16, UR10, RZ ;  /* 0x0000000a10107c10 */ /* 0x004fc8000ff3e0ff */
[----:B------:R-:W-:Y:S02]  /*f800*/  IADD3.X R15, R15, UR11, RZ, P1, !PT ;  /* 0x0000000b0f0f7c10 */ /* 0x000fe40008ffe4ff */
[----:B------:R-:W-:-:S04]  /*f810*/  IADD3 R158, P1, R158, UR10, RZ ;  /* 0x0000000a9e9e7c10 */ /* 0x000fc8000ff3e0ff */
        /* <DEDUP_REMOVED lines=13> */
[----:B------:R-:W-:-:S05]  /*f8f0*/  IADD3 R119, P1, R119, UR10, RZ ;  /* 0x0000000a77777c10 */ /* 0x000fca000ff3e0ff */
[----:B------:R-:W-:Y:S01]  /*f900*/  STL [R1+0x20c], R119 ;  /* 0x00020c7701007387 */ /* 0x000fe20000100800 */
[----:B------:R-:W-:-:S03]  /*f910*/  IADD3.X R111, R111, UR11, RZ, P1, !PT ;  /* 0x0000000b6f6f7c10 */ /* 0x000fc60008ffe4ff */
[----:B------:R1:W-:Y:S01]  /*f920*/  STL [R1+0x214], R118 ;  /* 0x0002147601007387 */ /* 0x0003e20000100800 */
[----:B------:R-:W-:-:S03]  /*f930*/  IADD3 R110, P1, R110, UR10, RZ ;  /* 0x0000000a6e6e7c10 */ /* 0x000fc6000ff3e0ff */
[----:B------:R-:W-:Y:S04]  /*f940*/  STL [R1+0x21c], R117 ;  /* 0x00021c7501007387 */ /* 0x000fe80000100800 */
[----:B------:R-:W-:Y:S04]  /*f950*/  STL [R1+0x224], R116 ;  /* 0x0002247401007387 */ /* 0x000fe80000100800 */
[----:B------:R-:W-:Y:S04]  /*f960*/  STL [R1+0x22c], R115 ;  /* 0x00022c7301007387 */ /* 0x000fe80000100800 */
[----:B------:R-:W-:Y:S04]  /*f970*/  STL [R1+0x234], R114 ;  /* 0x0002347201007387 */ /* 0x000fe80000100800 */
[----:B------:R-:W-:Y:S04]  /*f980*/  STL [R1+0x200], R113 ;  /* 0x0002007101007387 */ /* 0x000fe80000100800 */
[----:B------:R-:W-:Y:S04]  /*f990*/  STL [R1+0x23c], R112 ;  /* 0x00023c7001007387 */ /* 0x000fe80000100800 */
[----:B------:R-:W-:Y:S01]  /*f9a0*/  STL [R1+0x208], R111 ;  /* 0x0002086f01007387 */ /* 0x000fe20000100800 */
[----:B------:R-:W-:-:S03]  /*f9b0*/  IADD3 R102, P5, R102, UR10, RZ ;  /* 0x0000000a66667c10 */ /* 0x000fc6000ffbe0ff */
[----:B------:R-:W-:Y:S01]  /*f9c0*/  STL [R1+0x244], R110 ;  /* 0x0002446e01007387 */ /* 0x000fe20000100800 */
[----:B------:R-:W-:-:S03]  /*f9d0*/  IADD3.X R101, R101, UR11, RZ, P3, !PT ;  /* 0x0000000b65657c10 */ /* 0x000fc60009ffe4ff */
        /* <DEDUP_REMOVED lines=154> */
[----:B------:R-:W-:Y:S04]  /*10380*/  STL [R1+0x37c], R32 ;  /* 0x00037c2001007387 */ /* 0x000fe80000100800 */
[----:B------:R-:W-:Y:S01]  /*10390*/  STL [R1+0x348], R31 ;  /* 0x0003481f01007387 */ /* 0x000fe20000100800 */
[----:B------:R-:W-:-:S03]  /*103a0*/  IADD3.X R14, R14, UR11, RZ, P4, !PT ;  /* 0x0000000b0e0e7c10 */ /* 0x000fc6000a7fe4ff */
[----:B------:R-:W-:Y:S01]  /*103b0*/  STL [R1+0x384], R30 ;  /* 0x0003841e01007387 */ /* 0x000fe20000100800 */
[----:B------:R-:W-:-:S03]  /*103c0*/  IADD3 R11, P4, R11, UR10, RZ ;  /* 0x0000000a0b0b7c10 */ /* 0x000fc6000ff9e0ff */
[----:B------:R-:W-:Y:S04]  /*103d0*/  STL [R1+0x350], R29 ;  /* 0x0003501d01007387 */ /* 0x000fe80000100800 */
[----:B------:R-:W-:Y:S04]  /*103e0*/  STL [R1+0x38c], R28 ;  /* 0x00038c1c01007387 */ /* 0x000fe80000100800 */
[----:B------:R-:W-:Y:S04]  /*103f0*/  STL [R1+0x358], R27 ;  /* 0x0003581b01007387 */ /* 0x000fe80000100800 */
[----:B------:R-:W-:Y:S01]  /*10400*/  STL [R1+0x394], R26 ;  /* 0x0003941a01007387 */ /* 0x000fe20000100800 */
[----:B------:R-:W-:-:S03]  /*10410*/  IADD3.X R10, R10, UR11, RZ, P6, !PT ;  /* 0x0000000b0a0a7c10 */ /* 0x000fc6000b7fe4ff */
[----:B------:R-:W-:Y:S04]  /*10420*/  STL [R1+0x360], R25 ;  /* 0x0003601901007387 */ /* 0x000fe80000100800 */
[----:B------:R-:W-:Y:S04]  /*10430*/  STL [R1+0x39c], R24 ;  /* 0x00039c1801007387 */ /* 0x000fe80000100800 */
[----:B-1----:R-:W2:Y:S04]  /*10440*/  LDL.LU R118, [R1] ;  /* 0x0000000001767983 */ /* 0x002ea80000300800 */
[----:B------:R-:W-:Y:S04]  /*10450*/  STL [R1+0x368], R14 ;  /* 0x0003680e01007387 */ /* 0x000fe80000100800 */
[----:B------:R-:W-:Y:S04]  /*10460*/  STL [R1+0x3a4], R11 ;  /* 0x0003a40b01007387 */ /* 0x000fe80000100800 */
[----:B------:R-:W3:Y:S04]  /*10470*/  LDL.LU R119, [R1+0x4] ;  /* 0x0000040001777983 */ /* 0x000ee80000300800 */
[----:B------:R-:W-:Y:S04]  /*10480*/  STL [R1+0x370], R10 ;  /* 0x0003700a01007387 */ /* 0x000fe80000100800 */
[----:B------:R-:W4:Y:S01]  /*10490*/  LDL.LU R122, [R1+0x8] ;  /* 0x00000800017a7983 */ /* 0x000f220000300800 */
[----:B------:R-:W-:-:S02]  /*104a0*/  IADD3 R9, P6, R9, UR10, RZ ;  /* 0x0000000a09097c10 */ /* 0x000fc4000ffde0ff */
[----:B------:R-:W-:Y:S02]  /*104b0*/  IADD3.X R8, R8, UR11, RZ, P5, !PT ;  /* 0x0000000b08087c10 */ /* 0x000fe4000affe4ff */
[----:B------:R-:W-:Y:S01]  /*104c0*/  IADD3 R7, P5, R7, UR10, RZ ;  /* 0x0000000a07077c10 */ /* 0x000fe2000ffbe0ff */
[----:B------:R-:W-:Y:S01]  /*104d0*/  STL [R1+0x3ac], R9 ;  /* 0x0003ac0901007387 */ /* 0x000fe20000100800 */
[----:B------:R-:W-:-:S03]  /*104e0*/  IADD3.X R5, R5, UR11, RZ, P3, !PT ;  /* 0x0000000b05057c10 */ /* 0x000fc60009ffe4ff */
[----:B------:R1:W-:Y:S04]  /*104f0*/  STL [R1+0x378], R8 ;  /* 0x0003780801007387 */ /* 0x0003e80000100800 */
[----:B------:R1:W-:Y:S02]  /*10500*/  STL [R1+0x3b4], R7 ;  /* 0x0003b40701007387 */ /* 0x0003e40000100800 */
[----:B-1----:R-:W-:Y:S02]  /*10510*/  IADD3 R8, P3, R123, UR10, RZ ;  /* 0x0000000a7b087c10 */ /* 0x002fe4000ff7e0ff */
[----:B------:R1:W-:Y:S01]  /*10520*/  STL [R1+0x380], R5 ;  /* 0x0003800501007387 */ /* 0x0003e20000100800 */
[----:B------:R-:W-:-:S03]  /*10530*/  IADD3.X R7, R130, UR11, RZ, P2, !PT ;  /* 0x0000000b82077c10 */ /* 0x000fc600097fe4ff */
        /* <DEDUP_REMOVED lines=20> */
[----:B------:R-:W4:Y:S04]  /*10680*/  LDL.LU R120, [R1+0x430] ;  /* 0x0004300001787983 */ /* 0x000f280000300800 */
[----:B------:R1:W-:Y:S02]  /*10690*/  STL [R1+0x3e4], R7 ;  /* 0x0003e40701007387 */ /* 0x0003e40000100800 */
[----:B-1----:R-:W-:Y:S02]  /*106a0*/  IADD3 R8, P5, R135, UR10, RZ ;  /* 0x0000000a87087c10 */ /* 0x002fe4000ffbe0ff */
[----:B------:R-:W4:Y:S04]  /*106b0*/  LDL R129, [R1+0x448] ;  /* 0x0004480001817983 */ /* 0x000f280000100800 */
        /* <DEDUP_REMOVED lines=10> */
[----:B------:R1:W-:Y:S04]  /*10760*/  STL [R1+0x3fc], R7 ;  /* 0x0003fc0701007387 */ /* 0x0003e80000100800 */
[----:B------:R1:W-:Y:S02]  /*10770*/  STL [R1+0x3c8], R5 ;  /* 0x0003c80501007387 */ /* 0x0003e40000100800 */
[----:B-1----:R-:W-:Y:S02]  /*10780*/  IADD3 R8, P1, R139, UR10, RZ ;  /* 0x0000000a8b087c10 */ /* 0x002fe4000ff3e0ff */
[----:B------:R-:W-:-:S03]  /*10790*/  IADD3.X R7, R149, UR11, RZ, P0, !PT ;  /* 0x0000000b95077c10 */ /* 0x000fc600087fe4ff */
[----:B------:R2:W-:Y:S01]  /*107a0*/  STL [R1+0x404], R8 ;  /* 0x0004040801007387 */ /* 0x0005e20000100800 */
[----:B------:R-:W-:-:S03]  /*107b0*/  IADD3 R5, P0, R143, UR10, RZ ;  /* 0x0000000a8f057c10 */ /* 0x000fc6000ff1e0ff */
[----:B------:R1:W-:Y:S04]  /*107c0*/  STL [R1+0x3d0], R7 ;  /* 0x0003d00701007387 */ /* 0x0003e80000100800 */
[----:B------:R3:W-:Y:S01]  /*107d0*/  STL [R1+0x40c], R5 ;  /* 0x00040c0501007387 */ /* 0x0007e20000100800 */
[----:B--2---:R-:W-:Y:S02]  /*107e0*/  IADD3.X R8, R118, UR11, RZ, P4, !PT ;  /* 0x0000000b76087c10 */ /* 0x004fe4000a7fe4ff */
[----:B-1----:R-:W-:-:S03]  /*107f0*/  IADD3 R7, P4, R146, UR10, RZ ;  /* 0x0000000a92077c10 */ /* 0x002fc6000ff9e0ff */
[----:B------:R1:W-:Y:S04]  /*10800*/  STL [R1+0x3d8], R8 ;  /* 0x0003d80801007387 */ /* 0x0003e80000100800 */
[----:B------:R4:W-:Y:S01]  /*10810*/  STL [R1+0x414], R7 ;  /* 0x0004140701007387 */ /* 0x0009e20000100800 */
[----:B---3--:R-:W-:Y:S02]  /*10820*/  IADD3.X R5, R119, UR11, RZ, P6, !PT ;  /* 0x0000000b77057c10 */ /* 0x008fe4000b7fe4ff */
[----:B-1----:R-:W-:-:S03]  /*10830*/  IADD3 R8, P6, R150, UR10, RZ ;  /* 0x0000000a96087c10 */ /* 0x002fc6000ffde0ff */
[----:B------:R1:W-:Y:S01]  /*10840*/  STL [R1+0x3e0], R5 ;  /* 0x0003e00501007387 */ /* 0x0003e20000100800 */
[----:B----4-:R-:W-:-:S03]  /*10850*/  IADD3.X R7, R122, UR11, RZ, P5, !PT ;  /* 0x0000000b7a077c10 */ /* 0x010fc6000affe4ff */
[----:B------:R2:W-:Y:S01]  /*10860*/  STL [R1+0x41c], R8 ;  /* 0x00041c0801007387 */ /* 0x0005e20000100800 */
[----:B-1----:R-:W-:-:S03]  /*10870*/  IADD3 R5, P5, R147, UR10, RZ ;  /* 0x0000000a93057c10 */ /* 0x002fc6000ffbe0ff */
[----:B------:R1:W-:Y:S01]  /*10880*/  STL [R1+0x3e8], R7 ;  /* 0x0003e80701007387 */ /* 0x0003e20000100800 */
[----:B--2---:R-:W-:-:S03]  /*10890*/  IADD3.X R8, R13, UR11, RZ, P3, !PT ;  /* 0x0000000b0d087c10 */ /* 0x004fc60009ffe4ff */
[----:B------:R-:W2:Y:S04]  /*108a0*/  LDL.LU R13, [R1+0x554] ;  /* 0x00055400010d7983 */ /* 0x000ea80000300800 */
[----:B------:R3:W-:Y:S01]  /*108b0*/  STL [R1+0x424], R5 ;  /* 0x0004240501007387 */ /* 0x0007e20000100800 */
[----:B-1----:R-:W-:-:S03]  /*108c0*/  IADD3.X R7, R6, UR11, RZ, P2, !PT ;  /* 0x0000000b06077c10 */ /* 0x002fc600097fe4ff */
[----:B------:R1:W-:Y:S04]  /*108d0*/  STL [R1+0x3f0], R8 ;  /* 0x0003f00801007387 */ /* 0x0003e80000100800 */
[----:B------:R-:W4:Y:S01]  /*108e0*/  LDL.LU R6, [R1+0x550] ;  /* 0x0005500001067983 */ /* 0x000f220000300800 */
[----:B---3--:R-:W-:-:S05]  /*108f0*/  IADD3 R5, P3, R151, UR10, RZ ;  /* 0x0000000a97057c10 */ /* 0x008fca000ff7e0ff */
[----:B------:R3:W-:Y:S01]  /*10900*/  STL [R1+0x42c], R5 ;  /* 0x00042c0501007387 */ /* 0x0007e20000100800 */
[----:B-1----:R-:W-:Y:S02]  /*10910*/  IADD3.X R8, R12, UR11, RZ, P6, !PT ;  /* 0x0000000b0c087c10 */ /* 0x002fe4000b7fe4ff */
[----:B---3--:R-:W-:Y:S02]  /*10920*/  IADD3.X R5, R4, UR11, RZ, P1, !PT ;  /* 0x0000000b04057c10 */ /* 0x008fe40008ffe4ff */
[----:B------:R-:W3:Y:S04]  /*10930*/  LDL.LU R4, [R1+0x54c] ;  /* 0x00054c0001047983 */ /* 0x000ee80000300800 */
[----:B------:R1:W-:Y:S04]  /*10940*/  STL [R1+0x3f8], R7 ;  /* 0x0003f80701007387 */ /* 0x0003e80000100800 */
[----:B------:R-:W2:Y:S04]  /*10950*/  LDL R133, [R1+0x494] ;  /* 0x0004940001857983 */ /* 0x000ea80000100800 */
[----:B------:R-:W3:Y:S01]  /*10960*/  LDL R128, [R1+0x488] ;  /* 0x0004880001807983 */ /* 0x000ee20000100800 */
[----:B-1----:R-:W-:-:S03]  /*10970*/  IADD3.X R7, R3, UR11, RZ, P0, !PT ;  /* 0x0000000b03077c10 */ /* 0x002fc600087fe4ff */
[----:B------:R1:W-:Y:S04]  /*10980*/  STL [R1+0x400], R5 ;  /* 0x0004000501007387 */ /* 0x0003e80000100800 */
[----:B------:R-:W3:Y:S04]  /*10990*/  LDL R130, [R1+0x48c] ;  /* 0x00048c0001827983 */ /* 0x000ee80000100800 */
[----:B------:R-:W3:Y:S01]  /*109a0*/  LDL R123, [R1+0x490] ;  /* 0x00049000017b7983 */ /* 0x000ee20000100800 */
[----:B-1----:R-:W-:-:S03]  /*109b0*/  IADD3.X R5, R0, UR11, RZ, P4, !PT ;  /* 0x0000000b00057c10 */ /* 0x002fc6000a7fe4ff */
[----:B------:R-:W3:Y:S04]  /*109c0*/  LDL R122, [R1+0x498] ;  /* 0x00049800017a7983 */ /* 0x000ee80000100800 */
[----:B------:R-:W3:Y:S04]  /*109d0*/  LDL.LU R3, [R1+0x548] ;  /* 0x0005480001037983 */ /* 0x000ee80000300800 */
[----:B------:R-:W3:Y:S04]  /*109e0*/  LDL.LU R0, [R1+0x544] ;  /* 0x0005440001007983 */ /* 0x000ee80000300800 */
[----:B------:R1:W-:Y:S04]  /*109f0*/  STL [R1+0x408], R7 ;  /* 0x0004080701007387 */ /* 0x0003e80000100800 */
[----:B------:R-:W4:Y:S04]  /*10a00*/  LDL.LU R12, [R1+0x540] ;  /* 0x00054000010c7983 */ /* 0x000f280000300800 */
[----:B------:R1:W-:Y:S02]  /*10a10*/  STL [R1+0x410], R5 ;  /* 0x0004100501007387 */ /* 0x0003e40000100800 */
[----:B-1----:R-:W-:Y:S01]  /*10a20*/  IADD3.X R7, R124, UR11, RZ, P5, !PT ;  /* 0x0000000b7c077c10 */ /* 0x002fe2000affe4ff */
[----:B------:R-:W-:Y:S01]  /*10a30*/  ULDC.64 UR10, c[0x0][0x218] ;  /* 0x00008600000a7ab9 */ /* 0x000fe20000000a00 */
[----:B------:R1:W-:Y:S01]  /*10a40*/  STL [R1+0x418], R8 ;  /* 0x0004180801007387 */ /* 0x0003e20000100800 */
[----:B------:R-:W-:-:S03]  /*10a50*/  IADD3 R5, P0, R2, UR4, RZ ;  /* 0x0000000402057c10 */ /* 0x000fc6000ff1e0ff */
[----:B------:R2:W5:Y:S04]  /*10a60*/  LDL.LU R2, [R1+0x53c] ;  /* 0x00053c0001027983 */ /* 0x0005680000300800 */
[----:B------:R1:W-:Y:S02]  /*10a70*/  STL [R1+0x420], R7 ;  /* 0x0004200701007387 */ /* 0x0003e40000100800 */
[----:B-1----:R-:W-:Y:S02]  /*10a80*/  LEA R8, P2, R129, R120, 0x3 ;  /* 0x0000007881087211 */ /* 0x002fe400078418ff */
[----:B------:R1:W-:Y:S01]  /*10a90*/  STL [R1+0x434], R5 ;  /* 0x0004340501007387 */ /* 0x0003e20000100800 */
[----:B------:R-:W-:Y:S01]  /*10aa0*/  IADD3.X R7, R125, UR5, RZ, P3, !PT ;  /* 0x000000057d077c10 */ /* 0x000fe20009ffe4ff */
[----:B------:R-:W-:-:S02]  /*10ab0*/  ULDC.64 UR4, c[0x0][0x218] ;  /* 0x0000860000047ab9 */ /* 0x000fc40000000a00 */
[----:B------:R-:W-:Y:S01]  /*10ac0*/  IADD3 R9, P1, R121, UR4, RZ ;  /* 0x0000000479097c10 */ /* 0x000fe2000ff3e0ff */
[----:B------:R-:W-:Y:S01]  /*10ad0*/  ULDC UR4, c[0x0][0x21c] ;  /* 0x0000870000047ab9 */ /* 0x000fe20000000800 */
[----:B-1----:R-:W-:Y:S01]  /*10ae0*/  SHF.R.S32.HI R5, RZ, 0x1f, R129 ;  /* 0x0000001fff057819 */ /* 0x002fe20000011481 */
[----:B------:R4:W-:Y:S01]  /*10af0*/  STL [R1+0x428], R7 ;  /* 0x0004280701007387 */ /* 0x0009e20000100800 */
[----:B------:R-:W-:Y:S01]  /*10b00*/  IADD3 R8, P3, R8, UR8, RZ ;  /* 0x0000000808087c10 */ /* 0x000fe2000ff7e0ff */
[----:B------:R-:W-:Y:S01]  /*10b10*/  ULDC UR8, c[0x0][0x238] ;  /* 0x00008e0000087ab9 */ /* 0x000fe20000000800 */
        /* <DEDUP_REMOVED lines=56> */
[----:B------:R-:W-:Y:S01]  /*10ea0*/  CS2R R150, SRZ ;  /* 0x0000000000967805 */ /* 0x000fe2000001ff00 */
[----:B------:R-:W-:Y:S01]  /*10eb0*/  UIADD3 UR20, UR20, -0x40, URZ ;  /* 0xffffffc014147890 */ /* 0x000fe2000fffe03f */
[----:B------:R-:W-:Y:S01]  /*10ec0*/  UMOV UR22, 0x1 ;  /* 0x0000000100167882 */ /* 0x000fe20000000000 */
[----:B------:R-:W-:Y:S01]  /*10ed0*/  UMOV UR21, 0xffffffff ;  /* 0xffffffff00157882 */ /* 0x000fe20000000000 */
[----:B----4-:R-:W-:-:S02]  /*10ee0*/  LEA.HI.X R7, R129, R12, R5, 0x3, P2 ;  /* 0x0000000c81077211 */ /* 0x010fc400010f1c05 */
[----:B------:R1:W5:Y:S04]  /*10ef0*/  LDL.LU R12, [R1+0x538] ;  /* 0x00053800010c7983 */ /* 0x0003680000300800 */
[----:B------:R4:W-:Y:S02]  /*10f00*/  STL [R1+0x43c], R9 ;  /* 0x00043c0901007387 */ /* 0x0009e40000100800 */
[----:B----4-:R-:W-:Y:S01]  /*10f10*/  IADD3.X R9, R126, UR5, RZ, P0, !PT ;  /* 0x000000057e097c10 */ /* 0x010fe200087fe4ff */
[----:B------:R-:W-:Y:S01]  /*10f20*/  ULDC UR5, c[0x0][0x238] ;  /* 0x00008e0000057ab9 */ /* 0x000fe20000000800 */
[----:B------:R-:W-:Y:S02]  /*10f30*/  IADD3 R10, P0, R6, UR10, RZ ;  /* 0x0000000a060a7c10 */ /* 0x000fe4000ff1e0ff */
[----:B------:R1:W5:Y:S04]  /*10f40*/  LDL.LU R6, [R1+0x534] ;  /* 0x0005340001067983 */ /* 0x0003680000300800 */
[----:B------:R4:W-:Y:S04]  /*10f50*/  STL [R1+0x430], R9 ;  /* 0x0004300901007387 */ /* 0x0009e80000100800 */
[----:B------:R-:W-:Y:S01]  /*10f60*/  STL [R1+0x440], R10 ;  /* 0x0004400a01007387 */ /* 0x000fe20000100800 */
[----:B----4-:R-:W-:-:S05]  /*10f70*/  IADD3.X R9, R127, UR11, RZ, P1, !PT ;  /* 0x0000000b7f097c10 */ /* 0x010fca0008ffe4ff */
[----:B------:R2:W-:Y:S04]  /*10f80*/  STL [R1+0x438], R9 ;  /* 0x0004380901007387 */ /* 0x0005e80000100800 */
[----:B------:R-:W-:Y:S04]  /*10f90*/  STL [R1], RZ ;  /* 0x000000ff01007387 */ /* 0x000fe80000100800 */
[----:B------:R-:W-:Y:S04]  /*10fa0*/  STL [R1+0x4], RZ ;  /* 0x000004ff01007387 */ /* 0x000fe80000100800 */
        /* <DEDUP_REMOVED lines=82> */
[----:B------:R-:W-:Y:S01]  /*114d0*/  STL [R1+0x150], RZ ;  /* 0x000150ff01007387 */ /* 0x000fe20000100800 */
[----:B--2---:R-:W-:-:S03]  /*114e0*/  SHF.R.S32.HI R9, RZ, 0x1f, R133 ;  /* 0x0000001fff097819 */ /* 0x004fc60000011485 */
[----:B------:R-:W-:Y:S01]  /*114f0*/  STL [R1+0x154], RZ ;  /* 0x000154ff01007387 */ /* 0x000fe20000100800 */
[----:B---3--:R-:W-:-:S03]  /*11500*/  SHF.R.S32.HI R10, RZ, 0x1f, R128 ;  /* 0x0000001fff0a7819 */ /* 0x008fc60000011480 */
[----:B------:R-:W-:Y:S01]  /*11510*/  STL [R1+0x158], RZ ;  /* 0x000158ff01007387 */ /* 0x000fe20000100800 */
[----:B------:R-:W-:-:S03]  /*11520*/  SHF.R.S32.HI R14, RZ, 0x1f, R123 ;  /* 0x0000001fff0e7819 */ /* 0x000fc6000001147b */
[----:B------:R-:W-:Y:S04]  /*11530*/  STL [R1+0x15c], RZ ;  /* 0x00015cff01007387 */ /* 0x000fe80000100800 */
[----:B------:R-:W-:Y:S01]  /*11540*/  STL [R1+0x160], RZ ;  /* 0x000160ff01007387 */ /* 0x000fe20000100800 */
[----:B------:R-:W-:-:S03]  /*11550*/  SHF.L.U64.HI R124, R133, 0x2, R9 ;  /* 0x00000002857c7819 */ /* 0x000fc60000010209 */
[----:B------:R-:W-:Y:S01]  /*11560*/  STL [R1+0x164], RZ ;  /* 0x000164ff01007387 */ /* 0x000fe20000100800 */
[----:B------:R-:W-:-:S03]  /*11570*/  SHF.L.U64.HI R9, R128, 0x2, R10 ;  /* 0x0000000280097819 */ /* 0x000fc6000001020a */
[----:B------:R-:W-:Y:S01]  /*11580*/  STL [R1+0x168], RZ ;  /* 0x000168ff01007387 */ /* 0x000fe20000100800 */
[----:B------:R-:W-:-:S03]  /*11590*/  SHF.L.U64.HI R10, R123, 0x2, R14 ;  /* 0x000000027b0a7819 */ /* 0x000fc6000001020e */
[----:B------:R-:W-:Y:S01]  /*115a0*/  STL [R1+0x16c], RZ ;  /* 0x00016cff01007387 */ /* 0x000fe20000100800 */
[----:B------:R-:W-:-:S03]  /*115b0*/  IADD3.X R14, R13, UR4, RZ, P0, !PT ;  /* 0x000000040d0e7c10 */ /* 0x000fc600087fe4ff */
[----:B------:R-:W-:Y:S04]  /*115c0*/  STL [R1+0x170], RZ ;  /* 0x000170ff01007387 */ /* 0x000fe80000100800 */
[----:B------:R-:W-:Y:S04]  /*115d0*/  STL [R1+0x174], RZ ;  /* 0x000174ff01007387 */ /* 0x000fe80000100800 */
[----:B------:R-:W-:Y:S04]  /*115e0*/  STL [R1+0x178], RZ ;  /* 0x000178ff01007387 */ /* 0x000fe80000100800 */
[----:B------:R-:W-:Y:S04]  /*115f0*/  STL [R1+0x17c], RZ ;  /* 0x00017cff01007387 */ /* 0x000fe80000100800 */
[----:B------:R-:W-:Y:S01]  /*11600*/  STL [R1+0x180], RZ ;  /* 0x000180ff01007387 */ /* 0x000fe20000100800 */
[----:B------:R-:W2:Y:S03]  /*11610*/  S2R R13, SR_TID.X ;  /* 0x00000000000d7919 */ /* 0x000ea60000002100 */
        /* <DEDUP_REMOVED lines=23> */
[----:B------:R-:W-:-:S03]  /*11790*/  SHF.L.U64.HI R5, R129, 0x2, R5 ;  /* 0x0000000281057819 */ /* 0x000fc60000010205 */
[----:B------:R-:W-:Y:S04]  /*117a0*/  STL [R1+0x1e0], RZ ;  /* 0x0001e0ff01007387 */ /* 0x000fe80000100800 */
[----:B------:R-:W-:Y:S01]  /*117b0*/  STL [R1+0x1e4], RZ ;  /* 0x0001e4ff01007387 */ /* 0x000fe20000100800 */
[----:B------:R-:W-:-:S03]  /*117c0*/  SHF.R.S32.HI R11, RZ, 0x1f, R130 ;  /* 0x0000001fff0b7819 */ /* 0x000fc60000011482 */
[----:B------:R-:W-:Y:S04]  /*117d0*/  STL [R1+0x1e8], RZ ;  /* 0x0001e8ff01007387 */ /* 0x000fe80000100800 */
[----:B------:R-:W-:Y:S04]  /*117e0*/  STL [R1+0x1ec], RZ ;  /* 0x0001ecff01007387 */ /* 0x000fe80000100800 */
[----:B------:R-:W-:Y:S01]  /*117f0*/  STL [R1+0x1f0], RZ ;  /* 0x0001f0ff01007387 */ /* 0x000fe20000100800 */
[----:B------:R-:W-:-:S03]  /*11800*/  SHF.R.S32.HI R121, RZ, 0x1f, R122 ;  /* 0x0000001fff797819 */ /* 0x000fc6000001147a */
[----:B------:R-:W-:Y:S01]  /*11810*/  STL [R1+0x1f4], RZ ;  /* 0x0001f4ff01007387 */ /* 0x000fe20000100800 */
[----:B--2---:R-:W-:-:S03]  /*11820*/  SHF.R.U32.HI R13, RZ, 0x6, R13 ;  /* 0x00000006ff0d7819 */ /* 0x004fc6000001160d */
[----:B------:R-:W-:Y:S04]  /*11830*/  STL [R1+0x1f8], RZ ;  /* 0x0001f8ff01007387 */ /* 0x000fe80000100800 */
[----:B------:R-:W-:Y:S04]  /*11840*/  STL [R1+0x1fc], RZ ;  /* 0x0001fcff01007387 */ /* 0x000fe80000100800 */
[----:B------:R2:W-:Y:S01]  /*11850*/  STL [R1+0x450], R5 ;  /* 0x0004500501007387 */ /* 0x0005e20000100800 */
[----:B------:R-:W-:-:S03]  /*11860*/  SGXT.U32 R13, R13, 0x1 ;  /* 0x000000010d0d781a */ /* 0x000fc60000000000 */
[----:B------:R-:W-:Y:S04]  /*11870*/  STL [R1+0x454], R124 ;  /* 0x0004547c01007387 */ /* 0x000fe80000100800 */
[----:B------:R3:W-:Y:S01]  /*11880*/  STL [R1+0x458], R9 ;  /* 0x0004580901007387 */ /* 0x0007e20000100800 */
[----:B--2---:R-:W-:Y:S02]  /*11890*/  SHF.L.U64.HI R5, R130, 0x2, R11 ;  /* 0x0000000282057819 */ /* 0x004fe4000001020b */
[----:B------:R-:W-:-:S03]  /*118a0*/  LOP3.LUT R11, R13, 0x1c, RZ, 0xfc, !PT ;  /* 0x0000001c0d0b7812 */ /* 0x000fc600078efcff */
[----:B------:R2:W-:Y:S01]  /*118b0*/  STL [R1+0x45c], R5 ;  /* 0x00045c0501007387 */ /* 0x0005e20000100800 */
[----:B---3--:R-:W-:-:S03]  /*118c0*/  SHF.L.U64.HI R9, R122, 0x2, R121 ;  /* 0x000000027a097819 */ /* 0x008fc60000010279 */
[----:B------:R3:W-:Y:S01]  /*118d0*/  STL [R1+0x460], R10 ;  /* 0x0004600a01007387 */ /* 0x0007e20000100800 */
[----:B--2---:R-:W-:-:S03]  /*118e0*/  SHF.R.S32.HI R5, RZ, 0x5, R0 ;  /* 0x00000005ff057819 */ /* 0x004fc60000011400 */
[----:B------:R1:W5:Y:S01]  /*118f0*/  LDL.LU R0, [R1+0x530] ;  /* 0x0005300001007983 */ /* 0x0003620000300800 */
[----:B---3--:R-:W-:-:S03]  /*11900*/  LOP3.LUT R10, R13, 0x1a, RZ, 0xfc, !PT ;  /* 0x0000001a0d0a7812 */ /* 0x008fc600078efcff */
[----:B------:R2:W-:Y:S01]  /*11910*/  STL [R1+0x464], R9 ;  /* 0x0004640901007387 */ /* 0x0005e20000100800 */
[----:B------:R-:W-:Y:S02]  /*11920*/  IMAD R11, R11, UR5, RZ ;  /* 0x000000050b0b7c24 */ /* 0x000fe4000f8e02ff */
[----:B------:R-:W-:Y:S01]  /*11930*/  IMAD R10, R10, UR6, RZ ;  /* 0x000000060a0a7c24 */ /* 0x000fe2000f8e02ff */
[----:B------:R3:W-:Y:S01]  /*11940*/  STL [R1+0x44c], R5 ;  /* 0x00044c0501007387 */ /* 0x0007e20000100800 */
[----:B--2---:R-:W-:-:S03]  /*11950*/  LOP3.LUT R9, R13, 0x18, RZ, 0xfc, !PT ;  /* 0x000000180d097812 */ /* 0x004fc600078efcff */
[----:B------:R1:W-:Y:S01]  /*11960*/  STL [R1+0x4d8], R11 ;  /* 0x0004d80b01007387 */ /* 0x0003e20000100800 */
[----:B---3--:R-:W-:Y:S02]  /*11970*/  VIADD R5, R5, 0xfffffffe ;  /* 0xfffffffe05057836 */ /* 0x008fe40000000000 */
[----:B------:R-:W-:Y:S01]  /*11980*/  IMAD R9, R9, UR8, RZ ;  /* 0x0000000809097c24 */ /* 0x000fe2000f8e02ff */
[----:B------:R1:W-:Y:S04]  /*11990*/  STL [R1+0x4d4], R10 ;  /* 0x0004d40a01007387 */ /* 0x0003e80000100800 */
[----:B------:R1:W-:Y:S04]  /*119a0*/  STL [R1+0x4d0], R9 ;  /* 0x0004d00901007387 */ /* 0x0003e80000100800 */
[----:B------:R1:W-:Y:S01]  /*119b0*/  STL [R1+0x4dc], R5 ;  /* 0x0004dc0501007387 */ /* 0x0003e20000100800 */
[C---:B------:R-:W-:Y:S01]  /*119c0*/  SHF.L.U64.HI R3, R4.reuse, 0x2, R3 ;  /* 0x0000000204037819 */ /* 0x040fe20000010203 */
[----:B------:R-:W-:Y:S01]  /*119d0*/  IMAD.SHL.U32 R4, R4, 0x4, RZ ;  /* 0x0000000404047824 */ /* 0x000fe200078e00ff */
[----:B------:R-:W-:-:S02]  /*119e0*/  IADD3.X R7, R7, UR9, RZ, P3, !PT ;  /* 0x0000000907077c10 */ /* 0x000fc40009ffe4ff */
[----:B------:R-:W-:Y:S02]  /*119f0*/  CS2R R120, SRZ ;  /* 0x0000000000787805 */ /* 0x000fe4000001ff00 */
[----:B------:R-:W-:Y:S02]  /*11a00*/  CS2R R122, SRZ ;  /* 0x00000000007a7805 */ /* 0x000fe4000001ff00 */
[----:B------:R-:W-:Y:S02]  /*11a10*/  CS2R R124, SRZ ;  /* 0x00000000007c7805 */ /* 0x000fe4000001ff00 */
[----:B------:R-:W-:Y:S02]  /*11a20*/  CS2R R126, SRZ ;  /* 0x00000000007e7805 */ /* 0x000fe4000001ff00 */
[----:B------:R-:W-:Y:S02]  /*11a30*/  CS2R R128, SRZ ;  /* 0x0000000000807805 */ /* 0x000fe4000001ff00 */
[----:B------:R-:W-:-:S02]  /*11a40*/  CS2R R130, SRZ ;  /* 0x0000000000827805 */ /* 0x000fc4000001ff00 */
[----:B------:R-:W-:Y:S01]  /*11a50*/  CS2R R132, SRZ ;  /* 0x0000000000847805 */ /* 0x000fe2000001ff00 */
[----:B-1----:R-:W-:-:S06]  /*11a60*/  UMOV UR4, URZ ;  /* 0x0000003f00047c82 */ /* 0x002fcc0008000000 */
.L_x_1:
[----:B------:R-:W-:Y:S01]  /*11a70*/  STL.64 [R1+0x960], R250 ;  /* 0x000960fa01007387 */ /* 0x000fe20000100a00 */
[----:B------:R-:W-:Y:S01]  /*11a80*/  UIADD3 UR21, UR21, 0x1, URZ ;  /* 0x0000000115157890 */ /* 0x000fe2000fffe03f */
[----:B------:R-:W-:-:S04]  /*11a90*/  DEPBAR.LE SB0, 0x2 ;  /* 0x000080800000791a */ /* 0x000fc80000000000 */
[----:B------:R-:W-:Y:S04]  /*11aa0*/  STL.64 [R1+0x958], R248 ;  /* 0x000958f801007387 */ /* 0x000fe80000100a00 */
        /* <DEDUP_REMOVED lines=48> */
[----:B-----5:R-:W-:Y:S04]  /*11db0*/  STL.64 [R1+0x7d0], R150 ;  /* 0x0007d09601007387 */ /* 0x020fe80000100a00 */
        /* <DEDUP_REMOVED lines=12> */
[----:B------:R1:W-:Y:S04]  /*11e80*/  STL.64 [R1+0x768], R124 ;  /* 0x0007687c01007387 */ /* 0x0003e80000100a00 */
[----:B-1----:R-:W2:Y:S04]  /*11e90*/  LDL.LU.64 R124, [R1] ;  /* 0x00000000017c7983 */ /* 0x002ea80000300a00 */
[----:B------:R-:W2:Y:S04]  /*11ea0*/  LDL.LU.64 R126, [R1+0x8] ;  /* 0x00000800017e7983 */ /* 0x000ea80000300a00 */
        /* <DEDUP_REMOVED lines=61> */
[----:B------:R-:W2:Y:S01]  /*12280*/  LDL.LU.64 R250, [R1+0x1f8] ;  /* 0x0001f80001fa7983 */ /* 0x000ea20000300a00 */
[----:B------:R-:W-:Y:S01]  /*12290*/  UISETP.GT.AND UP0, UPT, UR21, 0x2, UPT ;  /* 0x000000021500788c */ /* 0x000fe2000bf04270 */
[----:B------:R-:W-:Y:S03]  /*122a0*/  BAR.SYNC.DEFER_BLOCKING 0x0 ;  /* 0x0000000000007b1d */ /* 0x000fe60000010000 */
[----:B------:R-:W-:-:S04]  /*122b0*/  USEL UR21, UR21, URZ, !UP0 ;  /* 0x0000003f15157287 */ /* 0x000fc8000c000000 */
[----:B------:R-:W-:Y:S02]  /*122c0*/  ULEA UR5, UR21, UR7, 0xd ;  /* 0x0000000715057291 */ /* 0x000fe4000f8e683f */
[----:B------:R-:W-:Y:S01]  /*122d0*/  ULEA UR6, UR21, UR7, 0x10 ;  /* 0x0000000715067291 */ /* 0x000fe2000f8e803f */
[----:B------:R-:W3:Y:S01]  /*122e0*/  LDL R5, [R1+0x4dc] ;  /* 0x0004dc0001057983 */ /* 0x000ee20000100800 */
[----:B------:R-:W-:Y:S02]  /*122f0*/  UIADD3 UR5, UR5, 0x30000, URZ ;  /* 0x0003000005057890 */ /* 0x000fe4000fffe03f */
[----:B------:R-:W-:Y:S01]  /*12300*/  USHF.R.U32.HI UR6, URZ, 0x4, UR6 ;  /* 0x000000043f067899 */ /* 0x000fe20008011606 */
[----:B-----5:R-:W-:Y:S01]  /*12310*/  STL [R1+0x530], R6 ;  /* 0x0005300601007387 */ /* 0x020fe20000100800 */
[----:B------:R-:W-:Y:S02]  /*12320*/  USHF.R.U32.HI UR5, URZ, 0x4, UR5 ;  /* 0x000000043f057899 */ /* 0x000fe40008011605 */
[----:B------:R-:W-:-:S02]  /*12330*/  USGXT.U32 UR18, UR6, 0xe ;  /* 0x0000000e0612789a */ /* 0x000fc40008000000 */
[----:B------:R-:W-:Y:S01]  /*12340*/  USGXT.U32 UR16, UR5, 0xe ;  /* 0x0000000e0510789a */ /* 0x000fe20008000000 */
[----:B------:R-:W-:Y:S01]  /*12350*/  UMOV UR19, 0x40000040 ;  /* 0x4000004000137882 */ /* 0x000fe20000000000 */
[----:B------:R-:W-:Y:S01]  /*12360*/  UMOV UR17, 0x40000040 ;  /* 0x4000004000117882 */ /* 0x000fe20000000000 */
[----:B------:R-:W-:Y:S02]  /*12370*/  UIADD3 UR10, UP1, UR18, 0x2, URZ ;  /* 0x00000002120a7890 */ /* 0x000fe4000ff3e03f */
[----:B------:R-:W-:Y:S01]  /*12380*/  UIADD3 UR8, UP0, UR16, 0x2, URZ ;  /* 0x0000000210087890 */ /* 0x000fe2000ff1e03f */
[----:B------:R-:W-:Y:S01]  /*12390*/  UMOV UR5, URZ ;  /* 0x0000003f00057c82 */ /* 0x000fe20008000000 */
[----:B------:R-:W-:Y:S02]  /*123a0*/  UMOV UR6, URZ ;  /* 0x0000003f00067c82 */ /* 0x000fe40008000000 */
[----:B------:R-:W-:Y:S02]  /*123b0*/  UIADD3.X UR9, UR5, 0x40000040, URZ, UP0, !UPT ;  /* 0x4000004005097890 */ /* 0x000fe400087fe43f */
[----:B------:R-:W-:-:S02]  /*123c0*/  UIADD3.X UR11, UR6, 0x40000040, URZ, UP1, !UPT ;  /* 0x40000040060b7890 */ /* 0x000fc40008ffe43f */
[----:B------:R-:W-:Y:S02]  /*123d0*/  UIADD3.64 UR24, UR8, 0x2, URZ ;  /* 0x0000000208187897 */ /* 0x000fe4000fffe03f */
[----:B------:R-:W-:Y:S02]  /*123e0*/  UIADD3.64 UR26, UR10, 0x2, URZ ;  /* 0x000000020a1a7897 */ /* 0x000fe4000fffe03f */
[----:B------:R-:W-:Y:S02]  /*123f0*/  UIADD3.64 UR14, UR10, 0x4, URZ ;  /* 0x000000040a0e7897 */ /* 0x000fe4000fffe03f */
[----:B------:R-:W-:Y:S01]  /*12400*/  UIADD3.64 UR12, UR8, 0x4, URZ ;  /* 0x00000004080c7897 */ /* 0x000fe2000fffe03f */
[----:B--2---:R-:W-:-:S06]  /*12410*/  WARPGROUP.ARRIVE ;  /* 0x00000000000079c5 */ /* 0x004fcc0000000000 */
[----:B------:R-:W-:Y:S03]  /*12420*/  HGMMA.64x256x8.F32.TF32 R124, gdesc[UR16], R124, gsb0 ;  /* 0x07e00000107c79f0 */ /* 0x000fe6000800287c */
[----:B------:R-:W-:Y:S02]  /*12430*/  WARPGROUP.DEPBAR.LE gsb0, 0x0 ;  /* 0x00008000000079c5 */ /* 0x000fe40000010000 */
[----:B------:R-:W-:-:S15]  /*12440*/  WARPGROUP.ARRIVE ;  /* 0x00000000000079c5 */ /* 0x000fde0000000000 */
[----:B------:R-:W-:-:S08]  /*12450*/  NOP ;  /* 0x0000000000007918 */ /* 0x000fd00000000000 */
        /* <DEDUP_REMOVED lines=10> */
[----:B------:R-:W-:Y:S04]  /*12500*/  STL.64 [R1], R124 ;  /* 0x0000007c01007387 */ /* 0x000fe80000100a00 */
        /* <DEDUP_REMOVED lines=63> */
[----:B-1----:R-:W2:Y:S04]  /*12900*/  LDL.LU.64 R250, [R1+0x960] ;  /* 0x0009600001fa7983 */ /* 0x002ea80000300a00 */
[----:B------:R-:W4:Y:S04]  /*12910*/  LDL.LU.64 R248, [R1+0x958] ;  /* 0x0009580001f87983 */ /* 0x000f280000300a00 */
        /* <DEDUP_REMOVED lines=62> */
[----:B------:R-:W-:-:S02]  /*12d00*/  UIADD3.64 UR18, UR10, 0x7fe, URZ ;  /* 0x000007fe0a127897 */ /* 0x000fc4000fffe03f */
[----:B------:R-:W-:Y:S01]  /*12d10*/  UIADD3.64 UR26, UR10, 0x802, URZ ;  /* 0x000008020a1a7897 */ /* 0x000fe2000fffe03f */
[----:B------:R-:W4:Y:S01]  /*12d20*/  LDL R9, [R1+0x498] ;  /* 0x0004980001097983 */ /* 0x000f220000100800 */
[----:B------:R-:W-:Y:S01]  /*12d30*/  UIADD3.64 UR14, UR10, 0x804, URZ ;  /* 0x000008040a0e7897 */ /* 0x000fe2000fffe03f */
[----:B------:R-:W1:Y:S02]  /*12d40*/  S2R R10, SR_TID.X ;  /* 0x00000000000a7919 */ /* 0x000e640000002100 */
[----:B------:R-:W4:Y:S01]  /*12d50*/  LDL R6, [R1+0x464] ;  /* 0x0004640001067983 */ /* 0x000f220000100800 */
[----:B------:R-:W-:Y:S01]  /*12d60*/  ISETP.GE.AND P1, PT, R13, UR20, PT ;  /* 0x000000140d007c0c */ /* 0x000fe2000bf26270 */
[----:B------:R-:W-:Y:S01]  /*12d70*/  UIADD3 UR22, UR22, 0x1, URZ ;  /* 0x0000000116167890 */ /* 0x000fe2000fffe03f */
[----:B---3--:R-:W-:Y:S01]  /*12d80*/  ISETP.LE.AND P0, PT, R5, UR4, PT ;  /* 0x0000000405007c0c */ /* 0x008fe2000bf03270 */
[----:B------:R-:W3:Y:S01]  /*12d90*/  LDL R13, [R1+0x52c] ;  /* 0x00052c00010d7983 */ /* 0x000ee20000100800 */
[----:B------:R-:W-:Y:S01]  /*12da0*/  SEL R5, RZ, 0x4, P1 ;  /* 0x00000004ff057807 */ /* 0x000fe20000800000 */
[----:B------:R-:W-:-:S03]  /*12db0*/  UISETP.GT.AND UP0, UPT, UR22, 0x2, UPT ;  /* 0x000000021600788c */ /* 0x000fc6000bf04270 */
[----:B------:R-:W-:Y:S01]  /*12dc0*/  SEL R5, R5, RZ, !P0 ;  /* 0x000000ff05057207 */ /* 0x000fe20004000000 */
[----:B------:R-:W-:-:S03]  /*12dd0*/  USEL UR22, UR22, URZ, !UP0 ;  /* 0x0000003f16167287 */ /* 0x000fc6000c000000 */
[----:B------:R-:W-:Y:S01]  /*12de0*/  ISETP.NE.U32.AND P2, PT, R5, RZ, PT ;  /* 0x000000ff0500720c */ /* 0x000fe20003f45070 */
[----:B------:R-:W-:Y:S01]  /*12df0*/  ULEA UR5, UR22, UR7, 0xd ;  /* 0x0000000716057291 */ /* 0x000fe2000f8e683f */
[----:B-1----:R-:W-:-:S04]  /*12e00*/  SHF.R.U32.HI R10, RZ, 0x6, R10 ;  /* 0x00000006ff0a7819 */ /* 0x002fc8000001160a */
[----:B------:R-:W-:-:S04]  /*12e10*/  SGXT.U32 R10, R10, 0x1 ;  /* 0x000000010a0a781a */ /* 0x000fc80000000000 */
[----:B------:R-:W-:-:S04]  /*12e20*/  LOP3.LUT R10, R10, 0x2, RZ, 0xfc, !PT ;  /* 0x000000020a0a7812 */ /* 0x000fc800078efcff */
[----:B------:R-:W-:-:S04]  /*12e30*/  ISETP.GE.AND P1, PT, R10, UR20, PT ;  /* 0x000000140a007c0c */ /* 0x000fc8000bf26270 */
[----:B------:R-:W-:-:S04]  /*12e40*/  SEL R5, RZ, 0x4, P1 ;  /* 0x00000004ff057807 */ /* 0x000fc80000800000 */
[----:B------:R-:W-:-:S04]  /*12e50*/  SEL R5, R5, RZ, !P0 ;  /* 0x000000ff05057207 */ /* 0x000fc80004000000 */
[----:B------:R-:W-:Y:S01]  /*12e60*/  ISETP.NE.U32.AND P1, PT, R5, RZ, PT ;  /* 0x000000ff0500720c */ /* 0x000fe20003f25070 */
[----:B--2---:R-:W-:Y:S01]  /*12e70*/  WARPGROUP.ARRIVE ;  /* 0x00000000000079c5 */ /* 0x004fe20000000000 */
[----:B----4-:R-:W-:-:S05]  /*12e80*/  LEA R10, P3, R9, R8, 0x2 ;  /* 0x00000008090a7211 */ /* 0x010fca00078610ff */
[----:B------:R-:W-:Y:S01]  /*12e90*/  HGMMA.64x256x8.F32.TF32 R24, gdesc[UR16], R24, gsb0 ;  /* 0x07e00000101879f0 */ /* 0x000fe20008002818 */
[----:B------:R-:W-:Y:S01]  /*12ea0*/  UIADD3.64 UR18, UR10, 0x800, URZ ;  /* 0x000008000a127897 */ /* 0x000fe2000fffe03f */
[----:B------:R-:W2:Y:S01]  /*12eb0*/  LDL R9, [R1+0x460] ;  /* 0x0004600001097983 */ /* 0x000ea20000100800 */
[----:B------:R-:W-:Y:S01]  /*12ec0*/  UMOV UR16, UR8 ;  /* 0x0000000800107c82 */ /* 0x000fe20008000000 */
[----:B------:R-:W-:Y:S01]  /*12ed0*/  UMOV UR17, UR9 ;  /* 0x0000000900117c82 */ /* 0x000fe20008000000 */
[----:B------:R-:W-:Y:S02]  /*12ee0*/  VIADD R5, R12, UR5 ;  /* 0x000000050c057c36 */ /* 0x000fe40008000000 */
[----:B------:R-:W-:Y:S01]  /*12ef0*/  IMAD.X R11, R7, 0x1, R6, P3 ;  /* 0x00000001070b7824 */ /* 0x000fe200018e0606 */
[----:B------:R-:W-:Y:S02]  /*12f00*/  WARPGROUP.DEPBAR.LE gsb0, 0x0 ;  /* 0x00008000000079c5 */ /* 0x000fe40000010000 */
[----:B------:R-:W-:-:S15]  /*12f10*/  WARPGROUP.ARRIVE ;  /* 0x00000000000079c5 */ /* 0x000fde0000000000 */
[----:B------:R-:W-:-:S03]  /*12f20*/  NOP ;  /* 0x0000000000007918 */ /* 0x000fc60000000000 */
[----:B------:R-:W-:Y:S03]  /*12f30*/  HGMMA.64x256x8.F32.TF32 R24, gdesc[UR16], R24, gsb0 ;  /* 0x07e00000101879f0 */ /* 0x000fe60008002818 */
[----:B------:R-:W-:Y:S02]  /*12f40*/  WARPGROUP.DEPBAR.LE gsb0, 0x0 ;  /* 0x00008000000079c5 */ /* 0x000fe40000010000 */
[----:B------:R-:W-:-:S15]  /*12f50*/  WARPGROUP.ARRIVE ;  /* 0x00000000000079c5 */ /* 0x000fde0000000000 */
[----:B------:R-:W-:-:S08]  /*12f60*/  NOP ;  /* 0x0000000000007918 */ /* 0x000fd00000000000 */
[----:B------:R-:W-:Y:S01]  /*12f70*/  HGMMA.64x256x8.F32.TF32 R24, gdesc[UR24], R24, gsb0 ;  /* 0x07e00000181879f0 */ /* 0x000fe20008002818 */
[----:B------:R1:W-:Y:S04]  /*12f80*/  STL [R1+0x534], R12 ;  /* 0x0005340c01007387 */ /* 0x0003e80000100800 */
[----:B-1----:R-:W4:Y:S01]  /*12f90*/  LDL R12, [R1+0x458] ;  /* 0x00045800010c7983 */ /* 0x002f220000100800 */
[----:B------:R-:W-:Y:S02]  /*12fa0*/  WARPGROUP.DEPBAR.LE gsb0, 0x0 ;  /* 0x00008000000079c5 */ /* 0x000fe40000010000 */
[----:B------:R-:W-:-:S15]  /*12fb0*/  WARPGROUP.ARRIVE ;  /* 0x00000000000079c5 */ /* 0x000fde0000000000 */
[----:B------:R-:W-:-:S05]  /*12fc0*/  NOP ;  /* 0x0000000000007918 */ /* 0x000fca0000000000 */
[----:B------:R-:W-:Y:S03]  /*12fd0*/  HGMMA.64x256x8.F32.TF32 R24, gdesc[UR12], R24, gsb0 ;  /* 0x07e000000c1879f0 */ /* 0x000fe60008002818 */
[----:B------:R-:W-:Y:S02]  /*12fe0*/  WARPGROUP.DEPBAR.LE gsb0, 0x0 ;  /* 0x00008000000079c5 */ /* 0x000fe40000010000 */
[----:B------:R1:W-:Y:S01]  /*12ff0*/  STL [R1+0x734], R24 ;  /* 0x0007341801007387 */ /* 0x0003e20000100800 */
[----:B------:R-:W3:Y:S01]  /*13000*/  S2R R6, SR_TID.X ;  /* 0x0000000000067919 */ /* 0x000ee20000002100 */
[----:B------:R-:W-:Y:S06]  /*13010*/  BAR.SYNC.DEFER_BLOCKING 0x0 ;  /* 0x0000000000007b1d */ /* 0x000fec0000010000 */
[----:B-1----:R-:W4:Y:S04]  /*13020*/  LDL R24, [R1+0x488] ;  /* 0x0004880001187983 */ /* 0x002f280000100800 */
[----:B------:R1:W-:Y:S04]  /*13030*/  STL [R1+0x730], R25 ;  /* 0x0007301901007387 */ /* 0x0003e80000100800 */
[----:B-1----:R-:W2:Y:S04]  /*13040*/  LDL R25, [R1+0x490] ;  /* 0x0004900001197983 */ /* 0x002ea80000100800 */
[----:B------:R1:W-:Y:S01]  /*13050*/  STL [R1+0x72c], R26 ;  /* 0x00072c1a01007387 */ /* 0x0003e20000100800 */
[----:B---3--:R-:W-:-:S03]  /*13060*/  SHF.R.U32.HI R6, RZ, 0x6, R6 ;  /* 0x00000006ff067819 */ /* 0x008fc60000011606 */
[----:B------:R-:W-:Y:S01]  /*13070*/  @!PT LDS RZ, [RZ] ;  /* 0x00000000fffff984 */ /* 0x000fe20000000800 */
[----:B------:R-:W-:Y:S01]  /*13080*/  @!PT LDS RZ, [RZ] ;  /* 0x00000000fffff984 */ /* 0x000fe20000000800 */
[----:B------:R-:W-:Y:S01]  /*13090*/  @!PT LDS RZ, [RZ] ;  /* 0x00000000fffff984 */ /* 0x000fe20000000800 */
[----:B------:R2:W-:Y:S04]  /*130a0*/  LDGSTS.E [R5+0x30000], desc[UR28][R10.64], P2 ;  /* 0x300000000a057fae */ /* 0x0005e8000912185c */
[----:B-1----:R-:W3:Y:S04]  /*130b0*/  LDL R26, [R1+0x45c] ;  /* 0x00045c00011a7983 */ /* 0x002ee80000100800 */
[----:B------:R1:W-:Y:S04]  /*130c0*/  STL [R1+0x728], R27 ;  /* 0x0007281b01007387 */ /* 0x0003e80000100800 */
[----:B-1----:R-:W4:Y:S04]  /*130d0*/  LDL R27, [R1+0x48c] ;  /* 0x00048c00011b7983 */ /* 0x002f280000100800 */
[----:B------:R-:W-:Y:S04]  /*130e0*/  STL [R1+0x724], R28 ;  /* 0x0007241c01007387 */ /* 0x000fe80000100800 */
[----:B------:R1:W-:Y:S04]  /*130f0*/  STL [R1+0x720], R29 ;  /* 0x0007201d01007387 */ /* 0x0003e80000100800 */
[----:B------:R1:W-:Y:S04]  /*13100*/  STL [R1+0x71c], R30 ;  /* 0x00071c1e01007387 */ /* 0x0003e80000100800 */
        /* <DEDUP_REMOVED lines=105> */
[----:B------:R-:W-:Y:S01]  /*137a0*/  STL [R1+0x574], R136 ;  /* 0x0005748801007387 */ /* 0x000fe20000100800 */
[----:B--2---:R-:W-:-:S03]  /*137b0*/  LEA R10, P2, R25, R8, 0x2 ;  /* 0x00000008190a7211 */ /* 0x004fc600078410ff */
[----:B------:R-:W-:Y:S04]  /*137c0*/  STL [R1+0x570], R137 ;  /* 0x0005708901007387 */ /* 0x000fe80000100800 */
[----:B------:R-:W-:Y:S01]  /*137d0*/  STL [R1+0x56c], R138 ;  /* 0x00056c8a01007387 */ /* 0x000fe20000100800 */
[----:B------:R-:W-:-:S03]  /*137e0*/  SGXT.U32 R6, R6, 0x1 ;  /* 0x000000010606781a */ /* 0x000fc60000000000 */
[----:B------:R-:W-:Y:S04]  /*137f0*/  STL [R1+0x568], R139 ;  /* 0x0005688b01007387 */ /* 0x000fe80000100800 */
[----:B------:R-:W-:Y:S04]  /*13800*/  STL [R1+0x564], R140 ;  /* 0x0005648c01007387 */ /* 0x000fe80000100800 */
[----:B------:R-:W-:Y:S01]  /*13810*/  STL [R1+0x560], R141 ;  /* 0x0005608d01007387 */ /* 0x000fe20000100800 */
[----:B------:R-:W-:-:S03]  /*13820*/  IMAD.X R11, R7, 0x1, R9, P2 ;  /* 0x00000001070b7824 */ /* 0x000fc600010e0609 */
[----:B------:R-:W-:Y:S01]  /*13830*/  STL [R1+0x55c], R142 ;  /* 0x00055c8e01007387 */ /* 0x000fe20000100800 */
[----:B------:R-:W-:-:S03]  /*13840*/  LOP3.LUT R6, R6, 0x4, RZ, 0xfc, !PT ;  /* 0x0000000406067812 */ /* 0x000fc600078efcff */
[----:B------:R-:W-:Y:S04]  /*13850*/  STL [R1+0x558], R143 ;  /* 0x0005588f01007387 */ /* 0x000fe80000100800 */
[----:B------:R-:W-:Y:S04]  /*13860*/  STL [R1+0x554], R144 ;  /* 0x0005549001007387 */ /* 0x000fe80000100800 */
[----:B------:R-:W-:Y:S04]  /*13870*/  STL [R1+0x550], R145 ;  /* 0x0005509101007387 */ /* 0x000fe80000100800 */
[----:B------:R-:W-:Y:S01]  /*13880*/  STL [R1+0x54c], R146 ;  /* 0x00054c9201007387 */ /* 0x000fe20000100800 */
[----:B------:R-:W2:Y:S03]  /*13890*/  S2R R9, SR_TID.X ;  /* 0x0000000000097919 */ /* 0x000ea60000002100 */
[----:B------:R-:W-:Y:S04]  /*138a0*/  STL [R1+0x548], R147 ;  /* 0x0005489301007387 */ /* 0x000fe80000100800 */
[----:B------:R-:W-:Y:S04]  /*138b0*/  STL [R1+0x544], R148 ;  /* 0x0005449401007387 */ /* 0x000fe80000100800 */
[----:B------:R3:W-:Y:S04]  /*138c0*/  STL [R1+0x540], R149 ;  /* 0x0005409501007387 */ /* 0x0007e80000100800 */
[----:B------:R3:W-:Y:S04]  /*138d0*/  STL [R1+0x53c], R150 ;  /* 0x00053c9601007387 */ /* 0x0007e80000100800 */
[----:B------:R4:W-:Y:S01]  /*138e0*/  LDGSTS.E [R5+0x30008], desc[UR28][R10.64], P1 ;  /* 0x300080000a057fae */ /* 0x0009e2000892185c */
[----:B------:R-:W-:-:S03]  /*138f0*/  ISETP.GE.AND P1, PT, R6, UR20, PT ;  /* 0x0000001406007c0c */ /* 0x000fc6000bf26270 */
[----:B------:R-:W-:Y:S04]  /*13900*/  STL [R1+0x538], R151 ;  /* 0x0005389701007387 */ /* 0x000fe80000100800 */
[----:B------:R-:W3:Y:S04]  /*13910*/  LDL R6, [R1+0x528] ;  /* 0x0005280001067983 */ /* 0x000ee80000100800 */
[----:B-1----:R-:W3:Y:S01]  /*13920*/  LDL R29, [R1+0x494] ;  /* 0x00049400011d7983 */ /* 0x002ee20000100800 */
[----:B--2---:R-:W-:-:S03]  /*13930*/  SHF.R.U32.HI R9, RZ, 0x6, R9 ;  /* 0x00000006ff097819 */ /* 0x004fc60000011609 */
[----:B------:R-:W2:Y:S01]  /*13940*/  LDL R28, [R1+0x454] ;  /* 0x00045400011c7983 */ /* 0x000ea20000100800 */
[----:B------:R-:W-:-:S03]  /*13950*/  SGXT.U32 R9, R9, 0x1 ;  /* 0x000000010909781a */ /* 0x000fc60000000000 */
[----:B------:R-:W2:Y:S01]  /*13960*/  LDL R25, [R1+0x4b4] ;  /* 0x0004b40001197983 */ /* 0x000ea20000100800 */
[----:B------:R-:W-:Y:S02]  /*13970*/  LOP3.LUT R9, R9, 0x6, RZ, 0xfc, !PT ;  /* 0x0000000609097812 */ /* 0x000fe400078efcff */
[----:B----4-:R-:W-:Y:S02]  /*13980*/  SEL R5, RZ, 0x4, P1 ;  /* 0x00000004ff057807 */ /* 0x010fe40000800000 */
[----:B------:R-:W-:Y:S02]  /*13990*/  ISETP.GE.AND P1, PT, R9, UR20, PT ;  /* 0x0000001409007c0c */ /* 0x000fe4000bf26270 */
[----:B------:R-:W4:Y:S01]  /*139a0*/  LDL R9, [R1+0x480] ;  /* 0x0004800001097983 */ /* 0x000f220000100800 */
[----:B------:R-:W-:-:S04]  /*139b0*/  SEL R5, R5, RZ, !P0 ;  /* 0x000000ff05057207 */ /* 0x000fc80004000000 */
[----:B------:R-:W-:Y:S02]  /*139c0*/  ISETP.NE.U32.AND P2, PT, R5, RZ, PT ;  /* 0x000000ff0500720c */ /* 0x000fe40003f45070 */
[----:B------:R-:W-:-:S04]  /*139d0*/  SEL R5, RZ, 0x4, P1 ;  /* 0x00000004ff057807 */ /* 0x000fc80000800000 */
[----:B------:R-:W-:-:S04]  /*139e0*/  SEL R5, R5, RZ, !P0 ;  /* 0x000000ff05057207 */ /* 0x000fc80004000000 */
[----:B------:R-:W-:Y:S01]  /*139f0*/  ISETP.NE.U32.AND P1, PT, R5, RZ, PT ;  /* 0x000000ff0500720c */ /* 0x000fe20003f25070 */
[----:B------:R-:W-:Y:S02]  /*13a00*/  VIADD R5, R13, UR5 ;  /* 0x000000050d057c36 */ /* 0x000fe40008000000 */
[----:B------:R-:W1:Y:S01]  /*13a10*/  S2R R13, SR_TID.X ;  /* 0x00000000000d7919 */ /* 0x000e620000002100 */
[----:B------:R-:W1:Y:S01]  /*13a20*/  S2R R30, SR_TID.X ;  /* 0x00000000001e7919 */ /* 0x000e620000002100 */
[----:B------:R-:W-:Y:S02]  /*13a30*/  LEA R10, P3, R27, R8, 0x2 ;  /* 0x000000081b0a7211 */ /* 0x000fe400078610ff */
[----:B------:R-:W4:Y:S03]  /*13a40*/  LDL R27, [R1+0x4b0] ;  /* 0x0004b000011b7983 */ /* 0x000f260000100800 */
[----:B---3--:R-:W-:-:S02]  /*13a50*/  IMAD.X R11, R7, 0x1, R26, P3 ;  /* 0x00000001070b7824 */ /* 0x008fc400018e061a */
[----:B------:R-:W3:Y:S04]  /*13a60*/  LDL R26, [R1+0x47c] ;  /* 0x00047c00011a7983 */ /* 0x000ee80000100800 */
[----:B------:R1:W-:Y:S02]  /*13a70*/  LDGSTS.E [R5+0x30000], desc[UR28][R10.64], P2 ;  /* 0x300000000a057fae */ /* 0x0003e4000912185c */
[----:B-1----:R-:W-:Y:S02]  /*13a80*/  LEA R10, P2, R24, R8, 0x2 ;  /* 0x00000008180a7211 */ /* 0x002fe400078410ff */
[----:B------:R-:W3:Y:S01]  /*13a90*/  LDL R24, [R1+0x524] ;  /* 0x0005240001187983 */ /* 0x000ee20000100800 */
[----:B------:R-:W-:Y:S02]  /*13aa0*/  SHF.R.U32.HI R13, RZ, 0x6, R13 ;  /* 0x00000006ff0d7819 */ /* 0x000fe4000001160d */
[----:B------:R-:W-:-:S02]  /*13ab0*/  IMAD.X R11, R7, 0x1, R12, P2 ;  /* 0x00000001070b7824 */ /* 0x000fc400010e060c */
[----:B------:R-:W3:Y:S01]  /*13ac0*/  LDL R12, [R1+0x478] ;  /* 0x00047800010c7983 */ /* 0x000ee20000100800 */
[----:B------:R-:W-:Y:S02]  /*13ad0*/  SGXT.U32 R13, R13, 0x1 ;  /* 0x000000010d0d781a */ /* 0x000fe40000000000 */
[----:B------:R-:W-:Y:S01]  /*13ae0*/  SHF.R.U32.HI R30, RZ, 0x6, R30 ;  /* 0x00000006ff1e7819 */ /* 0x000fe2000001161e */
[----:B------:R1:W-:Y:S01]  /*13af0*/  LDGSTS.E [R5+0x30008], desc[UR28][R10.64], P1 ;  /* 0x300080000a057fae */ /* 0x0003e2000892185c */
[----:B------:R-:W-:Y:S02]  /*13b00*/  LOP3.LUT R13, R13, 0x8, RZ, 0xfc, !PT ;  /* 0x000000080d0d7812 */ /* 0x000fe400078efcff */
[----:B------:R-:W-:Y:S02]  /*13b10*/  SGXT.U32 R30, R30, 0x1 ;  /* 0x000000011e1e781a */ /* 0x000fe40000000000 */
[----:B------:R-:W-:Y:S02]  /*13b20*/  ISETP.GE.AND P1, PT, R13, UR20, PT ;  /* 0x000000140d007c0c */ /* 0x000fe4000bf26270 */
[----:B------:R-:W-:Y:S01]  /*13b30*/  LOP3.LUT R30, R30, 0xa, RZ, 0xfc, !PT ;  /* 0x0000000a1e1e7812 */ /* 0x000fe200078efcff */
[----:B------:R-:W3:Y:S01]  /*13b40*/  LDL R13, [R1+0x4ac] ;  /* 0x0004ac00010d7983 */ /* 0x000ee20000100800 */
[----:B-1----:R-:W-:-:S02]  /*13b50*/  SEL R5, RZ, 0x4, P1 ;  /* 0x00000004ff057807 */ /* 0x002fc40000800000 */
[----:B------:R-:W-:Y:S02]  /*13b60*/  ISETP.GE.AND P1, PT, R30, UR20, PT ;  /* 0x000000141e007c0c */ /* 0x000fe4000bf26270 */
[----:B------:R-:W-:-:S04]  /*13b70*/  SEL R5, R5, RZ, !P0 ;  /* 0x000000ff05057207 */ /* 0x000fc80004000000 */
[----:B------:R-:W-:Y:S02]  /*13b80*/  ISETP.NE.U32.AND P2, PT, R5, RZ, PT ;  /* 0x000000ff0500720c */ /* 0x000fe40003f45070 */
[----:B------:R-:W-:-:S04]  /*13b90*/  SEL R5, RZ, 0x4, P1 ;  /* 0x00000004ff057807 */ /* 0x000fc80000800000 */
[----:B------:R-:W-:-:S04]  /*13ba0*/  SEL R5, R5, RZ, !P0 ;  /* 0x000000ff05057207 */ /* 0x000fc80004000000 */
[----:B------:R-:W-:Y:S01]  /*13bb0*/  ISETP.NE.U32.AND P1, PT, R5, RZ, PT ;  /* 0x000000ff0500720c */ /* 0x000fe20003f25070 */
[----:B------:R-:W-:Y:S02]  /*13bc0*/  VIADD R5, R6, UR5 ;  /* 0x0000000506057c36 */ /* 0x000fe40008000000 */
[----:B------:R-:W1:Y:S01]  /*13bd0*/  S2R R6, SR_TID.X ;  /* 0x0000000000067919 */ /* 0x000e620000002100 */
[-C--:B------:R-:W-:Y:S02]  /*13be0*/  LEA R10, P3, R29, R8.reuse, 0x2 ;  /* 0x000000081d0a7211 */ /* 0x080fe400078610ff */
[----:B------:R-:W3:Y:S03]  /*13bf0*/  LDL R29, [R1+0x4a8] ;  /* 0x0004a800011d7983 */ /* 0x000ee60000100800 */
[----:B--2---:R-:W-:Y:S02]  /*13c00*/  IMAD.X R11, R7, 0x1, R28, P3 ;  /* 0x00000001070b7824 */ /* 0x004fe400018e061c */
[----:B------:R-:W2:Y:S04]  /*13c10*/  LDL R28, [R1+0x474] ;  /* 0x00047400011c7983 */ /* 0x000ea80000100800 */
[----:B------:R1:W-:Y:S02]  /*13c20*/  LDGSTS.E [R5+0x30000], desc[UR28][R10.64], P2 ;  /* 0x300000000a057fae */ /* 0x0003e4000912185c */
[----:B-1----:R-:W-:-:S02]  /*13c30*/  IADD3 R10, P2, R25, R8, RZ ;  /* 0x00000008190a7210 */ /* 0x002fc40007f5e0ff */
[----:B------:R-:W-:-:S03]  /*13c40*/  SHF.R.U32.HI R6, RZ, 0x6, R6 ;  /* 0x00000006ff067819 */ /* 0x000fc60000011606 */
[----:B----4-:R-:W-:Y:S01]  /*13c50*/  IMAD.X R11, R7, 0x1, R9, P2 ;  /* 0x00000001070b7824 */ /* 0x010fe200010e0609 */
[----:B------:R-:W1:Y:S01]  /*13c60*/  S2R R25, SR_TID.X ;  /* 0x0000000000197919 */ /* 0x000e620000002100 */
[----:B------:R-:W-:Y:S01]  /*13c70*/  SGXT.U32 R6, R6, 0x1 ;  /* 0x000000010606781a */ /* 0x000fe20000000000 */
[----:B------:R-:W4:Y:S03]  /*13c80*/  LDL R9, [R1+0x520] ;  /* 0x0005200001097983 */ /* 0x000f260000100800 */
[----:B------:R-:W-:Y:S01]  /*13c90*/  LOP3.LUT R6, R6, 0xc, RZ, 0xfc, !PT ;  /* 0x0000000c06067812 */ /* 0x000fe200078efcff */
[----:B------:R1:W-:Y:S03]  /*13ca0*/  LDGSTS.E [R5+0x30008], desc[UR28][R10.64], P1 ;  /* 0x300080000a057fae */ /* 0x0003e6000892185c */
[----:B------:R-:W-:-:S02]  /*13cb0*/  ISETP.GE.AND P1, PT, R6, UR20, PT ;  /* 0x0000001406007c0c */ /* 0x000fc4000bf26270 */
[----:B------:R-:W4:Y:S02]  /*13cc0*/  LDL R6, [R1+0x4a4] ;  /* 0x0004a40001067983 */ /* 0x000f240000100800 */
[----:B-1----:R-:W-:Y:S02]  /*13cd0*/  SEL R5, RZ, 0x4, P1 ;  /* 0x00000004ff057807 */ /* 0x002fe40000800000 */
[----:B------:R-:W-:-:S04]  /*13ce0*/  SHF.R.U32.HI R25, RZ, 0x6, R25 ;  /* 0x00000006ff197819 */ /* 0x000fc80000011619 */
[----:B------:R-:W-:-:S04]  /*13cf0*/  SGXT.U32 R25, R25, 0x1 ;  /* 0x000000011919781a */ /* 0x000fc80000000000 */
[----:B------:R-:W-:-:S04]  /*13d00*/  LOP3.LUT R25, R25, 0xe, RZ, 0xfc, !PT ;  /* 0x0000000e19197812 */ /* 0x000fc800078efcff */
[----:B------:R-:W-:Y:S02]  /*13d10*/  ISETP.GE.AND P1, PT, R25, UR20, PT ;  /* 0x0000001419007c0c */ /* 0x000fe4000bf26270 */
[----:B------:R-:W4:Y:S01]  /*13d20*/  LDL R25, [R1+0x470] ;  /* 0x0004700001197983 */ /* 0x000f220000100800 */
[----:B------:R-:W-:Y:S02]  /*13d30*/  IADD3 R10, P3, R27, R8, RZ ;  /* 0x000000081b0a7210 */ /* 0x000fe40007f7e0ff */
[----:B------:R-:W1:Y:S03]  /*13d40*/  S2R R27, SR_TID.X ;  /* 0x00000000001b7919 */ /* 0x000e660000002100 */
[----:B---3--:R-:W-:Y:S02]  /*13d50*/  IMAD.X R11, R7, 0x1, R26, P3 ;  /* 0x00000001070b7824 */ /* 0x008fe400018e061a */
[----:B------:R-:W3:Y:S01]  /*13d60*/  S2R R26, SR_TID.X ;  /* 0x00000000001a7919 */ /* 0x000ee20000002100 */
[----:B------:R-:W-:-:S04]  /*13d70*/  SEL R5, R5, RZ, !P0 ;  /* 0x000000ff05057207 */ /* 0x000fc80004000000 */
[----:B------:R-:W-:Y:S02]  /*13d80*/  ISETP.NE.U32.AND P2, PT, R5, RZ, PT ;  /* 0x000000ff0500720c */ /* 0x000fe40003f45070 */
[----:B------:R-:W-:-:S04]  /*13d90*/  SEL R5, RZ, 0x4, P1 ;  /* 0x00000004ff057807 */ /* 0x000fc80000800000 */
[----:B------:R-:W-:-:S04]  /*13da0*/  SEL R5, R5, RZ, !P0 ;  /* 0x000000ff05057207 */ /* 0x000fc80004000000 */
[----:B------:R-:W-:Y:S01]  /*13db0*/  ISETP.NE.U32.AND P1, PT, R5, RZ, PT ;  /* 0x000000ff0500720c */ /* 0x000fe20003f25070 */
[----:B------:R-:W-:Y:S02]  /*13dc0*/  VIADD R5, R24, UR5 ;  /* 0x0000000518057c36 */ /* 0x000fe40008000000 */
[----:B------:R-:W4:Y:S04]  /*13dd0*/  LDL R24, [R1+0x4a0] ;  /* 0x0004a00001187983 */ /* 0x000f280000100800 */
[----:B------:R3:W-:Y:S01]  /*13de0*/  LDGSTS.E [R5+0x30000], desc[UR28][R10.64], P2 ;  /* 0x300000000a057fae */ /* 0x0007e2000912185c */
[----:B-1----:R-:W-:-:S04]  /*13df0*/  SHF.R.U32.HI R27, RZ, 0x6, R27 ;  /* 0x00000006ff1b7819 */ /* 0x002fc8000001161b */
[----:B------:R-:W-:Y:S02]  /*13e00*/  SGXT.U32 R27, R27, 0x1 ;  /* 0x000000011b1b781a */ /* 0x000fe40000000000 */
[----:B---3--:R-:W-:Y:S02]  /*13e10*/  IADD3 R10, P2, R13, R8, RZ ;  /* 0x000000080d0a7210 */ /* 0x008fe40007f5e0ff */
[----:B------:R-:W-:Y:S01]  /*13e20*/  SHF.R.U32.HI R26, RZ, 0x6, R26 ;  /* 0x00000006ff1a7819 */ /* 0x000fe2000001161a */
[----:B------:R-:W3:Y:S01]  /*13e30*/  LDL R13, [R1+0x46c] ;  /* 0x00046c00010d7983 */ /* 0x000ee20000100800 */
[----:B------:R-:W-:Y:S01]  /*13e40*/  LOP3.LUT R27, R27, 0x10, RZ, 0xfc, !PT ;  /* 0x000000101b1b7812 */ /* 0x000fe200078efcff */
[----:B------:R-:W-:Y:S01]  /*13e50*/  IMAD.X R11, R7, 0x1, R12, P2 ;  /* 0x00000001070b7824 */ /* 0x000fe200010e060c */
[----:B------:R-:W-:Y:S01]  /*13e60*/  SGXT.U32 R26, R26, 0x1 ;  /* 0x000000011a1a781a */ /* 0x000fe20000000000 */
[----:B------:R-:W3:Y:S03]  /*13e70*/  LDL R12, [R1+0x51c] ;  /* 0x00051c00010c7983 */ /* 0x000ee60000100800 */
[----:B------:R-:W-:Y:S01]  /*13e80*/  LOP3.LUT R26, R26, 0x12, RZ, 0xfc, !PT ;  /* 0x000000121a1a7812 */ /* 0x000fe200078efcff */
[----:B------:R1:W-:Y:S01]  /*13e90*/  LDGSTS.E [R5+0x30008], desc[UR28][R10.64], P1 ;  /* 0x300080000a057fae */ /* 0x0003e2000892185c */
[----:B------:R-:W-:-:S03]  /*13ea0*/  ISETP.GE.AND P1, PT, R27, UR20, PT ;  /* 0x000000141b007c0c */ /* 0x000fc6000bf26270 */
[----:B------:R-:W3:Y:S01]  /*13eb0*/  LDL R27, [R1+0x49c] ;  /* 0x00049c00011b7983 */ /* 0x000ee20000100800 */
[----:B-1----:R-:W-:Y:S02]  /*13ec0*/  SEL R5, RZ, 0x4, P1 ;  /* 0x00000004ff057807 */ /* 0x002fe40000800000 */
[----:B------:R-:W-:Y:S02]  /*13ed0*/  ISETP.GE.AND P1, PT, R26, UR20, PT ;  /* 0x000000141a007c0c */ /* 0x000fe4000bf26270 */
[----:B------:R-:W3:Y:S01]  /*13ee0*/  LDL R26, [R1+0x468] ;  /* 0x00046800011a7983 */ /* 0x000ee20000100800 */
[----:B------:R-:W-:-:S04]  /*13ef0*/  SEL R5, R5, RZ, !P0 ;  /* 0x000000ff05057207 */ /* 0x000fc80004000000 */
[----:B------:R-:W-:Y:S02]  /*13f00*/  ISETP.NE.U32.AND P2, PT, R5, RZ, PT ;  /* 0x000000ff0500720c */ /* 0x000fe40003f45070 */
[----:B------:R-:W-:-:S04]  /*13f10*/  SEL R5, RZ, 0x4, P1 ;  /* 0x00000004ff057807 */ /* 0x000fc80000800000 */
[----:B------:R-:W-:-:S04]  /*13f20*/  SEL R5, R5, RZ, !P0 ;  /* 0x000000ff05057207 */ /* 0x000fc80004000000 */
[----:B------:R-:W-:Y:S02]  /*13f30*/  ISETP.NE.U32.AND P1, PT, R5, RZ, PT ;  /* 0x000000ff0500720c */ /* 0x000fe40003f25070 */
[----:B------:R-:W-:-:S05]  /*13f40*/  IADD3 R10, P3, R29, R8, RZ ;  /* 0x000000081d0a7210 */ /* 0x000fca0007f7e0ff */
[----:B--2---:R-:W-:Y:S02]  /*13f50*/  IMAD.X R11, R7, 0x1, R28, P3 ;  /* 0x00000001070b7824 */ /* 0x004fe400018e061c */
[----:B----4-:R-:W-:Y:S02]  /*13f60*/  VIADD R5, R9, UR5 ;  /* 0x0000000509057c36 */ /* 0x010fe40008000000 */
[----:B------:R-:W2:Y:S04]  /*13f70*/  LDL R9, [R1+0x518] ;  /* 0x0005180001097983 */ /* 0x000ea80000100800 */
[----:B------:R1:W-:Y:S02]  /*13f80*/  LDGSTS.E [R5+0x30000], desc[UR28][R10.64], P2 ;  /* 0x300000000a057fae */ /* 0x0003e4000912185c */
[----:B-1----:R-:W-:-:S02]  /*13f90*/  IADD3 R10, P2, R6, R8, RZ ;  /* 0x00000008060a7210 */ /* 0x002fc40007f5e0ff */
[----:B------:R-:W1:Y:S03]  /*13fa0*/  S2R R6, SR_TID.X ;  /* 0x0000000000067919 */ /* 0x000e660000002100 */
[----:B------:R-:W-:Y:S02]  /*13fb0*/  IMAD.X R11, R7, 0x1, R25, P2 ;  /* 0x00000001070b7824 */ /* 0x000fe400010e0619 */
[----:B------:R-:W4:Y:S04]  /*13fc0*/  LDL R25, [R1+0x4d0] ;  /* 0x0004d00001197983 */ /* 0x000f280000100800 */
[----:B------:R1:W-:Y:S02]  /*13fd0*/  LDGSTS.E [R5+0x30008], desc[UR28][R10.64], P1 ;  /* 0x300080000a057fae */ /* 0x0003e4000892185c */
[----:B-1----:R-:W-:-:S04]  /*13fe0*/  SHF.R.U32.HI R6, RZ, 0x6, R6 ;  /* 0x00000006ff067819 */ /* 0x002fc80000011606 */
[----:B------:R-:W-:-:S04]  /*13ff0*/  SGXT.U32 R6, R6, 0x1 ;  /* 0x000000010606781a */ /* 0x000fc80000000000 */
[----:B------:R-:W-:-:S04]  /*14000*/  LOP3.LUT R6, R6, 0x14, RZ, 0xfc, !PT ;  /* 0x0000001406067812 */ /* 0x000fc800078efcff */
[----:B------:R-:W-:Y:S02]  /*14010*/  ISETP.GE.AND P1, PT, R6, UR20, PT ;  /* 0x0000001406007c0c */ /* 0x000fe4000bf26270 */
[----:B------:R-:W4:Y:S01]  /*14020*/  LDL R6, [R1+0x4d4] ;  /* 0x0004d40001067983 */ /* 0x000f220000100800 */
[----:B------:R-:W1:Y:S01]  /*14030*/  S2R R28, SR_TID.X ;  /* 0x00000000001c7919 */ /* 0x000e620000002100 */
[----:B------:R-:W-:-:S04]  /*14040*/  SEL R5, RZ, 0x4, P1 ;  /* 0x00000004ff057807 */ /* 0x000fc80000800000 */
[----:B------:R-:W-:-:S04]  /*14050*/  SEL R5, R5, RZ, !P0 ;  /* 0x000000ff05057207 */ /* 0x000fc80004000000 */
[----:B------:R-:W-:Y:S02]  /*14060*/  ISETP.NE.U32.AND P2, PT, R5, RZ, PT ;  /* 0x000000ff0500720c */ /* 0x000fe40003f45070 */
[----:B------:R-:W-:Y:S02]  /*14070*/  IADD3 R10, P3, R24, R8, RZ ;  /* 0x00000008180a7210 */ /* 0x000fe40007f7e0ff */
[----:B-1----:R-:W-:-:S04]  /*14080*/  SHF.R.U32.HI R28, RZ, 0x6, R28 ;  /* 0x00000006ff1c7819 */ /* 0x002fc8000001161c */
[----:B------:R-:W-:-:S04]  /*14090*/  SGXT.U32 R28, R28, 0x1 ;  /* 0x000000011c1c781a */ /* 0x000fc80000000000 */
[----:B------:R-:W-:-:S04]  /*140a0*/  LOP3.LUT R28, R28, 0x16, RZ, 0xfc, !PT ;  /* 0x000000161c1c7812 */ /* 0x000fc800078efcff */
[----:B------:R-:W-:-:S04]  /*140b0*/  ISETP.GE.AND P1, PT, R28, UR20, PT ;  /* 0x000000141c007c0c */ /* 0x000fc8000bf26270 */
[----:B------:R-:W-:-:S04]  /*140c0*/  SEL R5, RZ, 0x4, P1 ;  /* 0x00000004ff057807 */ /* 0x000fc80000800000 */
[----:B------:R-:W-:Y:S01]  /*140d0*/  SEL R5, R5, RZ, !P0 ;  /* 0x000000ff05057207 */ /* 0x000fe20004000000 */
[----:B---3--:R-:W-:Y:S01]  /*140e0*/  IMAD.X R11, R7, 0x1, R13, P3 ;  /* 0x00000001070b7824 */ /* 0x008fe200018e060d */
[----:B------:R-:W1:Y:S02]  /*140f0*/  S2R R24, SR_TID.X ;  /* 0x0000000000187919 */ /* 0x000e640000002100 */
[----:B------:R-:W-:Y:S01]  /*14100*/  ISETP.NE.U32.AND P1, PT, R5, RZ, PT ;  /* 0x000000ff0500720c */ /* 0x000fe20003f25070 */
[----:B------:R-:W-:Y:S01]  /*14110*/  VIADD R5, R12, UR5 ;  /* 0x000000050c057c36 */ /* 0x000fe20008000000 */
[----:B------:R-:W3:Y:S04]  /*14120*/  LDL R13, [R1+0x514] ;  /* 0x00051400010d7983 */ /* 0x000ee80000100800 */
[----:B------:R1:W-:Y:S04]  /*14130*/  LDGSTS.E [R5+0x30000], desc[UR28][R10.64], P2 ;  /* 0x300000000a057fae */ /* 0x0003e8000912185c */
[----:B------:R-:W3:Y:S01]  /*14140*/  LDL R12, [R1+0x4d8] ;  /* 0x0004d800010c7983 */ /* 0x000ee20000100800 */
[----:B-1----:R-:W-:-:S05]  /*14150*/  IADD3 R10, P2, R27, R8, RZ ;  /* 0x000000081b0a7210 */ /* 0x002fca0007f5e0ff */
[----:B------:R-:W-:Y:S02]  /*14160*/  IMAD.X R11, R7, 0x1, R26, P2 ;  /* 0x00000001070b7824 */ /* 0x000fe400010e061a */
[----:B------:R-:W1:Y:S03]  /*14170*/  S2R R26, SR_TID.X ;  /* 0x00000000001a7919 */ /* 0x000e660000002100 */
[----:B------:R1:W-:Y:S01]  /*14180*/  LDGSTS.E [R5+0x30008], desc[UR28][R10.64], P1 ;  /* 0x300080000a057fae */ /* 0x0003e2000892185c */
[----:B------:R-:W-:-:S04]  /*14190*/  SHF.R.U32.HI R24, RZ, 0x6, R24 ;  /* 0x00000006ff187819 */ /* 0x000fc80000011618 */
[----:B------:R-:W-:-:S04]  /*141a0*/  SGXT.U32 R24, R24, 0x1 ;  /* 0x000000011818781a */ /* 0x000fc80000000000 */
[----:B------:R-:W-:-:S04]  /*141b0*/  LOP3.LUT R24, R24, 0x18, RZ, 0xfc, !PT ;  /* 0x0000001818187812 */ /* 0x000fc800078efcff */
[----:B------:R-:W-:Y:S02]  /*141c0*/  ISETP.GE.AND P1, PT, R24, UR20, PT ;  /* 0x0000001418007c0c */ /* 0x000fe4000bf26270 */
[----:B------:R-:W3:Y:S02]  /*141d0*/  LDL R24, [R1+0x484] ;  /* 0x0004840001187983 */ /* 0x000ee40000100800 */
[----:B-1----:R-:W-:Y:S02]  /*141e0*/  SEL R5, RZ, 0x4, P1 ;  /* 0x00000004ff057807 */ /* 0x002fe40000800000 */
[----:B------:R-:W-:-:S04]  /*141f0*/  SHF.R.U32.HI R26, RZ, 0x6, R26 ;  /* 0x00000006ff1a7819 */ /* 0x000fc8000001161a */
[----:B------:R-:W-:-:S04]  /*14200*/  SGXT.U32 R26, R26, 0x1 ;  /* 0x000000011a1a781a */ /* 0x000fc80000000000 */
[----:B------:R-:W-:Y:S02]  /*14210*/  LOP3.LUT R26, R26, 0x1a, RZ, 0xfc, !PT ;  /* 0x0000001a1a1a7812 */ /* 0x000fe400078efcff */
[----:B------:R-:W-:Y:S02]  /*14220*/  SEL R5, R5, RZ, !P0 ;  /* 0x000000ff05057207 */ /* 0x000fe40004000000 */
[----:B------:R-:W-:Y:S02]  /*14230*/  ISETP.GE.AND P1, PT, R26, UR20, PT ;  /* 0x000000141a007c0c */ /* 0x000fe4000bf26270 */
[----:B------:R-:W-:Y:S02]  /*14240*/  ISETP.NE.U32.AND P2, PT, R5, RZ, PT ;  /* 0x000000ff0500720c */ /* 0x000fe40003f45070 */
[----:B------:R-:W-:-:S04]  /*14250*/  SEL R5, RZ, 0x4, P1 ;  /* 0x00000004ff057807 */ /* 0x000fc80000800000 */
[----:B------:R-:W-:-:S04]  /*14260*/  SEL R5, R5, RZ, !P0 ;  /* 0x000000ff05057207 */ /* 0x000fc80004000000 */
[----:B------:R-:W-:Y:S01]  /*14270*/  ISETP.NE.U32.AND P1, PT, R5, RZ, PT ;  /* 0x000000ff0500720c */ /* 0x000fe20003f25070 */
[----:B------:R1:W-:Y:S01]  /*14280*/  STL [R1+0x738], R7 ;  /* 0x0007380701007387 */ /* 0x0003e20000100800 */
[----:B--2---:R-:W-:Y:S02]  /*14290*/  VIADD R5, R9, UR5 ;  /* 0x0000000509057c36 */ /* 0x004fe40008000000 */
[----:B------:R-:W-:Y:S02]  /*142a0*/  IMAD.MOV.U32 R9, RZ, RZ, R7 ;  /* 0x000000ffff097224 */ /* 0x000fe400078e0007 */
[----:B----4-:R-:W-:-:S05]  /*142b0*/  IMAD.WIDE R10, R25, 0x4, R8 ;  /* 0x00000004190a7825 */ /* 0x010fca00078e0208 */
[----:B------:R2:W-:Y:S02]  /*142c0*/  LDGSTS.E [R5+0x30000], desc[UR28][R10.64], P2 ;  /* 0x300000000a057fae */ /* 0x0005e4000912185c */
[----:B--2---:R-:W-:Y:S02]  /*142d0*/  IMAD.WIDE R10, R6, 0x4, R8 ;  /* 0x00000004060a7825 */ /* 0x004fe400078e0208 */
[----:B------:R-:W2:Y:S04]  /*142e0*/  LDL R6, [R1+0x444] ;  /* 0x0004440001067983 */ /* 0x000ea80000100800 */
[----:B------:R-:W4:Y:S01]  /*142f0*/  LDL.LU R149, [R1+0x440] ;  /* 0x0004400001957983 */ /* 0x000f220000300800 */
[----:B------:R-:W1:Y:S01]  /*14300*/  S2R R26, SR_TID.X ;  /* 0x00000000001a7919 */ /* 0x000e620000002100 */
[----:B------:R-:W1:Y:S02]  /*14310*/  S2R R25, SR_TID.X ;  /* 0x0000000000197919 */ /* 0x000e640000002100 */
[----:B------:R1:W-:Y:S02]  /*14320*/  LDGSTS.E [R5+0x30008], desc[UR28][R10.64], P1 ;  /* 0x300080000a057fae */ /* 0x0003e4000892185c */
[----:B-1----:R-:W-:-:S04]  /*14330*/  SHF.R.U32.HI R26, RZ, 0x6, R26 ;  /* 0x00000006ff1a7819 */ /* 0x002fc8000001161a */
[----:B------:R-:W-:Y:S02]  /*14340*/  SGXT.U32 R26, R26, 0x1 ;  /* 0x000000011a1a781a */ /* 0x000fe40000000000 */
[----:B------:R-:W-:Y:S02]  /*14350*/  SHF.R.U32.HI R25, RZ, 0x6, R25 ;  /* 0x00000006ff197819 */ /* 0x000fe40000011619 */
[----:B------:R-:W-:Y:S02]  /*14360*/  LOP3.LUT R26, R26, 0x1c, RZ, 0xfc, !PT ;  /* 0x0000001c1a1a7812 */ /* 0x000fe400078efcff */
[----:B------:R-:W-:Y:S02]  /*14370*/  SGXT.U32 R25, R25, 0x1 ;  /* 0x000000011919781a */ /* 0x000fe40000000000 */
[----:B------:R-:W-:Y:S02]  /*14380*/  ISETP.GE.AND P1, PT, R26, UR20, PT ;  /* 0x000000141a007c0c */ /* 0x000fe4000bf26270 */
[----:B------:R-:W-:-:S02]  /*14390*/  LOP3.LUT R25, R25, 0x1e, RZ, 0xfc, !PT ;  /* 0x0000001e19197812 */ /* 0x000fc400078efcff */
[----:B------:R-:W-:Y:S01]  /*143a0*/  SEL R5, RZ, 0x4, P1 ;  /* 0x00000004ff057807 */ /* 0x000fe20000800000 */
[----:B---3--:R-:W-:Y:S02]  /*143b0*/  IMAD.WIDE R10, R12, 0x4, R8 ;  /* 0x000000040c0a7825 */ /* 0x008fe400078e0208 */
[----:B------:R-:W1:Y:S01]  /*143c0*/  S2R R12, SR_TID.X ;  /* 0x00000000000c7919 */ /* 0x000e620000002100 */
[----:B------:R-:W-:Y:S02]  /*143d0*/  SEL R5, R5, RZ, !P0 ;  /* 0x000000ff05057207 */ /* 0x000fe40004000000 */
[----:B------:R-:W-:Y:S02]  /*143e0*/  ISETP.GE.AND P1, PT, R25, UR20, PT ;  /* 0x0000001419007c0c */ /* 0x000fe4000bf26270 */
[----:B------:R-:W-:Y:S02]  /*143f0*/  ISETP.NE.U32.AND P2, PT, R5, RZ, PT ;  /* 0x000000ff0500720c */ /* 0x000fe40003f45070 */
[----:B------:R-:W-:-:S04]  /*14400*/  SEL R5, RZ, 0x4, P1 ;  /* 0x00000004ff057807 */ /* 0x000fc80000800000 */
[----:B------:R-:W-:-:S04]  /*14410*/  SEL R5, R5, RZ, !P0 ;  /* 0x000000ff05057207 */ /* 0x000fc80004000000 */
[----:B------:R-:W-:Y:S01]  /*14420*/  ISETP.NE.U32.AND P1, PT, R5, RZ, PT ;  /* 0x000000ff0500720c */ /* 0x000fe20003f25070 */
[----:B------:R-:W-:Y:S02]  /*14430*/  VIADD R5, R13, UR5 ;  /* 0x000000050d057c36 */ /* 0x000fe40008000000 */
[----:B------:R-:W3:Y:S04]  /*14440*/  LDL.LU R13, [R1+0x430] ;  /* 0x00043000010d7983 */ /* 0x000ee80000300800 */
[----:B------:R1:W-:Y:S04]  /*14450*/  LDGSTS.E [R5+0x30000], desc[UR28][R10.64], P2 ;  /* 0x300000000a057fae */ /* 0x0003e8000912185c */
[----:B------:R-:W-:Y:S04]  /*14460*/  STL [R1+0x73c], R8 ;  /* 0x00073c0801007387 */ /* 0x000fe80000100800 */
[----:B------:R-:W3:Y:S01]  /*14470*/  LDL.LU R141, [R1+0x424] ;  /* 0x00042400018d7983 */ /* 0x000ee20000300800 */
[----:B-1----:R-:W-:Y:S01]  /*14480*/  LOP3.LUT R12, R12, 0x1f, RZ, 0xc0, !PT ;  /* 0x0000001f0c0c7812 */ /* 0x002fe200078ec0ff */
[----:B------:R-:W-:-:S02]  /*14490*/  IMAD.WIDE R10, R24, 0x4, R8 ;  /* 0x00000004180a7825 */ /* 0x000fc400078e0208 */
[----:B------:R-:W3:Y:S04]  /*144a0*/  LDL.LU R145, [R1+0x434] ;  /* 0x0004340001917983 */ /* 0x000ee80000300800 */
[----:B------:R1:W-:Y:S01]  /*144b0*/  LDGSTS.E [R5+0x30008], desc[UR28][R10.64], P1 ;  /* 0x300080000a057fae */ /* 0x0003e2000892185c */
[----:B------:R-:W-:-:S03]  /*144c0*/  ISETP.GE.AND P1, PT, R12, UR20, PT ;  /* 0x000000140c007c0c */ /* 0x000fc6000bf26270 */
[----:B------:R-:W3:Y:S04]  /*144d0*/  LDL.LU R150, [R1+0x410] ;  /* 0x0004100001967983 */ /* 0x000ee80000300800 */
[----:B------:R-:W3:Y:S01]  /*144e0*/  LDL.LU R12, [R1+0x420] ;  /* 0x00042000010c7983 */ /* 0x000ee20000300800 */
[----:B-1----:R-:W-:Y:S01]  /*144f0*/  SEL R5, RZ, 0x4, P1 ;  /* 0x00000004ff057807 */ /* 0x002fe20000800000 */
[----:B------:R-:W-:Y:S02]  /*14500*/  ULEA UR5, UR22, UR7, 0x10 ;  /* 0x0000000716057291 */ /* 0x000fe4000f8e803f */
[----:B------:R-:W0:Y:S04]  /*14510*/  LDGDEPBAR ;  /* 0x00000000000079af */ /* 0x000e280000000000 */
[----:B----4-:R1:W-:Y:S01]  /*14520*/  STL [R1+0x740], R149 ;  /* 0x0007409501007387 */ /* 0x0103e20000100800 */
[----:B------:R-:W-:-:S03]  /*14530*/  IADD3 R10, P1, R0, R149, RZ ;  /* 0x00000095000a7210 */ /* 0x000fc60007f3e0ff */
[----:B------:R-:W-:Y:S04]  /*14540*/  STL [R1+0x744], R14 ;  /* 0x0007440e01007387 */ /* 0x000fe80000100800 */
[----:B------:R-:W4:Y:S04]  /*14550*/  LDL R7, [R1+0x234] ;  /* 0x0002340001077983 */ /* 0x000f280000100800 */
[----:B-1----:R-:W4:Y:S04]  /*14560*/  LDL.LU R149, [R1+0x244] ;  /* 0x0002440001957983 */ /* 0x002f280000300800 */
[----:B------:R-:W4:Y:S04]  /*14570*/  LDL.LU R8, [R1+0x210] ;  /* 0x0002100001087983 */ /* 0x000f280000300800 */
        /* <DEDUP_REMOVED lines=65> */
[----:B------:R-:W4:Y:S01]  /*14990*/  LDL.LU R146, [R1+0x400] ;  /* 0x0004000001927983 */ /* 0x000f220000300800 */
[----:B------:R-:W-:Y:S01]  /*149a0*/  SEL R5, R5, RZ, !P0 ;  /* 0x000000ff05057207 */ /* 0x000fe20004000000 */
[----:B------:R-:W-:-:S02]  /*149b0*/  IMAD.X R11, R14, 0x1, R2, P1 ;  /* 0x000000010e0b7824 */ /* 0x000fc400008e0602 */
[----:B------:R-:W4:Y:S01]  /*149c0*/  LDL.LU R147, [R1+0x43c] ;  /* 0x00043c0001937983 */ /* 0x000f220000300800 */
[----:B------:R-:W-:Y:S01]  /*149d0*/  ISETP.NE.U32.AND P0, PT, R5, RZ, PT ;  /* 0x000000ff0500720c */ /* 0x000fe20003f05070 */
[----:B--2---:R-:W-:Y:S02]  /*149e0*/  VIADD R5, R6, UR5 ;  /* 0x0000000506057c36 */ /* 0x004fe40008000000 */
[----:B------:R-:W2:Y:S04]  /*149f0*/  LDL.LU R148, [R1+0x408] ;  /* 0x0004080001947983 */ /* 0x000ea80000300800 */
[----:B------:R-:W2:Y:S04]  /*14a00*/  LDL.LU R151, [R1+0x418] ;  /* 0x0004180001977983 */ /* 0x000ea80000300800 */
[----:B------:R-:W2:Y:S04]  /*14a10*/  LDL.LU R6, [R1+0x428] ;  /* 0x0004280001067983 */ /* 0x000ea80000300800 */
[----:B------:R3:W-:Y:S04]  /*14a20*/  LDGSTS.E [R5], desc[UR28][R10.64], P0 ;  /* 0x000000000a057fae */ /* 0x0007e8000812185c */
[----:B------:R-:W2:Y:S01]  /*14a30*/  LDL.LU R9, [R1+0x438] ;  /* 0x0004380001097983 */ /* 0x000ea20000300800 */
[----:B---3--:R-:W-:-:S05]  /*14a40*/  IADD3 R10, P1, R0, R145, RZ ;  /* 0x00000091000a7210 */ /* 0x008fca0007f3e0ff */
[----:B------:R-:W-:-:S05]  /*14a50*/  IMAD.X R11, R13, 0x1, R2, P1 ;  /* 0x000000010d0b7824 */ /* 0x000fca00008e0602 */
[----:B------:R1:W-:Y:S02]  /*14a60*/  LDGSTS.E [R5+0x400], desc[UR28][R10.64], P0 ;  /* 0x004000000a057fae */ /* 0x0003e4000812185c */
[----:B-1----:R-:W-:-:S05]  /*14a70*/  IADD3 R10, P1, R0, R141, RZ ;  /* 0x0000008d000a7210 */ /* 0x002fca0007f3e0ff */
[----:B------:R-:W-:-:S05]  /*14a80*/  IMAD.X R11, R12, 0x1, R2, P1 ;  /* 0x000000010c0b7824 */ /* 0x000fca00008e0602 */
[----:B------:R4:W-:Y:S04]  /*14a90*/  LDGSTS.E [R5+0x800], desc[UR28][R10.64], P0 ;  /* 0x008000000a057fae */ /* 0x0009e8000812185c */
[----:B------:R-:W-:Y:S04]  /*14aa0*/  STL [R1+0x748], R145 ;  /* 0x0007489101007387 */ /* 0x000fe80000100800 */
[----:B------:R1:W-:Y:S04]  /*14ab0*/  STL [R1+0x74c], R13 ;  /* 0x00074c0d01007387 */ /* 0x0003e80000100800 */
[----:B-1----:R-:W3:Y:S04]  /*14ac0*/  LDL.LU R13, [R1+0x200] ;  /* 0x00020000010d7983 */ /* 0x002ee80000300800 */
[----:B------:R-:W-:Y:S04]  /*14ad0*/  STL [R1+0x750], R141 ;  /* 0x0007508d01007387 */ /* 0x000fe80000100800 */
[----:B------:R1:W-:Y:S04]  /*14ae0*/  STL [R1+0x754], R12 ;  /* 0x0007540c01007387 */ /* 0x0003e80000100800 */
[----:B-1----:R-:W2:Y:S01]  /*14af0*/  LDL.LU R12, [R1+0x224] ;  /* 0x00022400010c7983 */ /* 0x002ea20000300800 */
[----:B----4-:R-:W-:-:S05]  /*14b00*/  IADD3 R10, P1, R0, R137, RZ ;  /* 0x00000089000a7210 */ /* 0x010fca0007f3e0ff */
[----:B------:R-:W-:-:S05]  /*14b10*/  IMAD.X R11, R150, 0x1, R2, P1 ;  /* 0x00000001960b7824 */ /* 0x000fca00008e0602 */
[----:B------:R1:W-:Y:S02]  /*14b20*/  LDGSTS.E [R5+0xc00], desc[UR28][R10.64], P0 ;  /* 0x00c000000a057fae */ /* 0x0003e4000812185c */
[----:B-1----:R-:W-:-:S05]  /*14b30*/  IADD3 R10, P1, R0, R133, RZ ;  /* 0x00000085000a7210 */ /* 0x002fca0007f3e0ff */
[----:B------:R-:W-:-:S05]  /*14b40*/  IMAD.X R11, R146, 0x1, R2, P1 ;  /* 0x00000001920b7824 */ /* 0x000fca00008e0602 */
[----:B------:R1:W-:Y:S02]  /*14b50*/  LDGSTS.E [R5+0x1000], desc[UR28][R10.64], P0 ;  /* 0x010000000a057fae */ /* 0x0003e4000812185c */
[----:B-1----:R-:W-:-:S05]  /*14b60*/  IADD3 R10, P1, R0, R129, RZ ;  /* 0x00000081000a7210 */ /* 0x002fca0007f3e0ff */
[----:B------:R-:W-:-:S05]  /*14b70*/  IMAD.X R11, R142, 0x1, R2, P1 ;  /* 0x000000018e0b7824 */ /* 0x000fca00008e0602 */
[----:B------:R1:W-:Y:S02]  /*14b80*/  LDGSTS.E [R5+0x1400], desc[UR28][R10.64], P0 ;  /* 0x014000000a057fae */ /* 0x0003e4000812185c */
[----:B-1----:R-:W-:-:S05]  /*14b90*/  IADD3 R10, P1, R0, R125, RZ ;  /* 0x0000007d000a7210 */ /* 0x002fca0007f3e0ff */
[----:B------:R-:W-:-:S05]  /*14ba0*/  IMAD.X R11, R138, 0x1, R2, P1 ;  /* 0x000000018a0b7824 */ /* 0x000fca00008e0602 */
[----:B------:R1:W-:Y:S04]  /*14bb0*/  LDGSTS.E [R5+0x1800], desc[UR28][R10.64], P0 ;  /* 0x018000000a057fae */ /* 0x0003e8000812185c */
[----:B------:R-:W-:Y:S01]  /*14bc0*/  STL [R1+0x758], R137 ;  /* 0x0007588901007387 */ /* 0x000fe20000100800 */
[----:B-1----:R-:W-:-:S03]  /*14bd0*/  IADD3 R10, P1, R0, R121, RZ ;  /* 0x00000079000a7210 */ /* 0x002fc60007f3e0ff */
[----:B------:R1:W-:Y:S02]  /*14be0*/  STL [R1+0x75c], R150 ;  /* 0x00075c9601007387 */ /* 0x0003e40000100800 */
[----:B------:R-:W-:-:S05]  /*14bf0*/  IMAD.X R11, R134, 0x1, R2, P1 ;  /* 0x00000001860b7824 */ /* 0x000fca00008e0602 */
[----:B------:R4:W-:Y:S04]  /*14c00*/  LDGSTS.E [R5+0x1c00], desc[UR28][R10.64], P0 ;  /* 0x01c000000a057fae */ /* 0x0009e8000812185c */
[----:B-1----:R-:W3:Y:S01]  /*14c10*/  LDL.LU R150, [R1+0x214] ;  /* 0x0002140001967983 */ /* 0x002ee20000300800 */
[----:B----4-:R-:W-:-:S03]  /*14c20*/  IADD3 R10, P1, R0, R117, RZ ;  /* 0x00000075000a7210 */ /* 0x010fc60007f3e0ff */
[----:B------:R-:W-:Y:S02]  /*14c30*/  STL [R1+0x760], R133 ;  /* 0x0007608501007387 */ /* 0x000fe40000100800 */
[----:B------:R-:W-:Y:S02]  /*14c40*/  IMAD.X R11, R130, 0x1, R2, P1 ;  /* 0x00000001820b7824 */ /* 0x000fe400008e0602 */
[----:B------:R1:W-:Y:S04]  /*14c50*/  STL [R1+0x764], R146 ;  /* 0x0007649201007387 */ /* 0x0003e80000100800 */
[----:B------:R4:W-:Y:S04]  /*14c60*/  LDGSTS.E [R5+0x2000], desc[UR28][R10.64], P0 ;  /* 0x020000000a057fae */ /* 0x0009e8000812185c */
[----:B-1----:R-:W3:Y:S01]  /*14c70*/  LDL.LU R146, [R1+0x204] ;  /* 0x0002040001927983 */ /* 0x002ee20000300800 */
        /* <DEDUP_REMOVED lines=72> */
[----:B-1----:R-:W-:Y:S02]  /*15100*/  IADD3 R10, P1, R0, R7, RZ ;  /* 0x00000007000a7210 */ /* 0x002fe40007f3e0ff */
[----:B------:R-:W4:Y:S03]  /*15110*/  LDL R7, [R1+0x510] ;  /* 0x0005100001077983 */ /* 0x000f260000100800 */
[----:B------:R-:W-:Y:S01]  /*15120*/  IMAD.X R11, R30, 0x1, R2, P1 ;  /* 0x000000011e0b7824 */ /* 0x000fe200008e0602 */
[----:B------:R-:W4:Y:S04]  /*15130*/  LDL.LU R133, [R1+0x20c] ;  /* 0x00020c0001857983 */ /* 0x000f280000300800 */
[----:B------:R2:W-:Y:S04]  /*15140*/  LDGSTS.E [R5+0x8400], desc[UR28][R10.64], P0 ;  /* 0x084000000a057fae */ /* 0x0005e8000812185c */
[----:B------:R-:W4:Y:S04]  /*15150*/  LDL.LU R137, [R1+0x21c] ;  /* 0x00021c0001897983 */ /* 0x000f280000300800 */
[----:B------:R-:W4:Y:S01]  /*15160*/  LDL.LU R141, [R1+0x22c] ;  /* 0x00022c00018d7983 */ /* 0x000f220000300800 */
[----:B--2---:R-:W-:-:S03]  /*15170*/  IADD3 R10, P1, R0, R12, RZ ;  /* 0x0000000c000a7210 */ /* 0x004fc60007f3e0ff */
[----:B------:R-:W2:Y:S02]  /*15180*/  LDL.LU R145, [R1+0x23c] ;  /* 0x00023c0001917983 */ /* 0x000ea40000300800 */
[----:B------:R-:W-:Y:S02]  /*15190*/  IMAD.X R11, R26, 0x1, R2, P1 ;  /* 0x000000011a0b7824 */ /* 0x000fe400008e0602 */
[----:B------:R-:W2:Y:S04]  /*151a0*/  LDL.LU R14, [R1+0x208] ;  /* 0x00020800010e7983 */ /* 0x000ea80000300800 */
[----:B------:R3:W-:Y:S02]  /*151b0*/  LDGSTS.E [R5+0x8800], desc[UR28][R10.64], P0 ;  /* 0x088000000a057fae */ /* 0x0007e4000812185c */
[----:B---3--:R-:W-:-:S05]  /*151c0*/  IADD3 R10, P1, R0, R150, RZ ;  /* 0x00000096000a7210 */ /* 0x008fca0007f3e0ff */
        /* <DEDUP_REMOVED lines=86> */
[----:B----4-:R-:W-:Y:S02]  /*15730*/  VIADD R5, R7, UR5 ;  /* 0x0000000507057c36 */ /* 0x010fe40008000000 */
[----:B------:R-:W3:Y:S04]  /*15740*/  LDL.LU R7, [R1+0x24c] ;  /* 0x00024c0001077983 */ /* 0x000ee80000300800 */
[----:B------:R-:W4:Y:S04]  /*15750*/  LDL.LU R24, [R1+0x218] ;  /* 0x0002180001187983 */ /* 0x000f280000300800 */
[----:B------:R-:W2:Y:S04]  /*15760*/  LDL.LU R27, [R1+0x25c] ;  /* 0x00025c00011b7983 */ /* 0x000ea80000300800 */
[----:B------:R-:W4:Y:S04]  /*15770*/  LDL.LU R28, [R1+0x228] ;  /* 0x00022800011c7983 */ /* 0x000f280000300800 */
        /* <DEDUP_REMOVED lines=50> */
[----:B------:R-:W4:Y:S04]  /*15aa0*/  LDL.LU R132, [R1+0x3c8] ;  /* 0x0003c80001847983 */ /* 0x000f280000300800 */
[----:B------:R-:W4:Y:S01]  /*15ab0*/  LDL.LU R136, [R1+0x3d8] ;  /* 0x0003d80001887983 */ /* 0x000f220000300800 */
[----:B------:R-:W-:-:S05]  /*15ac0*/  IADD3 R10, P1, R0, R147, RZ ;  /* 0x00000093000a7210 */ /* 0x000fca0007f3e0ff */
        /* <DEDUP_REMOVED lines=14> */
[----:B---3--:R-:W-:-:S05]  /*15bb0*/  IADD3 R10, P1, R0, R127, RZ ;  /* 0x0000007f000a7210 */ /* 0x008fca0007f3e0ff */
[----:B------:R-:W-:-:S05]  /*15bc0*/  IMAD.X R11, R140, 0x1, R2, P1 ;  /* 0x000000018c0b7824 */ /* 0x000fca00008e0602 */
[----:B------:R2:W-:Y:S02]  /*15bd0*/  LDGSTS.E [R5+0x1600], desc[UR28][R10.64], P0 ;  /* 0x016000000a057fae */ /* 0x0005e4000812185c */
[----:B--2---:R-:W-:-:S05]  /*15be0*/  IADD3 R10, P1, R0, R123, RZ ;  /* 0x0000007b000a7210 */ /* 0x004fca0007f3e0ff */
[----:B----4-:R-:W-:-:S05]  /*15bf0*/  IMAD.X R11, R136, 0x1, R2, P1 ;  /* 0x00000001880b7824 */ /* 0x010fca00008e0602 */
        /* <DEDUP_REMOVED lines=172> */
[----:B------:R-:W1:Y:S01]  /*166c0*/  LDL.LU R11, [R1+0x234] ;  /* 0x00023400010b7983 */ /* 0x000e620000300800 */
[-C--:B------:R-:W-:Y:S02]  /*166d0*/  IADD3 R16, P1, R16, R4.reuse, RZ ;  /* 0x0000000410107210 */ /* 0x080fe40007f3e0ff */
[-C--:B------:R-:W-:Y:S01]  /*166e0*/  IADD3 R156, P0, R156, R4.reuse, RZ ;  /* 0x000000049c9c7210 */ /* 0x080fe20007f1e0ff */
[----:B------:R-:W-:Y:S01]  /*166f0*/  UIADD3 UR4, UR4, 0x1, URZ ;  /* 0x0000000104047890 */ /* 0x000fe2000fffe03f */
[-C--:B------:R-:W-:Y:S01]  /*16700*/  IADD3 R18, P2, R18, R4.reuse, RZ ;  /* 0x0000000412127210 */ /* 0x080fe20007f5e0ff */
[--C-:B------:R-:W-:Y:S01]  /*16710*/  IMAD.X R15, R15, 0x1, R3.reuse, P1 ;  /* 0x000000010f0f7824 */ /* 0x100fe200008e0603 */
        /* <DEDUP_REMOVED lines=25> */
[----:B------:R-:W-:Y:S01]  /*168b0*/  UIADD3 UR20, UR20, -0x20, URZ ;  /* 0xffffffe014147890 */ /* 0x000fe2000fffe03f */
[-C--:B------:R-:W-:Y:S01]  /*168c0*/  IADD3 R188, P2, R188, R4.reuse, RZ ;  /* 0x00000004bcbc7210 */ /* 0x080fe20007f5e0ff */
[----:B------:R-:W0:Y:S01]  /*168d0*/  LDGDEPBAR ;  /* 0x00000000000079af */ /* 0x000e220000000000 */
        /* <DEDUP_REMOVED lines=51> */
[----:B------:R2:W-:Y:S01]  /*16c10*/  STL [R1+0x204], R146 ;  /* 0x0002049201007387 */ /* 0x0005e20000100800 */
[-C--:B------:R-:W-:Y:S01]  /*16c20*/  IADD3 R220, P4, R220, R4.reuse, RZ ;  /* 0x00000004dcdc7210 */ /* 0x080fe20007f9e0ff */
[--C-:B------:R-:W-:Y:S01]  /*16c30*/  IMAD.X R207, R207, 0x1, R3.reuse, P5 ;  /* 0x00000001cfcf7824 */ /* 0x100fe200028e0603 */
[-C--:B------:R-:W-:Y:S01]  /*16c40*/  IADD3 R222, P5, R222, R4.reuse, RZ ;  /* 0x00000004dede7210 */ /* 0x080fe20007fbe0ff */
[--C-:B------:R-:W-:Y:S01]  /*16c50*/  IMAD.X R243, R243, 0x1, R3.reuse, P2 ;  /* 0x00000001f3f37824 */ /* 0x100fe200010e0603 */
[-C--:B------:R-:W-:Y:S01]  /*16c60*/  IADD3 R150, P2, R150, R4.reuse, RZ ;  /* 0x0000000496967210 */ /* 0x080fe20007f5e0ff */
[----:B------:R-:W-:Y:S01]  /*16c70*/  IMAD.X R245, R245, 0x1, R3, P3 ;  /* 0x00000001f5f57824 */ /* 0x000fe200018e0603 */
[----:B--2---:R-:W2:Y:S01]  /*16c80*/  LDL.LU R146, [R1+0x764] ;  /* 0x0007640001927983 */ /* 0x004ea20000300800 */
[----:B------:R-:W-:-:S03]  /*16c90*/  IADD3 R137, P3, R137, R4, RZ ;  /* 0x0000000489897210 */ /* 0x000fc60007f7e0ff */
[----:B------:R3:W-:Y:S01]  /*16ca0*/  STL [R1+0x20c], R133 ;  /* 0x00020c8501007387 */ /* 0x0007e20000100800 */
[--C-:B------:R-:W-:Y:S01]  /*16cb0*/  IMAD.X R219, R219, 0x1, R3.reuse, P4 ;  /* 0x00000001dbdb7824 */ /* 0x100fe200020e0603 */
[-C--:B------:R-:W-:Y:S01]  /*16cc0*/  IADD3 R234, P4, R234, R4.reuse, RZ ;  /* 0x00000004eaea7210 */ /* 0x080fe20007f9e0ff */
[--C-:B------:R-:W-:Y:S01]  /*16cd0*/  IMAD.X R221, R221, 0x1, R3.reuse, P5 ;  /* 0x00000001dddd7824 */ /* 0x100fe200028e0603 */
[-C--:B------:R-:W-:Y:S01]  /*16ce0*/  IADD3 R236, P5, R236, R4.reuse, RZ ;  /* 0x00000004ecec7210 */ /* 0x080fe20007fbe0ff */
[----:B---3--:R-:W3:Y:S04]  /*16cf0*/  LDL.LU R133, [R1+0x760] ;  /* 0x0007600001857983 */ /* 0x008ee80000300800 */
[----:B------:R4:W-:Y:S01]  /*16d00*/  STL [R1+0x214], R150 ;  /* 0x0002149601007387 */ /* 0x0009e20000100800 */
[--C-:B------:R-:W-:Y:S01]  /*16d10*/  IMAD.X R233, R233, 0x1, R3.reuse, P4 ;  /* 0x00000001e9e97824 */ /* 0x100fe200020e0603 */
[-C--:B------:R-:W-:Y:S01]  /*16d20*/  IADD3 R248, P4, R248, R4.reuse, RZ ;  /* 0x00000004f8f87210 */ /* 0x080fe20007f9e0ff */
[--C-:B------:R-:W-:Y:S01]  /*16d30*/  IMAD.X R235, R235, 0x1, R3.reuse, P5 ;  /* 0x00000001ebeb7824 */ /* 0x100fe200028e0603 */
[-C--:B------:R-:W-:Y:S01]  /*16d40*/  IADD3 R250, P5, R250, R4.reuse, RZ ;  /* 0x00000004fafa7210 */ /* 0x080fe20007fbe0ff */
[----:B----4-:R-:W4:Y:S04]  /*16d50*/  LDL.LU R150, [R1+0x75c] ;  /* 0x00075c0001967983 */ /* 0x010f280000300800 */
[----:B------:R1:W-:Y:S01]  /*16d60*/  STL [R1+0x21c], R137 ;  /* 0x00021c8901007387 */ /* 0x0003e20000100800 */
[----:B------:R-:W-:Y:S01]  /*16d70*/  IMAD.X R247, R247, 0x1, R3, P4 ;  /* 0x00000001f7f77824 */ /* 0x000fe200020e0603 */
[----:B------:R-:W-:-:S02]  /*16d80*/  IADD3 R12, P4, R12, R4, RZ ;  /* 0x000000040c0c7210 */ /* 0x000fc40007f9e0ff */
[----:B-1----:R-:W2:Y:S01]  /*16d90*/  LDL.LU R137, [R1+0x758] ;  /* 0x0007580001897983 */ /* 0x002ea20000300800 */
[----:B------:R-:W-:Y:S01]  /*16da0*/  IMAD.X R249, R249, 0x1, R3, P5 ;  /* 0x00000001f9f97824 */ /* 0x000fe200028e0603 */
[-C--:B------:R-:W-:Y:S02]  /*16db0*/  IADD3 R141, P5, R141, R4.reuse, RZ ;  /* 0x000000048d8d7210 */ /* 0x080fe40007fbe0ff */
[----:B------:R1:W-:Y:S01]  /*16dc0*/  STL [R1+0x224], R12 ;  /* 0x0002240c01007387 */ /* 0x0003e20000100800 */
[----:B------:R-:W-:-:S03]  /*16dd0*/  IADD3 R154, P6, R154, R4, RZ ;  /* 0x000000049a9a7210 */ /* 0x000fc60007fde0ff */
[----:B-1----:R-:W4:Y:S04]  /*16de0*/  LDL.LU R12, [R1+0x754] ;  /* 0x00075400010c7983 */ /* 0x002f280000300800 */
[----:B------:R1:W-:Y:S01]  /*16df0*/  STL [R1+0x22c], R141 ;  /* 0x00022c8d01007387 */ /* 0x0003e20000100800 */
[--C-:B------:R-:W-:Y:S01]  /*16e00*/  IMAD.X R153, R153, 0x1, R3.reuse, P6 ;  /* 0x0000000199997824 */ /* 0x100fe200030e0603 */
[-C--:B------:R-:W-:Y:S02]  /*16e10*/  IADD3 R168, P6, R168, R4.reuse, RZ ;  /* 0x00000004a8a87210 */ /* 0x080fe40007fde0ff */
[----:B-1----:R-:W4:Y:S03]  /*16e20*/  LDL.LU R141, [R1+0x750] ;  /* 0x00075000018d7983 */ /* 0x002f260000300800 */
[----:B------:R-:W-:Y:S01]  /*16e30*/  IMAD.X R167, R167, 0x1, R3, P6 ;  /* 0x00000001a7a77824 */ /* 0x000fe200030e0603 */
[----:B------:R-:W-:-:S05]  /*16e40*/  IADD3 R182, P6, R182, R4, RZ ;  /* 0x00000004b6b67210 */ /* 0x000fca0007fde0ff */
        /* <DEDUP_REMOVED lines=8> */
[--C-:B------:R-:W-:Y:S01]  /*16ed0*/  IMAD.X R237, R237, 0x1, R3.reuse, P6 ;  /* 0x00000001eded7824 */ /* 0x100fe200030e0603 */
[-C--:B------:R-:W-:Y:S01]  /*16ee0*/  IADD3 R252, P6, R252, R4.reuse, RZ ;  /* 0x00000004fcfc7210 */ /* 0x080fe20007fde0ff */
[----:B------:R-:W-:Y:S01]  /*16ef0*/  IMAD.X R13, R13, 0x1, R3, P0 ;  /* 0x000000010d0d7824 */ /* 0x000fe200000e0603 */
[----:B------:R-:W-:-:S03]  /*16f00*/  IADD3 R145, P0, R145, R4, RZ ;  /* 0x0000000491917210 */ /* 0x000fc60007f1e0ff */
[--C-:B------:R-:W-:Y:S01]  /*16f10*/  IMAD.X R251, R251, 0x1, R3.reuse, P6 ;  /* 0x00000001fbfb7824 */ /* 0x100fe200030e0603 */
[----:B------:R1:W-:Y:S01]  /*16f20*/  STL [R1+0x200], R13 ;  /* 0x0002000d01007387 */ /* 0x0003e20000100800 */
[--C-:B------:R-:W-:Y:S01]  /*16f30*/  IMAD.X R14, R14, 0x1, R3.reuse, P1 ;  /* 0x000000010e0e7824 */ /* 0x100fe200008e0603 */
[-C--:B------:R-:W-:Y:S01]  /*16f40*/  IADD3 R149, P1, R149, R4.reuse, RZ ;  /* 0x0000000495957210 */ /* 0x080fe20007f3e0ff */
[--C-:B------:R-:W-:Y:S01]  /*16f50*/  IMAD.X R8, R8, 0x1, R3.reuse, P2 ;  /* 0x0000000108087824 */ /* 0x100fe200010e0603 */
[-C--:B------:R-:W-:Y:S01]  /*16f60*/  IADD3 R7, P2, R7, R4.reuse, RZ ;  /* 0x0000000407077210 */ /* 0x080fe20007f5e0ff */
[----:B-1----:R-:W4:Y:S01]  /*16f70*/  LDL.LU R13, [R1+0x74c] ;  /* 0x00074c00010d7983 */ /* 0x002f220000300800 */
        /* <DEDUP_REMOVED lines=22> */
[----:B------:R-:W-:Y:S01]  /*170e0*/  IMAD.X R50, R50, 0x1, R3, P2 ;  /* 0x0000000132327824 */ /* 0x000fe200010e0603 */
[----:B------:R-:W-:-:S05]  /*170f0*/  IADD3 R11, P6, R11, R4, RZ ;  /* 0x000000040b0b7210 */ /* 0x000fca0007fde0ff */
[----:B------:R-:W-:Y:S04]  /*17100*/  STL [R1+0x234], R11 ;  /* 0x0002340b01007387 */ /* 0x000fe80000100800 */
[----:B------:R1:W-:Y:S04]  /*17110*/  STL [R1+0x23c], R145 ;  /* 0x00023c9101007387 */ /* 0x0003e80000100800 */
[----:B-1----:R-:W4:Y:S04]  /*17120*/  LDL.LU R145, [R1+0x748] ;  /* 0x0007480001917983 */ /* 0x002f280000300800 */
[----:B------:R1:W-:Y:S04]  /*17130*/  STL [R1+0x208], R14 ;  /* 0x0002080e01007387 */ /* 0x0003e80000100800 */
[----:B-1----:R-:W4:Y:S04]  /*17140*/  LDL.LU R14, [R1+0x744] ;  /* 0x00074400010e7983 */ /* 0x002f280000300800 */
[----:B------:R1:W-:Y:S04]  /*17150*/  STL [R1+0x244], R149 ;  /* 0x0002449501007387 */ /* 0x0003e80000100800 */
[----:B-1----:R-:W4:Y:S04]  /*17160*/  LDL.LU R149, [R1+0x740] ;  /* 0x0007400001957983 */ /* 0x002f280000300800 */
[----:B------:R1:W-:Y:S04]  /*17170*/  STL [R1+0x210], R8 ;  /* 0x0002100801007387 */ /* 0x0003e80000100800 */
[----:B-1----:R-:W4:Y:S04]  /*17180*/  LDL.LU R8, [R1+0x73c] ;  /* 0x00073c0001087983 */ /* 0x002f280000300800 */
[----:B------:R1:W-:Y:S01]  /*17190*/  STL [R1+0x24c], R7 ;  /* 0x00024c0701007387 */ /* 0x0003e20000100800 */
[----:B------:R-:W-:-:S03]  /*171a0*/  IMAD.X R30, R30, 0x1, R3, P6 ;  /* 0x000000011e1e7824 */ /* 0x000fc600030e0603 */
[----:B-1----:R-:W4:Y:S04]  /*171b0*/  LDL.LU R7, [R1+0x738] ;  /* 0x0007380001077983 */ /* 0x002f280000300800 */
[----:B------:R1:W-:Y:S01]  /*171c0*/  STL [R1+0x218], R24 ;  /* 0x0002181801007387 */ /* 0x0003e20000100800 */
[----:B------:R-:W-:-:S03]  /*171d0*/  IADD3 R31, P6, R31, R4, RZ ;  /* 0x000000041f1f7210 */ /* 0x000fc60007fde0ff */
[----:B-1----:R1:W5:Y:S04]  /*171e0*/  LDL.LU R24, [R1+0x734] ;  /* 0x0007340001187983 */ /* 0x0023680000300800 */
[----:B------:R1:W-:Y:S04]  /*171f0*/  STL [R1+0x254], R25 ;  /* 0x0002541901007387 */ /* 0x0003e80000100800 */
[----:B-1----:R1:W5:Y:S04]  /*17200*/  LDL.LU R25, [R1+0x730] ;  /* 0x0007300001197983 */ /* 0x0023680000300800 */
[----:B------:R3:W-:Y:S04]  /*17210*/  STL [R1+0x220], R26 ;  /* 0x0002201a01007387 */ /* 0x0007e80000100800 */
[----:B---3--:R1:W5:Y:S04]  /*17220*/  LDL.LU R26, [R1+0x72c] ;  /* 0x00072c00011a7983 */ /* 0x0083680000300800 */
        /* <DEDUP_REMOVED lines=20> */
[----:B------:R3:W-:Y:S01]  /*17370*/  STL [R1+0x284], R37 ;  /* 0x0002842501007387 */ /* 0x0007e20000100800 */
[----:B------:R-:W-:-:S03]  /*17380*/  IMAD.X R44, R44, 0x1, R3, P6 ;  /* 0x000000012c2c7824 */ /* 0x000fc600030e0603 */
[----:B---3--:R1:W5:Y:S04]  /*17390*/  LDL.LU R37, [R1+0x700] ;  /* 0x0007000001257983 */ /* 0x0083680000300800 */
[----:B------:R3:W-:Y:S01]  /*173a0*/  STL [R1+0x250], R38 ;  /* 0x0002502601007387 */ /* 0x0007e20000100800 */
[----:B------:R-:W-:-:S03]  /*173b0*/  IADD3 R45, P6, R45, R4, RZ ;  /* 0x000000042d2d7210 */ /* 0x000fc60007fde0ff */
        /* <DEDUP_REMOVED lines=12> */
[----:B------:R-:W-:-:S03]  /*17480*/  IADD3 R51, P2, R51, R4, RZ ;  /* 0x0000000433337210 */ /* 0x000fc60007f5e0ff */
[----:B---3--:R1:W5:Y:S04]  /*17490*/  LDL.LU R44, [R1+0x6e4] ;  /* 0x0006e400012c7983 */ /* 0x0083680000300800 */
[----:B------:R3:W-:Y:S01]  /*174a0*/  STL [R1+0x2a4], R45 ;  /* 0x0002a42d01007387 */ /* 0x0007e20000100800 */
[----:B------:R-:W-:-:S03]  /*174b0*/  IMAD.X R52, R52, 0x1, R3, P3 ;  /* 0x0000000134347824 */ /* 0x000fc600018e0603 */
        /* <DEDUP_REMOVED lines=254> */
[----:B--2---:R-:W-:-:S03]  /*184a0*/  IADD3 R137, P3, R137, R4, RZ ;  /* 0x0000000489897210 */ /* 0x004fc60007f7e0ff */
[----:B---3--:R1:W5:Y:S04]  /*184b0*/  LDL.LU R130, [R1+0x58c] ;  /* 0x00058c0001827983 */ /* 0x0083680000300800 */
[----:B------:R2:W-:Y:S01]  /*184c0*/  STL [R1+0x3fc], R131 ;  /* 0x0003fc8301007387 */ /* 0x0005e20000100800 */
[----:B------:R-:W-:-:S03]  /*184d0*/  IMAD.X R138, R138, 0x1, R3, P4 ;  /* 0x000000018a8a7824 */ /* 0x000fc600020e0603 */
[----:B--2---:R1:W5:Y:S04]  /*184e0*/  LDL.LU R131, [R1+0x588] ;  /* 0x0005880001837983 */ /* 0x0043680000300800 */
[----:B------:R2:W-:Y:S04]  /*184f0*/  STL [R1+0x3c8], R132 ;  /* 0x0003c88401007387 */ /* 0x0005e80000100800 */
[----:B--2---:R1:W5:Y:S04]  /*18500*/  LDL.LU R132, [R1+0x584] ;  /* 0x0005840001847983 */ /* 0x0043680000300800 */
[----:B------:R2:W-:Y:S04]  /*18510*/  STL [R1+0x404], R133 ;  /* 0x0004048501007387 */ /* 0x0005e80000100800 */
[----:B--2---:R1:W5:Y:S04]  /*18520*/  LDL.LU R133, [R1+0x580] ;  /* 0x0005800001857983 */ /* 0x0043680000300800 */
[----:B------:R2:W-:Y:S04]  /*18530*/  STL [R1+0x3d0], R134 ;  /* 0x0003d08601007387 */ /* 0x0005e80000100800 */
[----:B--2---:R1:W5:Y:S04]  /*18540*/  LDL.LU R134, [R1+0x57c] ;  /* 0x00057c0001867983 */ /* 0x0043680000300800 */
[----:B------:R2:W-:Y:S04]  /*18550*/  STL [R1+0x40c], R135 ;  /* 0x00040c8701007387 */ /* 0x0005e80000100800 */
[----:B--2---:R1:W5:Y:S04]  /*18560*/  LDL.LU R135, [R1+0x578] ;  /* 0x0005780001877983 */ /* 0x0043680000300800 */
[----:B------:R2:W-:Y:S01]  /*18570*/  STL [R1+0x3d8], R136 ;  /* 0x0003d88801007387 */ /* 0x0005e20000100800 */
[----:B------:R-:W-:-:S03]  /*18580*/  IADD3 R139, P4, R139, R4, RZ ;  /* 0x000000048b8b7210 */ /* 0x000fc60007f9e0ff */
[----:B--2---:R1:W5:Y:S04]  /*18590*/  LDL.LU R136, [R1+0x574] ;  /* 0x0005740001887983 */ /* 0x0043680000300800 */
[----:B------:R2:W-:Y:S01]  /*185a0*/  STL [R1+0x414], R137 ;  /* 0x0004148901007387 */ /* 0x0005e20000100800 */
[----:B------:R-:W-:-:S03]  /*185b0*/  IMAD.X R140, R140, 0x1, R3, P5 ;  /* 0x000000018c8c7824 */ /* 0x000fc600028e0603 */
[----:B--2---:R1:W5:Y:S04]  /*185c0*/  LDL.LU R137, [R1+0x570] ;  /* 0x0005700001897983 */ /* 0x0043680000300800 */
[----:B------:R-:W2:Y:S04]  /*185d0*/  LDL R11, [R1+0x448] ;  /* 0x00044800010b7983 */ /* 0x000ea80000100800 */
[----:B------:R3:W-:Y:S01]  /*185e0*/  STL [R1+0x3e0], R138 ;  /* 0x0003e08a01007387 */ /* 0x0007e20000100800 */
[----:B----4-:R-:W-:-:S03]  /*185f0*/  IADD3 R141, P5, R141, R4, RZ ;  /* 0x000000048d8d7210 */ /* 0x010fc60007fbe0ff */
[----:B---3--:R1:W5:Y:S04]  /*18600*/  LDL.LU R138, [R1+0x56c] ;  /* 0x00056c00018a7983 */ /* 0x0083680000300800 */
[----:B------:R-:W3:Y:S01]  /*18610*/  LDL R10, [R1+0x44c] ;  /* 0x00044c00010a7983 */ /* 0x000ee20000100800 */
[----:B------:R-:W-:-:S03]  /*18620*/  IMAD.X R142, R142, 0x1, R3, P6 ;  /* 0x000000018e8e7824 */ /* 0x000fc600030e0603 */
[----:B------:R4:W-:Y:S04]  /*18630*/  STL [R1+0x41c], R139 ;  /* 0x00041c8b01007387 */ /* 0x0009e80000100800 */
[----:B----4-:R1:W5:Y:S04]  /*18640*/  LDL.LU R139, [R1+0x568] ;  /* 0x00056800018b7983 */ /* 0x0103680000300800 */
[----:B------:R4:W-:Y:S04]  /*18650*/  STL [R1+0x3e8], R140 ;  /* 0x0003e88c01007387 */ /* 0x0009e80000100800 */
[----:B----4-:R1:W5:Y:S04]  /*18660*/  LDL.LU R140, [R1+0x564] ;  /* 0x00056400018c7983 */ /* 0x0103680000300800 */
[----:B------:R4:W-:Y:S04]  /*18670*/  STL [R1+0x424], R141 ;  /* 0x0004248d01007387 */ /* 0x0009e80000100800 */
[----:B----4-:R1:W5:Y:S04]  /*18680*/  LDL.LU R141, [R1+0x560] ;  /* 0x00056000018d7983 */ /* 0x0103680000300800 */
[----:B------:R4:W-:Y:S04]  /*18690*/  STL [R1+0x3f0], R142 ;  /* 0x0003f08e01007387 */ /* 0x0009e80000100800 */
[----:B----4-:R1:W5:Y:S04]  /*186a0*/  LDL.LU R142, [R1+0x55c] ;  /* 0x00055c00018e7983 */ /* 0x0103680000300800 */
[----:B------:R-:W4:Y:S01]  /*186b0*/  LDL R5, [R1+0x450] ;  /* 0x0004500001057983 */ /* 0x000f220000100800 */
[-C--:B------:R-:W-:Y:S01]  /*186c0*/  IADD3 R143, P6, R143, R4.reuse, RZ ;  /* 0x000000048f8f7210 */ /* 0x080fe20007fde0ff */
[--C-:B------:R-:W-:Y:S01]  /*186d0*/  IMAD.X R144, R144, 0x1, R3.reuse, P0 ;  /* 0x0000000190907824 */ /* 0x100fe200000e0603 */
[----:B------:R-:W-:Y:S01]  /*186e0*/  IADD3 R145, P0, R145, R4, RZ ;  /* 0x0000000491917210 */ /* 0x000fe20007f1e0ff */
[----:B------:R-:W-:-:S02]  /*186f0*/  IMAD.X R146, R146, 0x1, R3, P1 ;  /* 0x0000000192927824 */ /* 0x000fc400008e0603 */
[----:B------:R1:W-:Y:S01]  /*18700*/  STL [R1+0x42c], R143 ;  /* 0x00042c8f01007387 */ /* 0x0003e20000100800 */
[-C--:B------:R-:W-:Y:S01]  /*18710*/  IADD3 R147, P1, R147, R4.reuse, RZ ;  /* 0x0000000493937210 */ /* 0x080fe20007f3e0ff */
[--C-:B------:R-:W-:Y:S01]  /*18720*/  IMAD.X R148, R148, 0x1, R3.reuse, P2 ;  /* 0x0000000194947824 */ /* 0x100fe200010e0603 */
[----:B------:R-:W-:Y:S01]  /*18730*/  IADD3 R149, P2, R149, R4, RZ ;  /* 0x0000000495957210 */ /* 0x000fe20007f5e0ff */
[----:B-1----:R1:W5:Y:S04]  /*18740*/  LDL.LU R143, [R1+0x558] ;  /* 0x00055800018f7983 */ /* 0x0023680000300800 */
[----:B------:R1:W-:Y:S01]  /*18750*/  STL [R1+0x3f8], R144 ;  /* 0x0003f89001007387 */ /* 0x0003e20000100800 */
[----:B------:R-:W-:-:S03]  /*18760*/  IMAD.X R150, R150, 0x1, R3, P3 ;  /* 0x0000000196967824 */ /* 0x000fc600018e0603 */
        /* <DEDUP_REMOVED lines=13> */
[----:B------:R1:W-:Y:S04]  /*18840*/  STL [R1+0x440], R149 ;  /* 0x0004409501007387 */ /* 0x0003e80000100800 */
        /* <DEDUP_REMOVED lines=9> */
[----:B------:R1:W-:Y:S02]  /*188e0*/  STL [R1+0x430], R13 ;  /* 0x0004300d01007387 */ /* 0x0003e40000100800 */
[----:B-1----:R-:W1:Y:S01]  /*188f0*/  S2R R13, SR_TID.X ;  /* 0x00000000000d7919 */ /* 0x002e620000002100 */
[----:B------:R-:W-:-:S05]  /*18900*/  IMAD.X R9, R9, 0x1, R3, P1 ;  /* 0x0000000109097824 */ /* 0x000fca00008e0603 */
[----:B------:R1:W-:Y:S01]  /*18910*/  STL [R1+0x438], R9 ;  /* 0x0004380901007387 */ /* 0x0003e20000100800 */
[----:B------:R-:W-:Y:S01]  /*18920*/  IMAD.X R14, R14, 0x1, R3, P2 ;  /* 0x000000010e0e7824 */ /* 0x000fe200010e0603 */
[----:B-1----:R-:W-:-:S04]  /*18930*/  SHF.R.U32.HI R13, RZ, 0x6, R13 ;  /* 0x00000006ff0d7819 */ /* 0x002fc8000001160d */
[----:B------:R-:W-:Y:S02]  /*18940*/  SGXT.U32 R13, R13, 0x1 ;  /* 0x000000010d0d781a */ /* 0x000fe40000000000 */
[----:B--2---:R-:W-:Y:S02]  /*18950*/  LEA R8, P3, R11, R8, 0x2 ;  /* 0x000000080b087211 */ /* 0x004fe400078610ff */
[----:B---3--:R-:W-:-:S03]  /*18960*/  ISETP.NE.U32.AND P4, PT, R10, UR4, PT ;  /* 0x000000040a007c0c */ /* 0x008fc6000bf85070 */
[----:B----4-:R-:W-:-:S10]  /*18970*/  IMAD.X R7, R7, 0x1, R5, P3 ;  /* 0x0000000107077824 */ /* 0x010fd400018e0605 */
[----:B------:R-:W-:Y:S05]  /*18980*/  @P4 BRA `(.L_x_1) ;  /* 0xffffff9000384947 */ /* 0x000fea000383ffff */
.L_x_0:
[----:B------:R-:W2:Y:S01]  /*18990*/  LDL.LU R5, [R1+0x4b8] ;  /* 0x0004b80001057983 */ /* 0x000ea20000300800 */
[----:B------:R-:W-:-:S04]  /*189a0*/  DEPBAR.LE SB0, 0x0 ;  /* 0x000080000000791a */ /* 0x000fc80000000000 */
[----:B------:R-:W2:Y:S01]  /*189b0*/  LDL.LU R10, [R1+0x4cc] ;  /* 0x0004cc00010a7983 */ /* 0x000ea20000300800 */
[----:B-----5:R-:W1:Y:S01]  /*189c0*/  S2R R0, SR_TID.X ;  /* 0x0000000000007919 */ /* 0x020e620000002100 */
[----:B------:R-:W3:Y:S01]  /*189d0*/  S2R R7, SR_TID.X ;  /* 0x0000000000077919 */ /* 0x000ee20000002100 */
[C---:B------:R-:W-:Y:S01]  /*189e0*/  LOP3.LUT R4, R6.reuse, R13, RZ, 0xfc, !PT ;  /* 0x0000000d06047212 */ /* 0x040fe200078efcff */
[----:B------:R-:W-:Y:S01]  /*189f0*/  ULDC UR4, c[0x0][0x244] ;  /* 0x0000910000047ab9 */ /* 0x000fe20000000800 */
[----:B------:R-:W-:Y:S01]  /*18a00*/  LOP3.LUT R12, R6, 0x4, R13, 0xfe, !PT ;  /* 0x00000004060c7812 */ /* 0x000fe200078efe0d */
[----:B------:R-:W4:Y:S01]  /*18a10*/  LDL.LU R9, [R1+0x4bc] ;  /* 0x0004bc0001097983 */ /* 0x000f220000300800 */
[----:B------:R-:W-:-:S03]  /*18a20*/  ULDC UR6, c[0x0][0x22c] ;  /* 0x00008b0000067ab9 */ /* 0x000fc60000000800 */
        /* <DEDUP_REMOVED lines=64> */
[----:B-1----:R-:W4:Y:S04]  /*18e30*/  LDL.LU R24, [R1] ;  /* 0x0000000001187983 */ /* 0x002f280000300800 */
        /* <DEDUP_REMOVED lines=33> */
[----:B------:R-:W-:-:S03]  /*19050*/  IMAD.SHL.U32 R2, R0, 0x8, RZ ;  /* 0x0000000800027824 */ /* 0x000fc600078e00ff */
[----:B------:R-:W4:Y:S01]  /*19060*/  LDL.LU R58, [R1+0x88] ;  /* 0x00008800013a7983 */ /* 0x000f220000300800 */
[----:B------:R-:W-:-:S03]  /*19070*/  IMAD.SHL.U32 R3, R0, 0x80, RZ ;  /* 0x0000008000037824 */ /* 0x000fc600078e00ff */
[----:B------:R-:W4:Y:S04]  /*19080*/  LDL.LU R59, [R1+0x8c] ;  /* 0x00008c00013b7983 */ /* 0x000f280000300800 */
[----:B------:R-:W4:Y:S01]  /*19090*/  LDL.LU R60, [R1+0x90] ;  /* 0x00009000013c7983 */ /* 0x000f220000300800 */
[----:B------:R-:W-:Y:S01]  /*190a0*/  BAR.SYNC.DEFER_BLOCKING 0x0 ;  /* 0x0000000000007b1d */ /* 0x000fe20000010000 */
[----:B--2---:R-:W-:Y:S01]  /*190b0*/  ISETP.GE.AND P0, PT, R10, R5, PT ;  /* 0x000000050a00720c */ /* 0x004fe20003f06270 */
[----:B---3--:R-:W-:Y:S01]  /*190c0*/  IMAD.SHL.U32 R5, R7, 0x10, RZ ;  /* 0x0000001007057824 */ /* 0x008fe200078e00ff */
[----:B------:R-:W-:-:S03]  /*190d0*/  LOP3.LUT R2, R2, 0x380, RZ, 0xc0, !PT ;  /* 0x0000038002027812 */ /* 0x000fc600078ec0ff */
[----:B------:R-:W2:Y:S04]  /*190e0*/  LDL.LU R61, [R1+0x94] ;  /* 0x00009400013d7983 */ /* 0x000ea80000300800 */
[----:B------:R-:W2:Y:S01]  /*190f0*/  LDL.LU R62, [R1+0x98] ;  /* 0x00009800013e7983 */ /* 0x000ea20000300800 */
[----:B------:R-:W-:-:S03]  /*19100*/  LOP3.LUT R3, R3, 0x400, RZ, 0xc0, !PT ;  /* 0x0000040003037812 */ /* 0x000fc600078ec0ff */
[----:B------:R-:W2:Y:S04]  /*19110*/  LDL.LU R63, [R1+0x9c] ;  /* 0x00009c00013f7983 */ /* 0x000ea80000300800 */
[----:B------:R-:W3:Y:S04]  /*19120*/  LDL.LU R64, [R1+0xa0] ;  /* 0x0000a00001407983 */ /* 0x000ee80000300800 */
[----:B------:R-:W3:Y:S04]  /*19130*/  LDL.LU R65, [R1+0xa4] ;  /* 0x0000a40001417983 */ /* 0x000ee80000300800 */
[----:B------:R-:W3:Y:S01]  /*19140*/  LDL.LU R66, [R1+0xa8] ;  /* 0x0000a80001427983 */ /* 0x000ee20000300800 */
[----:B------:R-:W-:-:S03]  /*19150*/  IADD3 R3, R2, UR7, R3 ;  /* 0x0000000702037c10 */ /* 0x000fc6000fffe003 */
[----:B------:R-:W3:Y:S01]  /*19160*/  LDL.LU R67, [R1+0xac] ;  /* 0x0000ac0001437983 */ /* 0x000ee20000300800 */
[----:B------:R-:W-:-:S03]  /*19170*/  LOP3.LUT R5, R5, 0x70, RZ, 0xc0, !PT ;  /* 0x0000007005057812 */ /* 0x000fc600078ec0ff */
[----:B------:R-:W3:Y:S04]  /*19180*/  LDL.LU R68, [R1+0xb0] ;  /* 0x0000b00001447983 */ /* 0x000ee80000300800 */
[----:B------:R-:W3:Y:S04]  /*19190*/  LDL.LU R69, [R1+0xb4] ;  /* 0x0000b40001457983 */ /* 0x000ee80000300800 */
[----:B------:R-:W3:Y:S04]  /*191a0*/  LDL.LU R70, [R1+0xb8] ;  /* 0x0000b80001467983 */ /* 0x000ee80000300800 */
[----:B------:R-:W3:Y:S01]  /*191b0*/  LDL.LU R71, [R1+0xbc] ;  /* 0x0000bc0001477983 */ /* 0x000ee20000300800 */
[----:B------:R-:W-:-:S03]  /*191c0*/  IMAD.IADD R3, R5, 0x1, R3 ;  /* 0x0000000105037824 */ /* 0x000fc600078e0203 */
[----:B------:R-:W3:Y:S04]  /*191d0*/  LDL.LU R72, [R1+0xc0] ;  /* 0x0000c00001487983 */ /* 0x000ee80000300800 */
        /* <DEDUP_REMOVED lines=19> */
[----:B------:R-:W3:Y:S01]  /*19310*/  LDL.LU R92, [R1+0x110] ;  /* 0x00011000015c7983 */ /* 0x000ee20000300800 */
[----:B------:R-:W-:-:S03]  /*19320*/  LOP3.LUT R7, R7, 0x7f, RZ, 0xc0, !PT ;  /* 0x0000007f07077812 */ /* 0x000fc600078ec0ff */
[----:B------:R-:W3:Y:S04]  /*19330*/  LDL.LU R93, [R1+0x114] ;  /* 0x00011400015d7983 */ /* 0x000ee80000300800 */
[----:B------:R-:W3:Y:S04]  /*19340*/  LDL.LU R94, [R1+0x118] ;  /* 0x00011800015e7983 */ /* 0x000ee80000300800 */
[----:B------:R-:W3:Y:S04]  /*19350*/  LDL.LU R95, [R1+0x11c] ;  /* 0x00011c00015f7983 */ /* 0x000ee80000300800 */
[----:B------:R-:W3:Y:S04]  /*19360*/  LDL.LU R96, [R1+0x120] ;  /* 0x0001200001607983 */ /* 0x000ee80000300800 */
[----:B----4-:R-:W-:Y:S01]  /*19370*/  STSM.16.M88.4 [R3], R24 ;  /* 0x0000001803007844 */ /* 0x010fe20000000200 */
[----:B------:R-:W-:Y:S01]  /*19380*/  LEA R7, R7, UR7, 0x4 ;  /* 0x0000000707077c11 */ /* 0x000fe2000f8e20ff */
[----:B------:R-:W-:Y:S01]  /*19390*/  IMAD R0, R10, UR4, RZ ;  /* 0x000000040a007c24 */ /* 0x000fe2000f8e02ff */
[----:B------:R-:W-:Y:S01]  /*193a0*/  BAR.SYNC.DEFER_BLOCKING 0x0 ;  /* 0x0000000000007b1d */ /* 0x000fe20000010000 */
[----:B------:R-:W-:-:S05]  /*193b0*/  ISETP.LT.AND P1, PT, R4, R9, !P0 ;  /* 0x000000090400720c */ /* 0x000fca0004721270 */
[----:B------:R-:W-:Y:S01]  /*193c0*/  ULDC.64 UR4, c[0x0][0x220] ;  /* 0x0000880000047ab9 */ /* 0x000fe20000000a00 */
[----:B------:R-:W-:Y:S01]  /*193d0*/  ULDC UR7, c[0x0][0x22c] ;  /* 0x00008b0000077ab9 */ /* 0x000fe20000000800 */
        /* <DEDUP_REMOVED lines=9> */
[----:B------:R-:W1:Y:S04]  /*19470*/  LDS.128 R8, [R7] ;  /* 0x0000000007087984 */ /* 0x000e680000000c00 */
[----:B------:R-:W4:Y:S01]  /*19480*/  LDL.LU R106, [R1+0x148] ;  /* 0x00014800016a7983 */ /* 0x000f220000300800 */
[----:B------:R-:W-:Y:S06]  /*19490*/  BAR.SYNC.DEFER_BLOCKING 0x0 ;  /* 0x0000000000007b1d */ /* 0x000fec0000010000 */
        /* <DEDUP_REMOVED lines=24> */
[----:B------:R-:W-:Y:S04]  /*19620*/  STSM.16.M88.4 [R3], R28 ;  /* 0x0000001c03007844 */ /* 0x000fe80000000200 */
        /* <DEDUP_REMOVED lines=11> */
[----:B------:R-:W-:Y:S01]  /*196e0*/  LEA R2, P2, R0, UR4, 0x2 ;  /* 0x0000000400027c11 */ /* 0x000fe2000f8410ff */
[----:B------:R-:W-:-:S02]  /*196f0*/  ULDC UR4, c[0x0][0x248] ;  /* 0x0000920000047ab9 */ /* 0x000fc40000000800 */
[----:B------:R-:W4:Y:S04]  /*19700*/  LDL.LU R141, [R1+0x1d4] ;  /* 0x0001d400018d7983 */ /* 0x000f280000300800 */
[----:B------:R-:W4:Y:S04]  /*19710*/  LDL.LU R142, [R1+0x1d8] ;  /* 0x0001d800018e7983 */ /* 0x000f280000300800 */
[----:B------:R-:W4:Y:S01]  /*19720*/  LDL.LU R143, [R1+0x1dc] ;  /* 0x0001dc00018f7983 */ /* 0x000f220000300800 */
[----:B------:R-:W-:-:S03]  /*19730*/  IMAD R252, R4, UR4, RZ ;  /* 0x0000000404fc7c24 */ /* 0x000fc6000f8e02ff */
[----:B------:R-:W4:Y:S04]  /*19740*/  LDL.LU R144, [R1+0x1e0] ;  /* 0x0001e00001907983 */ /* 0x000f280000300800 */
[----:B------:R-:W4:Y:S04]  /*19750*/  LDL.LU R145, [R1+0x1e4] ;  /* 0x0001e40001917983 */ /* 0x000f280000300800 */
[----:B------:R-:W4:Y:S04]  /*19760*/  LDL.LU R146, [R1+0x1e8] ;  /* 0x0001e80001927983 */ /* 0x000f280000300800 */
[----:B------:R-:W4:Y:S04]  /*19770*/  LDL.LU R147, [R1+0x1ec] ;  /* 0x0001ec0001937983 */ /* 0x000f280000300800 */
[----:B------:R-:W4:Y:S04]  /*19780*/  LDL.LU R148, [R1+0x1f0] ;  /* 0x0001f00001947983 */ /* 0x000f280000300800 */
[----:B------:R-:W4:Y:S04]  /*19790*/  LDL.LU R149, [R1+0x1f4] ;  /* 0x0001f40001957983 */ /* 0x000f280000300800 */
[----:B------:R-:W4:Y:S01]  /*197a0*/  LDL.LU R150, [R1+0x1f8] ;  /* 0x0001f80001967983 */ /* 0x000f220000300800 */
[----:B-1----:R-:W-:-:S03]  /*197b0*/  IMAD.MOV.U32 R14, RZ, RZ, R8 ;  /* 0x000000ffff0e7224 */ /* 0x002fc600078e0008 */
[----:B------:R-:W4:Y:S01]  /*197c0*/  LDL.LU R151, [R1+0x1fc] ;  /* 0x0001fc0001977983 */ /* 0x000f220000300800 */
[----:B------:R-:W-:Y:S01]  /*197d0*/  LEA.HI.X.SX32 R0, R0, UR5, 0x2, P2 ;  /* 0x0000000500007c11 */ /* 0x000fe200090f16ff */
[----:B------:R-:W-:Y:S01]  /*197e0*/  ULDC UR5, c[0x0][0x22c] ;  /* 0x00008b0000057ab9 */ /* 0x000fe20000000800 */
[C---:B------:R-:W-:Y:S01]  /*197f0*/  LEA R4, P2, R252.reuse, R2, 0x2 ;  /* 0x00000002fc047211 */ /* 0x040fe200078410ff */
[----:B------:R-:W-:Y:S03]  /*19800*/  STL [R1+0x850], R252 ;  /* 0x000850fc01007387 */ /* 0x000fe60000100800 */
[----:B------:R-:W-:Y:S01]  /*19810*/  LEA.HI.X.SX32 R5, R252, R0, 0x2, P2 ;  /* 0x00000000fc057211 */ /* 0x000fe200010f16ff */
[----:B------:R-:W-:Y:S04]  /*19820*/  STL [R1+0x214], R9 ;  /* 0x0002140901007387 */ /* 0x000fe80000100800 */
[----:B------:R-:W-:Y:S04]  /*19830*/  STL.64 [R1+0x218], R10 ;  /* 0x0002180a01007387 */ /* 0x000fe80000100a00 */
[----:B------:R-:W1:Y:S01]  /*19840*/  LDS.128 R8, [R7] ;  /* 0x0000000007087984 */ /* 0x000e620000000c00 */
[----:B------:R-:W-:Y:S06]  /*19850*/  BAR.SYNC.DEFER_BLOCKING 0x0 ;  /* 0x0000000000007b1d */ /* 0x000fec0000010000 */
[----:B------:R-:W-:Y:S04]  /*19860*/  STSM.16.M88.4 [R3], R32 ;  /* 0x0000002003007844 */ /* 0x000fe80000000200 */
[----:B-1----:R-:W-:Y:S04]  /*19870*/  STL.64 [R1+0x200], R8 ;  /* 0x0002000801007387 */ /* 0x002fe80000100a00 */
[----:B------:R-:W-:Y:S01]  /*19880*/  STL.64 [R1+0x208], R10 ;  /* 0x0002080a01007387 */ /* 0x000fe20000100a00 */
[----:B------:R-:W-:Y:S06]  /*19890*/  BAR.SYNC.DEFER_BLOCKING 0x0 ;  /* 0x0000000000007b1d */ /* 0x000fec0000010000 */
[----:B------:R-:W1:Y:S02]  /*198a0*/  LDS.128 R8, [R7] ;  /* 0x0000000007087984 */ /* 0x000e640000000c00 */
[----:B------:R-:W-:Y:S06]  /*198b0*/  BAR.SYNC.DEFER_BLOCKING 0x0 ;  /* 0x0000000000007b1d */ /* 0x000fec0000010000 */
[----:B------:R-:W-:Y:S04]  /*198c0*/  STSM.16.M88.4 [R3], R36 ;  /* 0x0000002403007844 */ /* 0x000fe80000000200 */
[----:B-1----:R-:W-:Y:S04]  /*198d0*/  STL.64 [R1+0x10], R8 ;  /* 0x0000100801007387 */ /* 0x002fe80000100a00 */
[----:B------:R-:W-:Y:S01]  /*198e0*/  STL.64 [R1+0x18], R10 ;  /* 0x0000180a01007387 */ /* 0x000fe20000100a00 */
[----:B------:R-:W-:Y:S06]  /*198f0*/  BAR.SYNC.DEFER_BLOCKING 0x0 ;  /* 0x0000000000007b1d */ /* 0x000fec0000010000 */
[----:B------:R-:W1:Y:S02]  /*19900*/  LDS.128 R8, [R7] ;  /* 0x0000000007087984 */ /* 0x000e640000000c00 */
[----:B------:R-:W-:Y:S06]  /*19910*/  BAR.SYNC.DEFER_BLOCKING 0x0 ;  /* 0x0000000000007b1d */ /* 0x000fec0000010000 */
[----:B------:R-:W-:Y:S02]  /*19920*/  STSM.16.M88.4 [R3], R40 ;  /* 0x0000002803007844 */ /* 0x000fe40000000200 */
[----:B------:R-:W-:Y:S06]  /*19930*/  BAR.SYNC.DEFER_BLOCKING 0x0 ;  /* 0x0000000000007b1d */ /* 0x000fec0000010000 */
[----:B-1----:R-:W-:Y:S01]  /*19940*/  STL [R1+0x4], R9 ;  /* 0x0000040901007387 */ /* 0x002fe20000100800 */
[----:B------:R-:W-:-:S03]  /*19950*/  IMAD.MOV.U32 R252, RZ, RZ, R8 ;  /* 0x000000fffffc7224 */ /* 0x000fc600078e0008 */
[----:B------:R-:W-:Y:S04]  /*19960*/  STL.64 [R1+0x8], R10 ;  /* 0x0000080a01007387 */ /* 0x000fe80000100a00 */
[----:B------:R-:W-:Y:S01]  /*19970*/  LDS.128 R248, [R7] ;  /* 0x0000000007f87984 */ /* 0x000fe20000000c00 */
[----:B------:R-:W-:Y:S06]  /*19980*/  BAR.SYNC.DEFER_BLOCKING 0x0 ;  /* 0x0000000000007b1d */ /* 0x000fec0000010000 */
[----:B------:R-:W-:Y:S02]  /*19990*/  STSM.16.M88.4 [R3], R44 ;  /* 0x0000002c03007844 */ /* 0x000fe40000000200 */
[----:B------:R-:W-:Y:S06]  /*199a0*/  BAR.SYNC.DEFER_BLOCKING 0x0 ;  /* 0x0000000000007b1d */ /* 0x000fec0000010000 */
[----:B------:R-:W-:Y:S02]  /*199b0*/  LDS.128 R244, [R7] ;  /* 0x0000000007f47984 */ /* 0x000fe40000000c00 */
        /* <DEDUP_REMOVED lines=13> */
[----:B--2---:R-:W-:Y:S02]  /*19a90*/  STSM.16.M88.4 [R3], R60 ;  /* 0x0000003c03007844 */ /* 0x004fe40000000200 */
[----:B------:R-:W-:Y:S06]  /*19aa0*/  BAR.SYNC.DEFER_BLOCKING 0x0 ;  /* 0x0000000000007b1d */ /* 0x000fec0000010000 */
[----:B------:R-:W-:Y:S02]  /*19ab0*/  LDS.128 R20, [R7] ;  /* 0x0000000007147984 */ /* 0x000fe40000000c00 */
[----:B------:R-:W-:Y:S06]  /*19ac0*/  BAR.SYNC.DEFER_BLOCKING 0x0 ;  /* 0x0000000000007b1d */ /* 0x000fec0000010000 */
[----:B---3--:R-:W-:Y:S02]  /*19ad0*/  STSM.16.M88.4 [R3], R64 ;  /* 0x0000004003007844 */ /* 0x008fe40000000200 */
        /* <DEDUP_REMOVED lines=13> */
[----:B------:R-:W1:Y:S02]  /*19bb0*/  LDS.128 R164, [R7] ;  /* 0x0000000007a47984 */ /* 0x000e640000000c00 */
[----:B------:R-:W-:Y:S06]  /*19bc0*/  BAR.SYNC.DEFER_BLOCKING 0x0 ;  /* 0x0000000000007b1d */ /* 0x000fec0000010000 */
[----:B------:R-:W-:Y:S02]  /*19bd0*/  STSM.16.M88.4 [R3], R80 ;  /* 0x0000005003007844 */ /* 0x000fe40000000200 */
[----:B------:R-:W-:Y:S06]  /*19be0*/  BAR.SYNC.DEFER_BLOCKING 0x0 ;  /* 0x0000000000007b1d */ /* 0x000fec0000010000 */
[----:B-1----:R-:W-:Y:S04]  /*19bf0*/  STL [R1+0x84c], R164 ;  /* 0x00084ca401007387 */ /* 0x002fe80000100800 */
[----:B------:R-:W-:Y:S04]  /*19c00*/  STL [R1+0x848], R165 ;  /* 0x000848a501007387 */ /* 0x000fe80000100800 */
[----:B------:R-:W-:Y:S04]  /*19c10*/  STL [R1+0x844], R166 ;  /* 0x000844a601007387 */ /* 0x000fe80000100800 */
[----:B------:R-:W-:Y:S04]  /*19c20*/  STL [R1+0x83c], R167 ;  /* 0x00083ca701007387 */ /* 0x000fe80000100800 */
[----:B------:R-:W1:Y:S01]  /*19c30*/  LDS.128 R168, [R7] ;  /* 0x0000000007a87984 */ /* 0x000e620000000c00 */
        /* <DEDUP_REMOVED lines=25> */
[----:B----4-:R-:W-:Y:S02]  /*19dd0*/  STSM.16.M88.4 [R3], R96 ;  /* 0x0000006003007844 */ /* 0x010fe40000000200 */
        /* <DEDUP_REMOVED lines=103> */
[----:B------:R2:W-:Y:S02]  /*1a450*/  STSM.16.M88.4 [R3], R148 ;  /* 0x0000009403007844 */ /* 0x0005e40000000200 */
[----:B------:R-:W-:Y:S06]  /*1a460*/  BAR.SYNC.DEFER_BLOCKING 0x0 ;  /* 0x0000000000007b1d */ /* 0x000fec0000010000 */
[----:B-1----:R-:W-:Y:S04]  /*1a470*/  STL [R1+0x73c], R232 ;  /* 0x00073ce801007387 */ /* 0x002fe80000100800 */
[----:B------:R-:W-:Y:S04]  /*1a480*/  STL [R1+0x738], R233 ;  /* 0x000738e901007387 */ /* 0x000fe80000100800 */
[----:B------:R-:W-:Y:S04]  /*1a490*/  STL [R1+0x734], R234 ;  /* 0x000734ea01007387 */ /* 0x000fe80000100800 */
[----:B------:R-:W-:Y:S04]  /*1a4a0*/  STL [R1+0x730], R235 ;  /* 0x000730eb01007387 */ /* 0x000fe80000100800 */
[----:B--2---:R-:W2:Y:S04]  /*1a4b0*/  LDL.LU.64 R150, [R1+0xa50] ;  /* 0x000a500001967983 */ /* 0x004ea80000300a00 */
[----:B------:R-:W2:Y:S04]  /*1a4c0*/  LDL.LU.64 R148, [R1+0xa48] ;  /* 0x000a480001947983 */ /* 0x000ea80000300a00 */
[----:B------:R-:W3:Y:S04]  /*1a4d0*/  LDL.LU.64 R146, [R1+0xa40] ;  /* 0x000a400001927983 */ /* 0x000ee80000300a00 */
[----:B------:R-:W3:Y:S04]  /*1a4e0*/  LDL.LU.64 R144, [R1+0xa38] ;  /* 0x000a380001907983 */ /* 0x000ee80000300a00 */
[----:B------:R-:W4:Y:S04]  /*1a4f0*/  LDL.LU.64 R142, [R1+0xa30] ;  /* 0x000a3000018e7983 */ /* 0x000f280000300a00 */
[----:B------:R-:W4:Y:S04]  /*1a500*/  LDL.LU.64 R140, [R1+0xa28] ;  /* 0x000a2800018c7983 */ /* 0x000f280000300a00 */
[----:B------:R-:W2:Y:S04]  /*1a510*/  LDL.LU.64 R138, [R1+0xa20] ;  /* 0x000a2000018a7983 */ /* 0x000ea80000300a00 */
        /* <DEDUP_REMOVED lines=57> */
[----:B------:R-:W1:Y:S01]  /*1a8b0*/  LDS.128 R236, [R7] ;  /* 0x0000000007ec7984 */ /* 0x000e620000000c00 */
[----:B------:R-:W-:Y:S06]  /*1a8c0*/  BAR.SYNC.DEFER_BLOCKING 0x0 ;  /* 0x0000000000007b1d */ /* 0x000fec0000010000 */
[----:B------:R-:W4:Y:S04]  /*1a8d0*/  LDL.LU R167, [R1+0x214] ;  /* 0x0002140001a77983 */ /* 0x000f280000300800 */
[----:B------:R-:W4:Y:S04]  /*1a8e0*/  LDL.LU R165, [R1+0x218] ;  /* 0x0002180001a57983 */ /* 0x000f280000300800 */
[----:B------:R-:W4:Y:S04]  /*1a8f0*/  LDL.LU R164, [R1+0x21c] ;  /* 0x00021c0001a47983 */ /* 0x000f280000300800 */
[----:B------:R-:W4:Y:S04]  /*1a900*/  LDL.LU R170, [R1+0x200] ;  /* 0x0002000001aa7983 */ /* 0x000f280000300800 */
[----:B------:R-:W4:Y:S01]  /*1a910*/  LDL.LU R166, [R1+0x204] ;  /* 0x0002040001a67983 */ /* 0x000f220000300800 */
[C---:B------:R-:W-:Y:S01]  /*1a920*/  IMAD R15, R12.reuse, UR4, RZ ;  /* 0x000000040c0f7c24 */ /* 0x040fe2000f8e02ff */
[----:B------:R-:W-:Y:S01]  /*1a930*/  ISETP.LT.AND P2, PT, R12, UR6, !P0 ;  /* 0x000000060c007c0c */ /* 0x000fe2000c741270 */
[----:B------:R-:W-:Y:S01]  /*1a940*/  ULDC UR6, c[0x0][0x22c] ;  /* 0x00008b0000067ab9 */ /* 0x000fe20000000800 */
[----:B-1----:R-:W-:Y:S04]  /*1a950*/  STL [R1+0x72c], R236 ;  /* 0x00072cec01007387 */ /* 0x002fe80000100800 */
[----:B------:R-:W-:Y:S04]  /*1a960*/  STL [R1+0x728], R237 ;  /* 0x000728ed01007387 */ /* 0x000fe80000100800 */
[----:B------:R-:W-:Y:S04]  /*1a970*/  STL [R1+0x724], R238 ;  /* 0x000724ee01007387 */ /* 0x000fe80000100800 */
[----:B------:R-:W-:Y:S04]  /*1a980*/  STL [R1+0x71c], R239 ;  /* 0x00071cef01007387 */ /* 0x000fe80000100800 */
[----:B---3--:R-:W-:Y:S01]  /*1a990*/  STSM.16.M88.4 [R3], R24 ;  /* 0x0000001803007844 */ /* 0x008fe20000000200 */
[----:B------:R-:W-:Y:S06]  /*1a9a0*/  BAR.SYNC.DEFER_BLOCKING 0x0 ;  /* 0x0000000000007b1d */ /* 0x000fec0000010000 */
[----:B------:R-:W1:Y:S02]  /*1a9b0*/  LDS.128 R24, [R7] ;  /* 0x0000000007187984 */ /* 0x000e640000000c00 */
[----:B------:R-:W-:Y:S06]  /*1a9c0*/  BAR.SYNC.DEFER_BLOCKING 0x0 ;  /* 0x0000000000007b1d */ /* 0x000fec0000010000 */
[----:B--2---:R-:W-:Y:S02]  /*1a9d0*/  STSM.16.M88.4 [R3], R28 ;  /* 0x0000001c03007844 */ /* 0x004fe40000000200 */
        /* <DEDUP_REMOVED lines=240> */
[----:B-1----:R-:W-:Y:S01]  /*1b8e0*/  STL [R1+0x548], R144 ;  /* 0x0005489001007387 */ /* 0x002fe20000100800 */
[----:B--2---:R-:W-:-:S03]  /*1b8f0*/  LOP3.LUT R3, R6, 0x2, R13, 0xfe, !PT ;  /* 0x0000000206037812 */ /* 0x004fc600078efe0d */
[----:B------:R-:W-:Y:S01]  /*1b900*/  STL [R1+0x544], R7 ;  /* 0x0005440701007387 */ /* 0x000fe20000100800 */
[C---:B------:R-:W-:Y:S01]  /*1b910*/  LEA R148, P4, R15.reuse, R2, 0x2 ;  /* 0x000000020f947211 */ /* 0x040fe200078810ff */
[----:B------:R-:W1:Y:S02]  /*1b920*/  LDC R151, c[0x0][0x248] ;  /* 0x00009200ff977b82 */ /* 0x000e640000000800 */
[----:B------:R-:W-:Y:S01]  /*1b930*/  STL [R1+0x538], R145 ;  /* 0x0005389101007387 */ /* 0x000fe20000100800 */
[----:B------:R-:W-:-:S03]  /*1b940*/  LEA.HI.X.SX32 R149, R15, R0, 0x2, P4 ;  /* 0x000000000f957211 */ /* 0x000fc600020f16ff */
[----:B------:R-:W-:Y:S04]  /*1b950*/  STL [R1+0x534], R146 ;  /* 0x0005349201007387 */ /* 0x000fe80000100800 */
[----:B------:R2:W-:Y:S01]  /*1b960*/  @P1 STG.E desc[UR28][R4.64], R14 ;  /* 0x0000000e04001986 */ /* 0x0005e2000c10191c */
[C---:B------:R-:W-:Y:S01]  /*1b970*/  ISETP.LT.AND P1, PT, R3.reuse, UR5, !P0 ;  /* 0x0000000503007c0c */ /* 0x040fe2000c721270 */
[----:B------:R-:W-:Y:S01]  /*1b980*/  IMAD R3, R3, UR4, RZ ;  /* 0x0000000403037c24 */ /* 0x000fe2000f8e02ff */
[----:B------:R-:W-:Y:S01]  /*1b990*/  ULDC UR5, c[0x0][0x22c] ;  /* 0x00008b0000057ab9 */ /* 0x000fe20000000800 */
[----:B------:R-:W-:Y:S01]  /*1b9a0*/  STL [R1+0x530], R147 ;  /* 0x0005309301007387 */ /* 0x000fe20000100800 */
[C-C-:B--2---:R-:W-:Y:S02]  /*1b9b0*/  LOP3.LUT R5, R6.reuse, 0x6, R13.reuse, 0xfe, !PT ;  /* 0x0000000606057812 */ /* 0x144fe400078efe0d */
[----:B------:R-:W-:-:S02]  /*1b9c0*/  LOP3.LUT R14, R6, 0x8, R13, 0xfe, !PT ;  /* 0x00000008060e7812 */ /* 0x000fc400078efe0d */
[----:B------:R-:W-:Y:S01]  /*1b9d0*/  LEA R4, P5, R3, R2, 0x2 ;  /* 0x0000000203047211 */ /* 0x000fe200078a10ff */
[C---:B------:R-:W-:Y:S01]  /*1b9e0*/  IMAD R150, R5.reuse, UR4, RZ ;  /* 0x0000000405967c24 */ /* 0x040fe2000f8e02ff */
[----:B------:R-:W-:Y:S01]  /*1b9f0*/  ISETP.LT.AND P3, PT, R5, UR5, !P0 ;  /* 0x0000000505007c0c */ /* 0x000fe2000c761270 */
[C---:B------:R-:W-:Y:S01]  /*1ba00*/  IMAD R12, R14.reuse, UR4, RZ ;  /* 0x000000040e0c7c24 */ /* 0x040fe2000f8e02ff */
[----:B------:R-:W-:Y:S01]  /*1ba10*/  LEA.HI.X.SX32 R5, R3, R0, 0x2, P5 ;  /* 0x0000000003057211 */ /* 0x000fe200028f16ff */
[----:B------:R-:W-:Y:S01]  /*1ba20*/  ULDC UR5, c[0x0][0x22c] ;  /* 0x00008b0000057ab9 */ /* 0x000fe20000000800 */
[----:B------:R-:W-:Y:S01]  /*1ba30*/  ISETP.LT.AND P5, PT, R14, UR6, !P0 ;  /* 0x000000060e007c0c */ /* 0x000fe2000c7a1270 */
[----:B------:R-:W-:Y:S01]  /*1ba40*/  ULDC UR6, c[0x0][0x22c] ;  /* 0x00008b0000067ab9 */ /* 0x000fe20000000800 */
[----:B------:R-:W-:Y:S01]  /*1ba50*/  LEA R14, P6, R150, R2, 0x2 ;  /* 0x00000002960e7211 */ /* 0x000fe200078c10ff */
[----:B------:R2:W-:Y:S01]  /*1ba60*/  @P1 STG.E desc[UR28][R4.64], R167 ;  /* 0x000000a704001986 */ /* 0x0005e2000c10191c */
[----:B------:R-:W-:-:S02]  /*1ba70*/  LOP3.LUT R3, R6, 0xa, R13, 0xfe, !PT ;  /* 0x0000000a06037812 */ /* 0x000fc400078efe0d */
[----:B------:R-:W-:Y:S01]  /*1ba80*/  LEA.HI.X.SX32 R15, R150, R0, 0x2, P6 ;  /* 0x00000000960f7211 */ /* 0x000fe200030f16ff */
[----:B------:R3:W-:Y:S04]  /*1ba90*/  @P2 STG.E desc[UR28][R148.64], R165 ;  /* 0x000000a594002986 */ /* 0x0007e8000c10191c */
[----:B------:R4:W-:Y:S01]  /*1baa0*/  @P3 STG.E desc[UR28][R14.64], R164 ;  /* 0x000000a40e003986 */ /* 0x0009e2000c10191c */
[----:B--2---:R-:W-:-:S03]  /*1bab0*/  LEA R4, P1, R12, R2, 0x2 ;  /* 0x000000020c047211 */ /* 0x004fc600078210ff */
[----:B---3--:R-:W2:Y:S01]  /*1bac0*/  LDL.LU R165, [R1+0x208] ;  /* 0x0002080001a57983 */ /* 0x008ea20000300800 */
[----:B------:R-:W-:-:S03]  /*1bad0*/  LEA.HI.X.SX32 R5, R12, R0, 0x2, P1 ;  /* 0x000000000c057211 */ /* 0x000fc600008f16ff */
[----:B----4-:R-:W3:Y:S01]  /*1bae0*/  LDL.LU R164, [R1+0x20c] ;  /* 0x00020c0001a47983 */ /* 0x010ee20000300800 */
[C---:B------:R-:W-:Y:S01]  /*1baf0*/  ISETP.LT.AND P4, PT, R3.reuse, UR5, !P0 ;  /* 0x0000000503007c0c */ /* 0x040fe2000c781270 */
[----:B------:R-:W-:Y:S01]  /*1bb00*/  IMAD R3, R3, UR4, RZ ;  /* 0x0000000403037c24 */ /* 0x000fe2000f8e02ff */
[C-C-:B------:R-:W-:Y:S01]  /*1bb10*/  LOP3.LUT R15, R6.reuse, 0xc, R13.reuse, 0xfe, !PT ;  /* 0x0000000c060f7812 */ /* 0x140fe200078efe0d */
[----:B------:R-:W4:Y:S01]  /*1bb20*/  LDL.LU R169, [R1+0x10] ;  /* 0x0000100001a97983 */ /* 0x000f220000300800 */
[C-C-:B------:R-:W-:Y:S01]  /*1bb30*/  LOP3.LUT R12, R6.reuse, 0xe, R13.reuse, 0xfe, !PT ;  /* 0x0000000e060c7812 */ /* 0x140fe200078efe0d */
[----:B------:R-:W-:Y:S01]  /*1bb40*/  ULDC UR5, c[0x0][0x22c] ;  /* 0x00008b0000057ab9 */ /* 0x000fe20000000800 */
[----:B------:R-:W-:Y:S01]  /*1bb50*/  LOP3.LUT R14, R6, 0x10, R13, 0xfe, !PT ;  /* 0x00000010060e7812 */ /* 0x000fe200078efe0d */
[----:B------:R1:W-:Y:S01]  /*1bb60*/  @P5 STG.E desc[UR28][R4.64], R170 ;  /* 0x000000aa04005986 */ /* 0x0003e2000c10191c */
[C---:B------:R-:W-:Y:S01]  /*1bb70*/  ISETP.LT.AND P1, PT, R15.reuse, UR5, !P0 ;  /* 0x000000050f007c0c */ /* 0x040fe2000c721270 */
[----:B------:R-:W-:Y:S01]  /*1bb80*/  IMAD R15, R15, UR4, RZ ;  /* 0x000000040f0f7c24 */ /* 0x000fe2000f8e02ff */
[C---:B------:R-:W-:Y:S01]  /*1bb90*/  ISETP.LT.AND P3, PT, R12.reuse, UR6, !P0 ;  /* 0x000000060c007c0c */ /* 0x040fe2000c761270 */
[----:B------:R-:W-:Y:S01]  /*1bba0*/  IMAD R12, R12, UR4, RZ ;  /* 0x000000040c0c7c24 */ /* 0x000fe2000f8e02ff */
[----:B------:R-:W4:Y:S01]  /*1bbb0*/  LDL.LU R168, [R1+0x14] ;  /* 0x0000140001a87983 */ /* 0x000f220000300800 */
[----:B------:R-:W-:Y:S01]  /*1bbc0*/  ULDC UR5, c[0x0][0x22c] ;  /* 0x00008b0000057ab9 */ /* 0x000fe20000000800 */
[-C--:B------:R-:W-:Y:S01]  /*1bbd0*/  LEA R148, P5, R15, R2.reuse, 0x2 ;  /* 0x000000020f947211 */ /* 0x080fe200078a10ff */
[----:B------:R-:W-:Y:S01]  /*1bbe0*/  ULDC UR6, c[0x0][0x22c] ;  /* 0x00008b0000067ab9 */ /* 0x000fe20000000800 */
[----:B------:R-:W4:Y:S01]  /*1bbf0*/  LDL.LU R167, [R1+0x18] ;  /* 0x0000180001a77983 */ /* 0x000f220000300800 */
[----:B-1----:R-:W-:-:S04]  /*1bc00*/  LEA R4, P2, R3, R2, 0x2 ;  /* 0x0000000203047211 */ /* 0x002fc800078410ff */
[----:B------:R-:W-:Y:S01]  /*1bc10*/  LEA.HI.X.SX32 R5, R3, R0, 0x2, P2 ;  /* 0x0000000003057211 */ /* 0x000fe200010f16ff */
[C---:B------:R-:W-:Y:S01]  /*1bc20*/  IMAD R3, R14.reuse, UR4, RZ ;  /* 0x000000040e037c24 */ /* 0x040fe2000f8e02ff */
[----:B------:R-:W-:Y:S02]  /*1bc30*/  ISETP.LT.AND P2, PT, R14, UR7, !P0 ;  /* 0x000000070e007c0c */ /* 0x000fe4000c741270 */
[C---:B------:R-:W-:Y:S02]  /*1bc40*/  LEA R14, P6, R12.reuse, R2, 0x2 ;  /* 0x000000020c0e7211 */ /* 0x040fe400078c10ff */
[-C--:B------:R-:W-:Y:S02]  /*1bc50*/  LEA.HI.X.SX32 R149, R15, R0.reuse, 0x2, P5 ;  /* 0x000000000f957211 */ /* 0x080fe400028f16ff */
[----:B------:R-:W-:Y:S01]  /*1bc60*/  LEA.HI.X.SX32 R15, R12, R0, 0x2, P6 ;  /* 0x000000000c0f7211 */ /* 0x000fe200030f16ff */
[----:B------:R1:W-:Y:S04]  /*1bc70*/  @P4 STG.E desc[UR28][R4.64], R166 ;  /* 0x000000a604004986 */ /* 0x0003e8000c10191c */
[----:B--2---:R2:W-:Y:S04]  /*1bc80*/  @P1 STG.E desc[UR28][R148.64], R165 ;  /* 0x000000a594001986 */ /* 0x0045e8000c10191c */
[----:B---3--:R3:W-:Y:S01]  /*1bc90*/  @P3 STG.E desc[UR28][R14.64], R164 ;  /* 0x000000a40e003986 */ /* 0x0087e2000c10191c */
[----:B-1----:R-:W-:-:S02]  /*1bca0*/  LOP3.LUT R5, R6, 0x20, R13, 0xfe, !PT ;  /* 0x0000002006057812 */ /* 0x002fc400078efe0d */
[----:B------:R-:W-:Y:S02]  /*1bcb0*/  LEA R4, P4, R3, R2, 0x2 ;  /* 0x0000000203047211 */ /* 0x000fe400078810ff */
[C-C-:B------:R-:W-:Y:S01]  /*1bcc0*/  LOP3.LUT R12, R6.reuse, 0x16, R13.reuse, 0xfe, !PT ;  /* 0x00000016060c7812 */ /* 0x140fe200078efe0d */
[----:B--2---:R-:W1:Y:S01]  /*1bcd0*/  LDC R149, c[0x0][0x248] ;  /* 0x00009200ff957b82 */ /* 0x004e620000000800 */
[----:B---3--:R-:W2:Y:S01]  /*1bce0*/  LDL.LU R164, [R1+0x1c] ;  /* 0x00001c0001a47983 */ /* 0x008ea20000300800 */
[----:B------:R-:W-:Y:S01]  /*1bcf0*/  ISETP.LT.AND P5, PT, R5, UR5, !P0 ;  /* 0x0000000505007c0c */ /* 0x000fe2000c7a1270 */
[----:B------:R-:W-:Y:S01]  /*1bd00*/  ULDC UR5, c[0x0][0x22c] ;  /* 0x00008b0000057ab9 */ /* 0x000fe20000000800 */
[----:B------:R-:W-:Y:S01]  /*1bd10*/  LEA.HI.X.SX32 R5, R3, R0, 0x2, P4 ;  /* 0x0000000003057211 */ /* 0x000fe200020f16ff */
[----:B------:R-:W3:Y:S01]  /*1bd20*/  LDL.LU R166, [R1+0x4] ;  /* 0x0000040001a67983 */ /* 0x000ee20000300800 */
[C-C-:B------:R-:W-:Y:S02]  /*1bd30*/  LOP3.LUT R3, R6.reuse, 0x12, R13.reuse, 0xfe, !PT ;  /* 0x0000001206037812 */ /* 0x140fe400078efe0d */
[C-C-:B------:R-:W-:Y:S01]  /*1bd40*/  LOP3.LUT R15, R6.reuse, 0x14, R13.reuse, 0xfe, !PT ;  /* 0x00000014060f7812 */ /* 0x140fe200078efe0d */
[----:B----4-:R4:W-:Y:S01]  /*1bd50*/  @P2 STG.E desc[UR28][R4.64], R169 ;  /* 0x000000a904002986 */ /* 0x0109e2000c10191c */
[C---:B------:R-:W-:Y:S01]  /*1bd60*/  ISETP.LT.AND P1, PT, R3.reuse, UR5, !P0 ;  /* 0x0000000503007c0c */ /* 0x040fe2000c721270 */
[----:B------:R-:W-:Y:S01]  /*1bd70*/  IMAD R3, R3, UR4, RZ ;  /* 0x0000000403037c24 */ /* 0x000fe2000f8e02ff */
[C---:B------:R-:W-:Y:S01]  /*1bd80*/  ISETP.LT.AND P2, PT, R15.reuse, UR6, !P0 ;  /* 0x000000060f007c0c */ /* 0x040fe2000c741270 */
[----:B------:R-:W-:Y:S01]  /*1bd90*/  IMAD R15, R15, UR4, RZ ;  /* 0x000000040f0f7c24 */ /* 0x000fe2000f8e02ff */
[----:B------:R-:W-:Y:S01]  /*1bda0*/  ULDC UR5, c[0x0][0x22c] ;  /* 0x00008b0000057ab9 */ /* 0x000fe20000000800 */
[----:B------:R-:W3:Y:S01]  /*1bdb0*/  LDL.LU R165, [R1+0x8] ;  /* 0x0000080001a57983 */ /* 0x000ee20000300800 */
[----:B------:R-:W-:Y:S01]  /*1bdc0*/  LOP3.LUT R148, R6, 0x22, R13, 0xfe, !PT ;  /* 0x0000002206947812 */ /* 0x000fe200078efe0d */
[----:B------:R-:W-:Y:S01]  /*1bdd0*/  ULDC UR6, c[0x0][0x22c] ;  /* 0x00008b0000067ab9 */ /* 0x000fe20000000800 */
[----:B----4-:R-:W-:-:S02]  /*1bde0*/  LEA R4, P3, R3, R2, 0x2 ;  /* 0x0000000203047211 */ /* 0x010fc400078610ff */
[----:B------:R-:W-:Y:S02]  /*1bdf0*/  LEA R14, P4, R15, R2, 0x2 ;  /* 0x000000020f0e7211 */ /* 0x000fe400078810ff */
[-C--:B------:R-:W-:Y:S02]  /*1be00*/  LEA.HI.X.SX32 R5, R3, R0.reuse, 0x2, P3 ;  /* 0x0000000003057211 */ /* 0x080fe400018f16ff */
[C---:B------:R-:W-:Y:S01]  /*1be10*/  ISETP.LT.AND P3, PT, R12.reuse, UR5, !P0 ;  /* 0x000000050c007c0c */ /* 0x040fe2000c761270 */
[----:B------:R-:W-:Y:S01]  /*1be20*/  IMAD R12, R12, UR4, RZ ;  /* 0x000000040c0c7c24 */ /* 0x000fe2000f8e02ff */
[----:B------:R-:W-:Y:S01]  /*1be30*/  LEA.HI.X.SX32 R15, R15, R0, 0x2, P4 ;  /* 0x000000000f0f7211 */ /* 0x000fe200020f16ff */
[----:B------:R4:W-:Y:S01]  /*1be40*/  @P1 STG.E desc[UR28][R4.64], R168 ;  /* 0x000000a804001986 */ /* 0x0009e2000c10191c */
[----:B------:R-:W-:Y:S01]  /*1be50*/  LOP3.LUT R3, R6, 0x18, R13, 0xfe, !PT ;  /* 0x0000001806037812 */ /* 0x000fe200078efe0d */
[----:B------:R-:W-:Y:S02]  /*1be60*/  ULDC UR5, c[0x0][0x22c] ;  /* 0x00008b0000057ab9 */ /* 0x000fe40000000800 */
[----:B------:R1:W-:Y:S01]  /*1be70*/  @P2 STG.E desc[UR28][R14.64], R167 ;  /* 0x000000a70e002986 */ /* 0x0003e2000c10191c */
[C---:B------:R-:W-:Y:S01]  /*1be80*/  ISETP.LT.AND P2, PT, R3.reuse, UR5, !P0 ;  /* 0x0000000503007c0c */ /* 0x040fe2000c741270 */
[----:B------:R-:W-:Y:S01]  /*1be90*/  IMAD R3, R3, UR4, RZ ;  /* 0x0000000403037c24 */ /* 0x000fe2000f8e02ff */
[----:B------:R-:W-:Y:S01]  /*1bea0*/  ISETP.LT.AND P4, PT, R148, UR6, !P0 ;  /* 0x0000000694007c0c */ /* 0x000fe2000c781270 */
[----:B------:R-:W-:Y:S01]  /*1beb0*/  ULDC UR6, c[0x0][0x22c] ;  /* 0x00008b0000067ab9 */ /* 0x000fe20000000800 */
[----:B----4-:R-:W-:Y:S01]  /*1bec0*/  LEA R4, P1, R12, R2, 0x2 ;  /* 0x000000020c047211 */ /* 0x010fe200078210ff */
[----:B------:R-:W-:-:S03]  /*1bed0*/  ULDC UR5, c[0x0][0x22c] ;  /* 0x00008b0000057ab9 */ /* 0x000fc60000000800 */
[----:B------:R-:W-:-:S05]  /*1bee0*/  LEA.HI.X.SX32 R5, R12, R0, 0x2, P1 ;  /* 0x000000000c057211 */ /* 0x000fca00008f16ff */
[----:B--2---:R2:W-:Y:S01]  /*1bef0*/  @P3 STG.E desc[UR28][R4.64], R164 ;  /* 0x000000a404003986 */ /* 0x0045e2000c10191c */
[----:B-1----:R-:W-:-:S04]  /*1bf00*/  LEA R14, P3, R3, R2, 0x2 ;  /* 0x00000002030e7211 */ /* 0x002fc800078610ff */
[----:B------:R-:W-:Y:S02]  /*1bf10*/  LEA.HI.X.SX32 R15, R3, R0, 0x2, P3 ;  /* 0x00000000030f7211 */ /* 0x000fe400018f16ff */
[--C-:B------:R-:W-:Y:S01]  /*1bf20*/  LOP3.LUT R148, R6, 0x1a, R13.reuse, 0xfe, !PT ;  /* 0x0000001a06947812 */ /* 0x100fe200078efe0d */
[----:B------:R-:W1:Y:S02]  /*1bf30*/  LDC R3, c[0x0][0x248] ;  /* 0x00009200ff037b82 */ /* 0x000e640000000800 */
[----:B------:R4:W-:Y:S04]  /*1bf40*/  @P2 STG.E desc[UR28][R14.64], R252 ;  /* 0x000000fc0e002986 */ /* 0x0009e8000c10191c */
[----:B--2---:R-:W2:Y:S04]  /*1bf50*/  LDL.LU R164, [R1+0xc] ;  /* 0x00000c0001a47983 */ /* 0x004ea80000300800 */
[----:B----4-:R-:W4:Y:S01]  /*1bf60*/  LDL.LU R252, [R1+0x850] ;  /* 0x0008500001fc7983 */ /* 0x010f220000300800 */
[----:B------:R-:W-:Y:S01]  /*1bf70*/  IMAD R5, R148, UR4, RZ ;  /* 0x0000000494057c24 */ /* 0x000fe2000f8e02ff */
[----:B------:R-:W-:-:S02]  /*1bf80*/  LOP3.LUT R12, R6, 0x24, R13, 0xfe, !PT ;  /* 0x00000024060c7812 */ /* 0x000fc400078efe0d */
[----:B------:R-:W-:Y:S02]  /*1bf90*/  ISETP.LT.AND P1, PT, R148, UR6, !P0 ;  /* 0x0000000694007c0c */ /* 0x000fe4000c721270 */
[----:B------:R-:W-:Y:S01]  /*1bfa0*/  ISETP.LT.AND P3, PT, R12, UR5, !P0 ;  /* 0x000000050c007c0c */ /* 0x000fe2000c761270 */
[----:B------:R-:W-:Y:S01]  /*1bfb0*/  ULDC UR5, c[0x0][0x22c] ;  /* 0x00008b0000057ab9 */ /* 0x000fe20000000800 */
[C---:B------:R-:W-:Y:S01]  /*1bfc0*/  LEA R4, P6, R5.reuse, R2, 0x2 ;  /* 0x0000000205047211 */ /* 0x040fe200078c10ff */
[----:B------:R-:W1:Y:S01]  /*1bfd0*/  LDC R148, c[0x0][0x248] ;  /* 0x00009200ff947b82 */ /* 0x000e620000000800 */
[--C-:B------:R-:W-:Y:S02]  /*1bfe0*/  LOP3.LUT R12, R6, 0x1c, R13.reuse, 0xfe, !PT ;  /* 0x0000001c060c7812 */ /* 0x100fe400078efe0d */
[----:B------:R-:W-:Y:S02]  /*1bff0*/  LEA.HI.X.SX32 R5, R5, R0, 0x2, P6 ;  /* 0x0000000005057211 */ /* 0x000fe400030f16ff */
[C---:B------:R-:W-:Y:S01]  /*1c000*/  ISETP.LT.AND P2, PT, R12.reuse, UR5, !P0 ;  /* 0x000000050c007c0c */ /* 0x040fe2000c741270 */
[----:B------:R-:W-:Y:S01]  /*1c010*/  IMAD R12, R12, UR4, RZ ;  /* 0x000000040c0c7c24 */ /* 0x000fe2000f8e02ff */
[----:B------:R-:W-:Y:S01]  /*1c020*/  LOP3.LUT R150, R6, 0x1e, R13, 0xfe, !PT ;  /* 0x0000001e06967812 */ /* 0x000fe200078efe0d */
[----:B---3--:R3:W-:Y:S01]  /*1c030*/  @P1 STG.E desc[UR28][R4.64], R166 ;  /* 0x000000a604001986 */ /* 0x0087e2000c10191c */
[----:B------:R-:W-:-:S02]  /*1c040*/  ULDC UR5, c[0x0][0x22c] ;  /* 0x00008b0000057ab9 */ /* 0x000fc40000000800 */
[----:B------:R-:W-:Y:S02]  /*1c050*/  LEA R14, P6, R12, R2, 0x2 ;  /* 0x000000020c0e7211 */ /* 0x000fe400078c10ff */
[----:B------:R-:W-:Y:S01]  /*1c060*/  ISETP.LT.AND P1, PT, R150, UR5, !P0 ;  /* 0x0000000596007c0c */ /* 0x000fe2000c721270 */
[----:B------:R-:W-:Y:S01]  /*1c070*/  ULDC UR5, c[0x0][0x22c] ;  /* 0x00008b0000057ab9 */ /* 0x000fe20000000800 */
[----:B------:R-:W-:Y:S01]  /*1c080*/  LEA.HI.X.SX32 R15, R12, R0, 0x2, P6 ;  /* 0x000000000c0f7211 */ /* 0x000fe200030f16ff */
[----:B---3--:R-:W-:Y:S01]  /*1c090*/  IMAD R5, R150, UR4, RZ ;  /* 0x0000000496057c24 */ /* 0x008fe2000f8e02ff */
[----:B------:R-:W-:Y:S01]  /*1c0a0*/  LOP3.LUT R12, R6, 0x26, R13, 0xfe, !PT ;  /* 0x00000026060c7812 */ /* 0x000fe200078efe0d */
[----:B------:R-:W-:Y:S02]  /*1c0b0*/  ULDC UR4, c[0x0][0x22c] ;  /* 0x00008b0000047ab9 */ /* 0x000fe40000000800 */
[----:B------:R3:W-:Y:S01]  /*1c0c0*/  @P2 STG.E desc[UR28][R14.64], R165 ;  /* 0x000000a50e002986 */ /* 0x0007e2000c10191c */
[----:B------:R-:W1:Y:S01]  /*1c0d0*/  LDC R150, c[0x0][0x248] ;  /* 0x00009200ff967b82 */ /* 0x000e620000000800 */
[----:B------:R-:W-:-:S02]  /*1c0e0*/  LEA R4, P6, R5, R2, 0x2 ;  /* 0x0000000205047211 */ /* 0x000fc400078c10ff */
[----:B------:R-:W-:Y:S01]  /*1c0f0*/  ISETP.LT.AND P2, PT, R12, UR4, !P0 ;  /* 0x000000040c007c0c */ /* 0x000fe2000c741270 */
[----:B------:R-:W-:Y:S01]  /*1c100*/  ULDC UR4, c[0x0][0x22c] ;  /* 0x00008b0000047ab9 */ /* 0x000fe20000000800 */
[----:B------:R-:W-:-:S03]  /*1c110*/  LEA.HI.X.SX32 R5, R5, R0, 0x2, P6 ;  /* 0x0000000005057211 */ /* 0x000fc600030f16ff */
[----:B------:R-:W1:Y:S01]  /*1c120*/  LDC R12, c[0x0][0x248] ;  /* 0x00009200ff0c7b82 */ /* 0x000e620000000800 */
[C-C-:B------:R-:W-:Y:S02]  /*1c130*/  LOP3.LUT R147, R6.reuse, 0x1f8, R13.reuse, 0xfe, !PT ;  /* 0x000001f806937812 */ /* 0x140fe400078efe0d */
[C-C-:B---3--:R-:W-:Y:S02]  /*1c140*/  LOP3.LUT R165, R6.reuse, 0x6c, R13.reuse, 0xfe, !PT ;  /* 0x0000006c06a57812 */ /* 0x148fe400078efe0d */
[C-C-:B------:R-:W-:Y:S01]  /*1c150*/  LOP3.LUT R166, R6.reuse, 0x6e, R13.reuse, 0xfe, !PT ;  /* 0x0000006e06a67812 */ /* 0x140fe200078efe0d */
[----:B------:R-:W-:Y:S01]  /*1c160*/  STL [R1+0x31c], R147 ;  /* 0x00031c9301007387 */ /* 0x000fe20000100800 */
[C-C-:B------:R-:W-:Y:S02]  /*1c170*/  LOP3.LUT R168, R6.reuse, 0x70, R13.reuse, 0xfe, !PT ;  /* 0x0000007006a87812 */ /* 0x140fe400078efe0d */
[C-C-:B------:R-:W-:Y:S02]  /*1c180*/  LOP3.LUT R167, R6.reuse, 0x72, R13.reuse, 0xfe, !PT ;  /* 0x0000007206a77812 */ /* 0x140fe400078efe0d */
[----:B------:R-:W-:-:S02]  /*1c190*/  LOP3.LUT R169, R6, 0x74, R13, 0xfe, !PT ;  /* 0x0000007406a97812 */ /* 0x000fc400078efe0d */
[C-C-:B------:R-:W-:Y:S02]  /*1c1a0*/  LOP3.LUT R170, R6.reuse, 0x76, R13.reuse, 0xfe, !PT ;  /* 0x0000007606aa7812 */ /* 0x140fe400078efe0d */
[C-C-:B------:R-:W-:Y:S02]  /*1c1b0*/  LOP3.LUT R171, R6.reuse, 0x78, R13.reuse, 0xfe, !PT ;  /* 0x0000007806ab7812 */ /* 0x140fe400078efe0d */
[C-C-:B------:R-:W-:Y:S02]  /*1c1c0*/  LOP3.LUT R172, R6.reuse, 0x7a, R13.reuse, 0xfe, !PT ;  /* 0x0000007a06ac7812 */ /* 0x140fe400078efe0d */
        /* <DEDUP_REMOVED lines=66> */
[C-C-:B------:R-:W-:Y:S01]  /*1c5f0*/  LOP3.LUT R24, R6.reuse, 0x100, R13.reuse, 0xfe, !PT ;  /* 0x0000010006187812 */ /* 0x140fe200078efe0d */
[----:B--2---:R2:W-:Y:S01]  /*1c600*/  @P1 STG.E desc[UR28][R4.64], R164 ;  /* 0x000000a404001986 */ /* 0x0045e2000c10191c */
[----:B----4-:R-:W-:Y:S01]  /*1c610*/  IMAD R252, R149, 0x20, R252 ;  /* 0x0000002095fc7824 */ /* 0x010fe200078e02fc */
[----:B------:R-:W-:-:S04]  /*1c620*/  LOP3.LUT R149, R6, 0x28, R13, 0xfe, !PT ;  /* 0x0000002806957812 */ /* 0x000fc800078efe0d */
[C---:B------:R-:W-:Y:S02]  /*1c630*/  LEA R14, P6, R252.reuse, R2, 0x2 ;  /* 0x00000002fc0e7211 */ /* 0x040fe400078c10ff */
[----:B------:R-:W-:Y:S01]  /*1c640*/  ISETP.LT.AND P1, PT, R149, UR4, !P0 ;  /* 0x0000000495007c0c */ /* 0x000fe2000c721270 */
[----:B-1----:R-:W-:Y:S01]  /*1c650*/  IMAD R149, R3, 0x2, R252 ;  /* 0x0000000203957824 */ /* 0x002fe200078e02fc */
[----:B------:R-:W-:Y:S01]  /*1c660*/  LEA.HI.X.SX32 R15, R252, R0, 0x2, P6 ;  /* 0x00000000fc0f7211 */ /* 0x000fe200030f16ff */
[----:B------:R-:W-:Y:S01]  /*1c670*/  ULDC UR4, c[0x0][0x22c] ;  /* 0x00008b0000047ab9 */ /* 0x000fe20000000800 */
[----:B------:R-:W-:Y:S02]  /*1c680*/  LOP3.LUT R3, R6, 0x2a, R13, 0xfe, !PT ;  /* 0x0000002a06037812 */ /* 0x000fe400078efe0d */
[----:B--2---:R-:W-:Y:S01]  /*1c690*/  LEA R4, P6, R149, R2, 0x2 ;  /* 0x0000000295047211 */ /* 0x004fe200078c10ff */
[----:B------:R1:W-:Y:S01]  /*1c6a0*/  @P5 STG.E desc[UR28][R14.64], R248 ;  /* 0x000000f80e005986 */ /* 0x0003e2000c10191c */
[----:B------:R-:W-:Y:S01]  /*1c6b0*/  ISETP.LT.AND P5, PT, R3, UR4, !P0 ;  /* 0x0000000403007c0c */ /* 0x000fe2000c7a1270 */
[----:B------:R-:W-:Y:S01]  /*1c6c0*/  IMAD R148, R148, 0x2, R149 ;  /* 0x0000000294947824 */ /* 0x000fe200078e0295 */
[----:B------:R-:W-:Y:S01]  /*1c6d0*/  LEA.HI.X.SX32 R5, R149, R0, 0x2, P6 ;  /* 0x0000000095057211 */ /* 0x000fe200030f16ff */
[----:B------:R-:W-:Y:S01]  /*1c6e0*/  ULDC UR4, c[0x0][0x22c] ;  /* 0x00008b0000047ab9 */ /* 0x000fe20000000800 */
[----:B------:R-:W-:-:S03]  /*1c6f0*/  LOP3.LUT R3, R6, 0x2c, R13, 0xfe, !PT ;  /* 0x0000002c06037812 */ /* 0x000fc600078efe0d */
[----:B------:R2:W-:Y:S01]  /*1c700*/  @P4 STG.E desc[UR28][R4.64], R249 ;  /* 0x000000f904004986 */ /* 0x0005e2000c10191c */
[----:B------:R-:W-:Y:S01]  /*1c710*/  ISETP.LT.AND P4, PT, R3, UR4, !P0 ;  /* 0x0000000403007c0c */ /* 0x000fe2000c781270 */
[----:B------:R-:W-:Y:S01]  /*1c720*/  IMAD R252, R12, 0x2, R148 ;  /* 0x000000020cfc7824 */ /* 0x000fe200078e0294 */
[----:B------:R-:W3:Y:S01]  /*1c730*/  LDC R3, c[0x0][0x248] ;  /* 0x00009200ff037b82 */ /* 0x000ee20000000800 */
[----:B-1----:R-:W-:Y:S01]  /*1c740*/  LEA R14, P6, R148, R2, 0x2 ;  /* 0x00000002940e7211 */ /* 0x002fe200078c10ff */
[----:B------:R-:W-:-:S03]  /*1c750*/  ULDC UR4, c[0x0][0x22c] ;  /* 0x00008b0000047ab9 */ /* 0x000fc60000000800 */
[----:B------:R-:W-:Y:S01]  /*1c760*/  LEA.HI.X.SX32 R15, R148, R0, 0x2, P6 ;  /* 0x00000000940f7211 */ /* 0x000fe200030f16ff */
[----:B--2---:R-:W-:-:S04]  /*1c770*/  IMAD R5, R151, 0x2, R252 ;  /* 0x0000000297057824 */ /* 0x004fc800078e02fc */
[----:B------:R1:W-:Y:S01]  /*1c780*/  @P3 STG.E desc[UR28][R14.64], R250 ;  /* 0x000000fa0e003986 */ /* 0x0003e2000c10191c */
[----:B------:R-:W-:Y:S01]  /*1c790*/  LEA R148, P3, R252, R2, 0x2 ;  /* 0x00000002fc947211 */ /* 0x000fe200078610ff */
[----:B------:R-:W2:Y:S01]  /*1c7a0*/  LDC R151, c[0x0][0x248] ;  /* 0x00009200ff977b82 */ /* 0x000ea20000000800 */
[----:B------:R-:W-:Y:S02]  /*1c7b0*/  LOP3.LUT R12, R6, 0x30, R13, 0xfe, !PT ;  /* 0x00000030060c7812 */ /* 0x000fe400078efe0d */
[----:B------:R-:W-:Y:S02]  /*1c7c0*/  LEA.HI.X.SX32 R149, R252, R0, 0x2, P3 ;  /* 0x00000000fc957211 */ /* 0x000fe400018f16ff */
[----:B------:R-:W-:Y:S01]  /*1c7d0*/  ISETP.LT.AND P6, PT, R12, UR5, !P0 ;  /* 0x000000050c007c0c */ /* 0x000fe2000c7c1270 */
[----:B------:R-:W-:Y:S01]  /*1c7e0*/  ULDC UR5, c[0x0][0x22c] ;  /* 0x00008b0000057ab9 */ /* 0x000fe20000000800 */
[----:B-1----:R-:W-:Y:S01]  /*1c7f0*/  IMAD R15, R150, 0x2, R5 ;  /* 0x00000002960f7824 */ /* 0x002fe200078e0205 */
[----:B------:R1:W-:Y:S01]  /*1c800*/  @P2 STG.E desc[UR28][R148.64], R251 ;  /* 0x000000fb94002986 */ /* 0x0003e2000c10191c */
[----:B------:R-:W4:Y:S01]  /*1c810*/  LDC R150, c[0x0][0x248] ;  /* 0x00009200ff967b82 */ /* 0x000f220000000800 */
[----:B------:R-:W-:Y:S01]  /*1c820*/  LEA R4, P2, R5, R2, 0x2 ;  /* 0x0000000205047211 */ /* 0x000fe200078410ff */
[----:B---3--:R-:W-:-:S03]  /*1c830*/  IMAD R249, R3, 0x2, R15 ;  /* 0x0000000203f97824 */ /* 0x008fc600078e020f */
[----:B------:R-:W-:-:S03]  /*1c840*/  LEA.HI.X.SX32 R5, R5, R0, 0x2, P2 ;  /* 0x0000000005057211 */ /* 0x000fc600010f16ff */
[----:B------:R-:W3:Y:S01]  /*1c850*/  LDC R12, c[0x0][0x248] ;  /* 0x00009200ff0c7b82 */ /* 0x000ee20000000800 */
[----:B------:R-:W-:-:S04]  /*1c860*/  LEA R14, P2, R15, R2, 0x2 ;  /* 0x000000020f0e7211 */ /* 0x000fc800078410ff */
[----:B------:R-:W-:Y:S02]  /*1c870*/  LEA.HI.X.SX32 R15, R15, R0, 0x2, P2 ;  /* 0x000000000f0f7211 */ /* 0x000fe400010f16ff */
[C---:B-1----:R-:W-:Y:S01]  /*1c880*/  LEA R148, P2, R249.reuse, R2, 0x2 ;  /* 0x00000002f9947211 */ /* 0x042fe200078410ff */
[----:B------:R-:W1:Y:S01]  /*1c890*/  LDC R3, c[0x0][0x248] ;  /* 0x00009200ff037b82 */ /* 0x000e620000000800 */
[----:B------:R-:W-:Y:S01]  /*1c8a0*/  LOP3.LUT R248, R6, 0x2e, R13, 0xfe, !PT ;  /* 0x0000002e06f87812 */ /* 0x000fe200078efe0d */
[----:B------:R4:W-:Y:S01]  /*1c8b0*/  @P1 STG.E desc[UR28][R4.64], R244 ;  /* 0x000000f404001986 */ /* 0x0009e2000c10191c */
[----:B------:R-:W-:Y:S01]  /*1c8c0*/  LEA.HI.X.SX32 R149, R249, R0, 0x2, P2 ;  /* 0x00000000f9957211 */ /* 0x000fe200010f16ff */
[----:B--2---:R-:W-:Y:S01]  /*1c8d0*/  IMAD R249, R151, 0x2, R249 ;  /* 0x0000000297f97824 */ /* 0x004fe200078e02f9 */
[----:B------:R-:W-:Y:S01]  /*1c8e0*/  ISETP.LT.AND P3, PT, R248, UR4, !P0 ;  /* 0x00000004f8007c0c */ /* 0x000fe2000c761270 */
[----:B------:R2:W-:Y:S01]  /*1c8f0*/  @P5 STG.E desc[UR28][R14.64], R245 ;  /* 0x000000f50e005986 */ /* 0x0005e2000c10191c */
[----:B------:R-:W-:Y:S01]  /*1c900*/  LOP3.LUT R248, R6, 0x32, R13, 0xfe, !PT ;  /* 0x0000003206f87812 */ /* 0x000fe200078efe0d */
[----:B------:R-:W1:Y:S01]  /*1c910*/  LDC R151, c[0x0][0x248] ;  /* 0x00009200ff977b82 */ /* 0x000e620000000800 */
[----:B------:R-:W-:Y:S01]  /*1c920*/  ULDC UR4, c[0x0][0x22c] ;  /* 0x00008b0000047ab9 */ /* 0x000fe20000000800 */
[----:B------:R3:W-:Y:S06]  /*1c930*/  @P4 STG.E desc[UR28][R148.64], R246 ;  /* 0x000000f694004986 */ /* 0x0007ec000c10191c */
[----:B----4-:R-:W4:Y:S01]  /*1c940*/  LDC R244, c[0x0][0x248] ;  /* 0x00009200fff47b82 */ /* 0x010f220000000800 */
[C---:B------:R-:W-:Y:S01]  /*1c950*/  LEA R4, P4, R249.reuse, R2, 0x2 ;  /* 0x00000002f9047211 */ /* 0x040fe200078810ff */
[----:B--2---:R-:W-:Y:S01]  /*1c960*/  IMAD R15, R150, 0x2, R249 ;  /* 0x00000002960f7824 */ /* 0x004fe200078e02f9 */
[----:B------:R-:W-:Y:S01]  /*1c970*/  ISETP.LT.AND P1, PT, R248, UR4, !P0 ;  /* 0x00000004f8007c0c */ /* 0x000fe2000c721270 */
[----:B------:R-:W-:Y:S01]  /*1c980*/  ULDC UR4, c[0x0][0x22c] ;  /* 0x00008b0000047ab9 */ /* 0x000fe20000000800 */
[----:B------:R-:W-:Y:S01]  /*1c990*/  LOP3.LUT R248, R6, 0x34, R13, 0xfe, !PT ;  /* 0x0000003406f87812 */ /* 0x000fe200078efe0d */
[----:B---3--:R-:W-:Y:S01]  /*1c9a0*/  IMAD R245, R12, 0x2, R15 ;  /* 0x000000020cf57824 */ /* 0x008fe200078e020f */
[----:B------:R-:W-:Y:S01]  /*1c9b0*/  LEA.HI.X.SX32 R5, R249, R0, 0x2, P4 ;  /* 0x00000000f9057211 */ /* 0x000fe200020f16ff */
[----:B------:R-:W2:Y:S01]  /*1c9c0*/  LDC R150, c[0x0][0x248] ;  /* 0x00009200ff967b82 */ /* 0x000ea20000000800 */
[----:B------:R-:W-:-:S02]  /*1c9d0*/  LOP3.LUT R14, R6, 0x36, R13, 0xfe, !PT ;  /* 0x00000036060e7812 */ /* 0x000fc400078efe0d */
[----:B------:R-:W-:Y:S01]  /*1c9e0*/  ISETP.LT.AND P2, PT, R248, UR4, !P0 ;  /* 0x00000004f8007c0c */ /* 0x000fe2000c741270 */
[----:B------:R-:W-:Y:S01]  /*1c9f0*/  ULDC UR4, c[0x0][0x22c] ;  /* 0x00008b0000047ab9 */ /* 0x000fe20000000800 */
[----:B------:R3:W-:Y:S01]  /*1ca00*/  @P3 STG.E desc[UR28][R4.64], R247 ;  /* 0x000000f704003986 */ /* 0x0007e2000c10191c */
[-C--:B------:R-:W-:Y:S02]  /*1ca10*/  LEA R148, P3, R245, R2.reuse, 0x2 ;  /* 0x00000002f5947211 */ /* 0x080fe400078610ff */
[----:B------:R-:W-:Y:S01]  /*1ca20*/  ISETP.LT.AND P4, PT, R14, UR4, !P0 ;  /* 0x000000040e007c0c */ /* 0x000fe2000c781270 */
[----:B------:R-:W-:Y:S01]  /*1ca30*/  ULDC UR4, c[0x0][0x22c] ;  /* 0x00008b0000047ab9 */ /* 0x000fe20000000800 */
[----:B------:R-:W-:Y:S02]  /*1ca40*/  LEA R14, P5, R15, R2, 0x2 ;  /* 0x000000020f0e7211 */ /* 0x000fe400078a10ff */
[-C--:B------:R-:W-:Y:S01]  /*1ca50*/  LEA.HI.X.SX32 R149, R245, R0.reuse, 0x2, P3 ;  /* 0x00000000f5957211 */ /* 0x080fe200018f16ff */
[----:B-1----:R-:W-:Y:S01]  /*1ca60*/  IMAD R245, R3, 0x2, R245 ;  /* 0x0000000203f57824 */ /* 0x002fe200078e02f5 */
[----:B------:R-:W-:-:S03]  /*1ca70*/  LEA.HI.X.SX32 R15, R15, R0, 0x2, P5 ;  /* 0x000000000f0f7211 */ /* 0x000fc600028f16ff */
[----:B----4-:R-:W-:Y:S01]  /*1ca80*/  IMAD R249, R244, 0x2, R245 ;  /* 0x00000002f4f97824 */ /* 0x010fe200078e02f5 */
[C-C-:B------:R-:W-:Y:S01]  /*1ca90*/  LOP3.LUT R12, R6.reuse, 0x38, R13.reuse, 0xfe, !PT ;  /* 0x00000038060c7812 */ /* 0x140fe200078efe0d */
[----:B------:R1:W-:Y:S01]  /*1caa0*/  @P6 STG.E desc[UR28][R14.64], R240 ;  /* 0x000000f00e006986 */ /* 0x0003e2000c10191c */
[----:B------:R-:W-:Y:S01]  /*1cab0*/  LOP3.LUT R3, R6, 0x3a, R13, 0xfe, !PT ;  /* 0x0000003a06037812 */ /* 0x000fe200078efe0d */
[----:B------:R-:W-:Y:S02]  /*1cac0*/  IMAD R151, R151, 0x2, R249 ;  /* 0x0000000297977824 */ /* 0x000fe400078e02f9 */
[----:B------:R4:W-:Y:S01]  /*1cad0*/  @P1 STG.E desc[UR28][R148.64], R241 ;  /* 0x000000f194001986 */ /* 0x0009e2000c10191c */
[C---:B---3--:R-:W-:Y:S02]  /*1cae0*/  LEA R4, P1, R245.reuse, R2, 0x2 ;  /* 0x00000002f5047211 */ /* 0x048fe400078210ff */
[----:B------:R-:W-:Y:S01]  /*1caf0*/  ISETP.LT.AND P3, PT, R12, UR4, !P0 ;  /* 0x000000040c007c0c */ /* 0x000fe2000c761270 */
[----:B------:R-:W-:Y:S01]  /*1cb00*/  ULDC UR4, c[0x0][0x22c] ;  /* 0x00008b0000047ab9 */ /* 0x000fe20000000800 */
[----:B------:R-:W-:Y:S01]  /*1cb10*/  LEA.HI.X.SX32 R5, R245, R0, 0x2, P1 ;  /* 0x00000000f5057211 */ /* 0x000fe200008f16ff */
[----:B--2---:R-:W-:Y:S01]  /*1cb20*/  IMAD R150, R150, 0x2, R151 ;  /* 0x0000000296967824 */ /* 0x004fe200078e0297 */
[----:B------:R-:W-:-:S02]  /*1cb30*/  LEA R244, P5, R249, R2, 0x2 ;  /* 0x00000002f9f47211 */ /* 0x000fc400078a10ff */
[----:B------:R-:W-:Y:S02]  /*1cb40*/  ISETP.LT.AND P1, PT, R3, UR4, !P0 ;  /* 0x0000000403007c0c */ /* 0x000fe4000c721270 */
[----:B-1----:R-:W-:Y:S01]  /*1cb50*/  LEA R14, P6, R151, R2, 0x2 ;  /* 0x00000002970e7211 */ /* 0x002fe200078c10ff */
[----:B------:R-:W-:Y:S01]  /*1cb60*/  @P2 STG.E desc[UR28][R4.64], R242 ;  /* 0x000000f204002986 */ /* 0x000fe2000c10191c */
[----:B------:R-:W-:Y:S01]  /*1cb70*/  LEA.HI.X.SX32 R245, R249, R0, 0x2, P5 ;  /* 0x00000000f9f57211 */ /* 0x000fe200028f16ff */
[----:B------:R-:W-:Y:S01]  /*1cb80*/  ULDC UR4, c[0x0][0x22c] ;  /* 0x00008b0000047ab9 */ /* 0x000fe20000000800 */
[C---:B----4-:R-:W-:Y:S02]  /*1cb90*/  LEA R148, P5, R150.reuse, R2, 0x2 ;  /* 0x0000000296947211 */ /* 0x050fe400078a10ff */
[-C--:B------:R-:W-:Y:S02]  /*1cba0*/  LEA.HI.X.SX32 R15, R151, R0.reuse, 0x2, P6 ;  /* 0x00000000970f7211 */ /* 0x080fe400030f16ff */
[----:B------:R-:W-:Y:S01]  /*1cbb0*/  LEA.HI.X.SX32 R149, R150, R0, 0x2, P5 ;  /* 0x0000000096957211 */ /* 0x000fe200028f16ff */
[----:B------:R1:W-:Y:S01]  /*1cbc0*/  @P4 STG.E desc[UR28][R244.64], R243 ;  /* 0x000000f3f4004986 */ /* 0x0003e2000c10191c */
[----:B------:R-:W-:-:S03]  /*1cbd0*/  LOP3.LUT R249, R6, 0x1fe, R13, 0xfe, !PT ;  /* 0x000001fe06f97812 */ /* 0x000fc600078efe0d */
[----:B------:R-:W-:Y:S01]  /*1cbe0*/  @P3 STG.E desc[UR28][R14.64], R8 ;  /* 0x000000080e003986 */ /* 0x000fe2000c10191c */
[C-C-:B------:R-:W-:Y:S02]  /*1cbf0*/  LOP3.LUT R251, R6.reuse, 0x3c, R13.reuse, 0xfe, !PT ;  /* 0x0000003c06fb7812 */ /* 0x140fe400078efe0d */
[C-C-:B------:R-:W-:Y:S01]  /*1cc00*/  LOP3.LUT R250, R6.reuse, 0x3e, R13.reuse, 0xfe, !PT ;  /* 0x0000003e06fa7812 */ /* 0x140fe200078efe0d */
[----:B------:R2:W-:Y:S01]  /*1cc10*/  @P1 STG.E desc[UR28][R148.64], R9 ;  /* 0x0000000994001986 */ /* 0x0005e2000c10191c */
[C-C-:B------:R-:W-:Y:S02]  /*1cc20*/  LOP3.LUT R151, R6.reuse, 0x40, R13.reuse, 0xfe, !PT ;  /* 0x0000004006977812 */ /* 0x140fe400078efe0d */
[C-C-:B------:R-:W-:Y:S02]  /*1cc30*/  LOP3.LUT R241, R6.reuse, 0x42, R13.reuse, 0xfe, !PT ;  /* 0x0000004206f17812 */ /* 0x140fe400078efe0d */
[C-C-:B------:R-:W-:Y:S02]  /*1cc40*/  LOP3.LUT R240, R6.reuse, 0x44, R13.reuse, 0xfe, !PT ;  /* 0x0000004406f07812 */ /* 0x140fe400078efe0d */
[----:B------:R-:W-:-:S02]  /*1cc50*/  LOP3.LUT R247, R6, 0x46, R13, 0xfe, !PT ;  /* 0x0000004606f77812 */ /* 0x000fc400078efe0d */
[C-C-:B------:R-:W-:Y:S02]  /*1cc60*/  LOP3.LUT R246, R6.reuse, 0x48, R13.reuse, 0xfe, !PT ;  /* 0x0000004806f67812 */ /* 0x140fe400078efe0d */
[C-C-:B-1----:R-:W-:Y:S02]  /*1cc70*/  LOP3.LUT R245, R6.reuse, 0x4a, R13.reuse, 0xfe, !PT ;  /* 0x0000004a06f57812 */ /* 0x142fe400078efe0d */
[C-C-:B------:R-:W-:Y:S02]  /*1cc80*/  LOP3.LUT R3, R6.reuse, 0x4c, R13.reuse, 0xfe, !PT ;  /* 0x0000004c06037812 */ /* 0x140fe400078efe0d */
[C-C-:B------:R-:W-:Y:S02]  /*1cc90*/  LOP3.LUT R5, R6.reuse, 0x4e, R13.reuse, 0xfe, !PT ;  /* 0x0000004e06057812 */ /* 0x140fe400078efe0d */
[C-C-:B------:R-:W-:Y:S02]  /*1cca0*/  LOP3.LUT R4, R6.reuse, 0x50, R13.reuse, 0xfe, !PT ;  /* 0x0000005006047812 */ /* 0x140fe400078efe0d */
[----:B--2---:R-:W-:-:S02]  /*1ccb0*/  LOP3.LUT R149, R6, 0x52, R13, 0xfe, !PT ;  /* 0x0000005206957812 */ /* 0x004fc400078efe0d */
        /* <DEDUP_REMOVED lines=136> */
[----:B------:R-:W-:Y:S02]  /*1d540*/  LOP3.LUT R6, R6, 0x1fc, R13, 0xfe, !PT ;  /* 0x000001fc06067812 */ /* 0x000fe400078efe0d */
[----:B------:R-:W1:Y:S01]  /*1d550*/  LDC R13, c[0x0][0x248] ;  /* 0x00009200ff0d7b82 */ /* 0x000e620000000800 */
[----:B------:R-:W-:Y:S01]  /*1d560*/  ISETP.LT.AND P1, PT, R249, UR4, !P0 ;  /* 0x00000004f9007c0c */ /* 0x000fe2000c721270 */
[----:B------:R-:W-:-:S06]  /*1d570*/  ULDC UR4, c[0x0][0x22c] ;  /* 0x00008b0000047ab9 */ /* 0x000fcc0000000800 */
[----:B------:R-:W2:Y:S01]  /*1d580*/  LDC R249, c[0x0][0x248] ;  /* 0x00009200fff97b82 */ /* 0x000ea20000000800 */
[----:B------:R-:W-:Y:S01]  /*1d590*/  ISETP.LT.AND P6, PT, R251, UR4, !P0 ;  /* 0x00000004fb007c0c */ /* 0x000fe2000c7c1270 */
[----:B------:R-:W-:Y:S02]  /*1d5a0*/  ULDC UR4, c[0x0][0x22c] ;  /* 0x00008b0000047ab9 */ /* 0x000fe40000000800 */
[----:B------:R-:W-:Y:S01]  /*1d5b0*/  ISETP.LT.AND P5, PT, R250, UR4, !P0 ;  /* 0x00000004fa007c0c */ /* 0x000fe2000c7a1270 */
[----:B------:R-:W-:-:S03]  /*1d5c0*/  ULDC UR4, c[0x0][0x22c] ;  /* 0x00008b0000047ab9 */ /* 0x000fc60000000800 */
[----:B------:R-:W3:Y:S01]  /*1d5d0*/  LDC R250, c[0x0][0x248] ;  /* 0x00009200fffa7b82 */ /* 0x000ee20000000800 */
[----:B-1----:R-:W-:Y:S01]  /*1d5e0*/  IMAD R13, R13, 0x2, R150 ;  /* 0x000000020d0d7824 */ /* 0x002fe200078e0296 */
[----:B------:R-:W-:-:S06]  /*1d5f0*/  ISETP.LT.AND P4, PT, R151, UR4, !P0 ;  /* 0x0000000497007c0c */ /* 0x000fcc000c781270 */
[----:B------:R-:W1:Y:S01]  /*1d600*/  LDC R251, c[0x0][0x248] ;  /* 0x00009200fffb7b82 */ /* 0x000e620000000800 */
[----:B------:R-:W-:Y:S01]  /*1d610*/  ULDC UR4, c[0x0][0x22c] ;  /* 0x00008b0000047ab9 */ /* 0x000fe20000000800 */
[----:B------:R-:W-:-:S04]  /*1d620*/  LEA R150, P2, R13, R2, 0x2 ;  /* 0x000000020d967211 */ /* 0x000fc800078410ff */
[----:B------:R-:W-:Y:S01]  /*1d630*/  LEA.HI.X.SX32 R151, R13, R0, 0x2, P2 ;  /* 0x000000000d977211 */ /* 0x000fe200010f16ff */
[----:B--2---:R-:W-:Y:S02]  /*1d640*/  IMAD R13, R249, 0x2, R13 ;  /* 0x00000002f90d7824 */ /* 0x004fe400078e020d */
[----:B------:R-:W2:Y:S02]  /*1d650*/  LDC R249, c[0x0][0x248] ;  /* 0x00009200fff97b82 */ /* 0x000ea40000000800 */
[----:B------:R4:W-:Y:S02]  /*1d660*/  @P6 STG.E desc[UR28][R150.64], R10 ;  /* 0x0000000a96006986 */ /* 0x0009e4000c10191c */
[----:B----4-:R-:W-:Y:S01]  /*1d670*/  LEA R150, P2, R13, R2, 0x2 ;  /* 0x000000020d967211 */ /* 0x010fe200078410ff */
[----:B---3--:R-:W-:Y:S01]  /*1d680*/  IMAD R10, R250, 0x2, R13 ;  /* 0x00000002fa0a7824 */ /* 0x008fe200078e020d */
[----:B------:R-:W-:Y:S01]  /*1d690*/  ISETP.LT.AND P3, PT, R241, UR4, !P0 ;  /* 0x00000004f1007c0c */ /* 0x000fe2000c761270 */
[----:B------:R-:W-:Y:S01]  /*1d6a0*/  ULDC UR4, c[0x0][0x22c] ;  /* 0x00008b0000047ab9 */ /* 0x000fe20000000800 */
[----:B------:R-:W-:Y:S01]  /*1d6b0*/  LEA.HI.X.SX32 R151, R13, R0, 0x2, P2 ;  /* 0x000000000d977211 */ /* 0x000fe200010f16ff */
[----:B------:R-:W3:Y:S08]  /*1d6c0*/  LDC R250, c[0x0][0x248] ;  /* 0x00009200fffa7b82 */ /* 0x000ef00000000800 */
[----:B------:R-:W4:Y:S01]  /*1d6d0*/  LDC R13, c[0x0][0x248] ;  /* 0x00009200ff0d7b82 */ /* 0x000f220000000800 */
[----:B------:R-:W-:Y:S01]  /*1d6e0*/  ISETP.LT.AND P2, PT, R240, UR4, !P0 ;  /* 0x00000004f0007c0c */ /* 0x000fe2000c741270 */
[----:B------:R1:W-:Y:S01]  /*1d6f0*/  @P5 STG.E desc[UR28][R150.64], R11 ;  /* 0x0000000b96005986 */ /* 0x0003e2000c10191c */
[----:B------:R-:W-:Y:S01]  /*1d700*/  LEA R240, P6, R10, R2, 0x2 ;  /* 0x000000020af07211 */ /* 0x000fe200078c10ff */
[----:B------:R-:W-:-:S03]  /*1d710*/  ULDC UR4, c[0x0][0x22c] ;  /* 0x00008b0000047ab9 */ /* 0x000fc60000000800 */
[----:B------:R-:W-:Y:S01]  /*1d720*/  LEA.HI.X.SX32 R241, R10, R0, 0x2, P6 ;  /* 0x000000000af17211 */ /* 0x000fe200030f16ff */
[----:B-1----:R-:W1:Y:S01]  /*1d730*/  LDC R151, c[0x0][0x248] ;  /* 0x00009200ff977b82 */ /* 0x002e620000000800 */
[----:B----4-:R-:W-:-:S07]  /*1d740*/  IMAD R13, R13, 0x2, R10 ;  /* 0x000000020d0d7824 */ /* 0x010fce00078e020a */
[----:B------:R-:W4:Y:S01]  /*1d750*/  LDC R150, c[0x0][0x248] ;  /* 0x00009200ff967b82 */ /* 0x000f220000000800 */
[----:B------:R-:W-:-:S04]  /*1d760*/  LEA R10, P6, R13, R2, 0x2 ;  /* 0x000000020d0a7211 */ /* 0x000fc800078c10ff */
[----:B------:R-:W-:Y:S01]  /*1d770*/  LEA.HI.X.SX32 R11, R13, R0, 0x2, P6 ;  /* 0x000000000d0b7211 */ /* 0x000fe200030f16ff */
[----:B------:R-:W-:Y:S01]  /*1d780*/  IMAD R13, R251, 0x2, R13 ;  /* 0x00000002fb0d7824 */ /* 0x000fe200078e020d */
[----:B------:R2:W-:Y:S01]  /*1d790*/  @P4 STG.E desc[UR28][R240.64], R16 ;  /* 0x00000010f0004986 */ /* 0x0005e2000c10191c */
[----:B------:R-:W-:Y:S01]  /*1d7a0*/  ISETP.LT.AND P5, PT, R247, UR4, !P0 ;  /* 0x00000004f7007c0c */ /* 0x000fe2000c7a1270 */
[----:B------:R-:W-:Y:S02]  /*1d7b0*/  ULDC UR4, c[0x0][0x22c] ;  /* 0x00008b0000047ab9 */ /* 0x000fe40000000800 */
[----:B------:R3:W-:Y:S01]  /*1d7c0*/  @P3 STG.E desc[UR28][R10.64], R17 ;  /* 0x000000110a003986 */ /* 0x0007e2000c10191c */
[----:B------:R-:W-:Y:S01]  /*1d7d0*/  ISETP.LT.AND P4, PT, R246, UR4, !P0 ;  /* 0x00000004f6007c0c */ /* 0x000fe2000c781270 */
[----:B------:R-:W-:Y:S01]  /*1d7e0*/  ULDC UR4, c[0x0][0x22c] ;  /* 0x00008b0000047ab9 */ /* 0x000fe20000000800 */
[----:B--2---:R-:W-:Y:S01]  /*1d7f0*/  LEA R16, P3, R13, R2, 0x2 ;  /* 0x000000020d107211 */ /* 0x004fe200078610ff */
[----:B------:R-:W2:Y:S01]  /*1d800*/  LDC R240, c[0x0][0x248] ;  /* 0x00009200fff07b82 */ /* 0x000ea20000000800 */
[----:B---3--:R-:W-:-:S02]  /*1d810*/  IMAD R11, R249, 0x2, R13 ;  /* 0x00000002f90b7824 */ /* 0x008fc400078e020d */
[----:B------:R-:W-:-:S03]  /*1d820*/  LEA.HI.X.SX32 R17, R13, R0, 0x2, P3 ;  /* 0x000000000d117211 */ /* 0x000fc600018f16ff */
[----:B------:R-:W-:Y:S01]  /*1d830*/  LEA R10, P6, R11, R2, 0x2 ;  /* 0x000000020b0a7211 */ /* 0x000fe200078c10ff */
[----:B------:R-:W-:-:S03]  /*1d840*/  IMAD R13, R250, 0x2, R11 ;  /* 0x00000002fa0d7824 */ /* 0x000fc600078e020b */
[----:B------:R-:W-:Y:S01]  /*1d850*/  LEA.HI.X.SX32 R11, R11, R0, 0x2, P6 ;  /* 0x000000000b0b7211 */ /* 0x000fe200030f16ff */
[----:B------:R3:W-:Y:S04]  /*1d860*/  @P2 STG.E desc[UR28][R16.64], R18 ;  /* 0x0000001210002986 */ /* 0x0007e8000c10191c */
[----:B------:R4:W-:Y:S01]  /*1d870*/  @P5 STG.E desc[UR28][R10.64], R19 ;  /* 0x000000130a005986 */ /* 0x0009e2000c10191c */
[----:B------:R-:W-:Y:S01]  /*1d880*/  ISETP.LT.AND P3, PT, R245, UR4, !P0 ;  /* 0x00000004f5007c0c */ /* 0x000fe2000c761270 */
[----:B------:R-:W-:Y:S01]  /*1d890*/  ULDC UR4, c[0x0][0x22c] ;  /* 0x00008b0000047ab9 */ /* 0x000fe20000000800 */
[C---:B---3--:R-:W-:Y:S01]  /*1d8a0*/  LEA R16, P6, R13.reuse, R2, 0x2 ;  /* 0x000000020d107211 */ /* 0x048fe200078c10ff */
[----:B------:R-:W3:Y:S03]  /*1d8b0*/  LDC R18, c[0x0][0x248] ;  /* 0x00009200ff127b82 */ /* 0x000ee60000000800 */
[----:B------:R-:W-:Y:S01]  /*1d8c0*/  LEA.HI.X.SX32 R17, R13, R0, 0x2, P6 ;  /* 0x000000000d117211 */ /* 0x000fe200030f16ff */
[----:B-1----:R-:W-:-:S04]  /*1d8d0*/  IMAD R13, R151, 0x2, R13 ;  /* 0x00000002970d7824 */ /* 0x002fc800078e020d */
[----:B----4-:R-:W1:Y:S01]  /*1d8e0*/  LDC R19, c[0x0][0x248] ;  /* 0x00009200ff137b82 */ /* 0x010e620000000800 */
[----:B------:R-:W-:Y:S01]  /*1d8f0*/  ISETP.LT.AND P2, PT, R3, UR4, !P0 ;  /* 0x0000000403007c0c */ /* 0x000fe2000c741270 */
[----:B------:R4:W-:Y:S01]  /*1d900*/  @P4 STG.E desc[UR28][R16.64], R20 ;  /* 0x0000001410004986 */ /* 0x0009e2000c10191c */
[----:B------:R-:W-:Y:S01]  /*1d910*/  ULDC UR4, c[0x0][0x22c] ;  /* 0x00008b0000047ab9 */ /* 0x000fe20000000800 */
[----:B------:R-:W-:Y:S01]  /*1d920*/  LEA R10, P4, R13, R2, 0x2 ;  /* 0x000000020d0a7211 */ /* 0x000fe200078810ff */
[----:B------:R-:W-:Y:S01]  /*1d930*/  IMAD R3, R150, 0x2, R13 ;  /* 0x0000000296037824 */ /* 0x000fe200078e020d */
[----:B------:R-:W-:Y:S01]  /*1d940*/  ISETP.LT.AND P5, PT, R5, UR4, !P0 ;  /* 0x0000000405007c0c */ /* 0x000fe2000c7a1270 */
[----:B------:R-:W-:Y:S01]  /*1d950*/  ULDC UR4, c[0x0][0x22c] ;  /* 0x00008b0000047ab9 */ /* 0x000fe20000000800 */
[----:B------:R-:W-:Y:S01]  /*1d960*/  LEA.HI.X.SX32 R11, R13, R0, 0x2, P4 ;  /* 0x000000000d0b7211 */ /* 0x000fe200020f16ff */
[----:B--2---:R-:W-:Y:S01]  /*1d970*/  IMAD R13, R240, 0x2, R3 ;  /* 0x00000002f00d7824 */ /* 0x004fe200078e0203 */
[----:B------:R-:W-:Y:S01]  /*1d980*/  ISETP.LT.AND P4, PT, R4, UR4, !P0 ;  /* 0x0000000404007c0c */ /* 0x000fe2000c781270 */
[----:B------:R-:W-:Y:S01]  /*1d990*/  ULDC UR4, c[0x0][0x22c] ;  /* 0x00008b0000047ab9 */ /* 0x000fe20000000800 */
[C---:B------:R-:W-:Y:S01]  /*1d9a0*/  LEA R4, P6, R3.reuse, R2, 0x2 ;  /* 0x0000000203047211 */ /* 0x040fe200078c10ff */
[----:B----4-:R-:W2:Y:S01]  /*1d9b0*/  LDC R20, c[0x0][0x248] ;  /* 0x00009200ff147b82 */ /* 0x010ea20000000800 */
[----:B------:R4:W-:Y:S02]  /*1d9c0*/  @P3 STG.E desc[UR28][R10.64], R21 ;  /* 0x000000150a003986 */ /* 0x0009e4000c10191c */
[----:B------:R-:W-:-:S05]  /*1d9d0*/  LEA.HI.X.SX32 R5, R3, R0, 0x2, P6 ;  /* 0x0000000003057211 */ /* 0x000fca00030f16ff */
[----:B------:R-:W2:Y:S01]  /*1d9e0*/  LDC R17, c[0x0][0x248] ;  /* 0x00009200ff117b82 */ /* 0x000ea20000000800 */
[----:B----4-:R-:W-:-:S07]  /*1d9f0*/  LEA R10, P6, R13, R2, 0x2 ;  /* 0x000000020d0a7211 */ /* 0x010fce00078c10ff */
[----:B------:R-:W4:Y:S01]  /*1da00*/  LDC R16, c[0x0][0x248] ;  /* 0x00009200ff107b82 */ /* 0x000f220000000800 */
[----:B------:R-:W-:Y:S01]  /*1da10*/  LEA.HI.X.SX32 R11, R13, R0, 0x2, P6 ;  /* 0x000000000d0b7211 */ /* 0x000fe200030f16ff */
[----:B-1----:R-:W-:Y:S01]  /*1da20*/  IMAD R13, R19, 0x2, R13 ;  /* 0x00000002130d7824 */ /* 0x002fe200078e020d */
[----:B------:R1:W-:Y:S01]  /*1da30*/  @P2 STG.E desc[UR28][R4.64], R22 ;  /* 0x0000001604002986 */ /* 0x0003e2000c10191c */
[----:B------:R-:W-:Y:S01]  /*1da40*/  ISETP.LT.AND P3, PT, R149, UR4, !P0 ;  /* 0x0000000495007c0c */ /* 0x000fe2000c761270 */
[----:B------:R-:W-:Y:S02]  /*1da50*/  ULDC UR4, c[0x0][0x22c] ;  /* 0x00008b0000047ab9 */ /* 0x000fe40000000800 */
[----:B------:R2:W-:Y:S01]  /*1da60*/  @P5 STG.E desc[UR28][R10.64], R23 ;  /* 0x000000170a005986 */ /* 0x0005e2000c10191c */
[----:B---3--:R-:W-:Y:S01]  /*1da70*/  IMAD R3, R18, 0x2, R13 ;  /* 0x0000000212037824 */ /* 0x008fe200078e020d */
[----:B------:R-:W-:Y:S01]  /*1da80*/  ISETP.LT.AND P2, PT, R9, UR4, !P0 ;  /* 0x0000000409007c0c */ /* 0x000fe2000c741270 */
[----:B------:R-:W-:Y:S01]  /*1da90*/  ULDC UR4, c[0x0][0x22c] ;  /* 0x00008b0000047ab9 */ /* 0x000fe20000000800 */
[----:B------:R-:W3:Y:S01]  /*1daa0*/  LDC R18, c[0x0][0x248] ;  /* 0x00009200ff127b82 */ /* 0x000ee20000000800 */
[----:B-1----:R-:W-:-:S04]  /*1dab0*/  LEA R4, P5, R13, R2, 0x2 ;  /* 0x000000020d047211 */ /* 0x002fc800078a10ff */
[----:B------:R-:W-:-:S03]  /*1dac0*/  LEA.HI.X.SX32 R5, R13, R0, 0x2, P5 ;  /* 0x000000000d057211 */ /* 0x000fc600028f16ff */
[----:B--2---:R-:W1:Y:S01]  /*1dad0*/  LDC R11, c[0x0][0x248] ;  /* 0x00009200ff0b7b82 */ /* 0x004e620000000800 */
[----:B------:R-:W-:Y:S01]  /*1dae0*/  ISETP.LT.AND P5, PT, R8, UR4, !P0 ;  /* 0x0000000408007c0c */ /* 0x000fe2000c7a1270 */
[----:B------:R-:W-:Y:S01]  /*1daf0*/  IMAD R10, R20, 0x2, R3 ;  /* 0x00000002140a7824 */ /* 0x000fe200078e0203 */
[----:B------:R-:W-:-:S05]  /*1db00*/  LEA R8, P6, R3, R2, 0x2 ;  /* 0x0000000203087211 */ /* 0x000fca00078c10ff */
[----:B------:R-:W2:Y:S01]  /*1db10*/  LDC R13, c[0x0][0x248] ;  /* 0x00009200ff0d7b82 */ /* 0x000ea20000000800 */
[----:B------:R-:W-:Y:S01]  /*1db20*/  LEA.HI.X.SX32 R9, R3, R0, 0x2, P6 ;  /* 0x0000000003097211 */ /* 0x000fe200030f16ff */
[----:B------:R4:W-:Y:S01]  /*1db30*/  @P4 STG.E desc[UR28][R4.64], R152 ;  /* 0x0000009804004986 */ /* 0x0009e2000c10191c */
[----:B------:R-:W-:Y:S02]  /*1db40*/  ULDC UR4, c[0x0][0x22c] ;  /* 0x00008b0000047ab9 */ /* 0x000fe40000000800 */
[----:B------:R-:W-:Y:S01]  /*1db50*/  ISETP.LT.AND P4, PT, R14, UR4, !P0 ;  /* 0x000000040e007c0c */ /* 0x000fe2000c781270 */
[----:B------:R3:W-:Y:S01]  /*1db60*/  @P3 STG.E desc[UR28][R8.64], R153 ;  /* 0x0000009908003986 */ /* 0x0007e2000c10191c */
[----:B------:R-:W-:Y:S01]  /*1db70*/  ULDC UR4, c[0x0][0x22c] ;  /* 0x00008b0000047ab9 */ /* 0x000fe20000000800 */
[----:B------:R-:W1:Y:S01]  /*1db80*/  LDC R14, c[0x0][0x248] ;  /* 0x00009200ff0e7b82 */ /* 0x000e620000000800 */
[----:B----4-:R-:W-:-:S07]  /*1db90*/  LEA R4, P6, R10, R2, 0x2 ;  /* 0x000000020a047211 */ /* 0x010fce00078c10ff */
[----:B------:R-:W4:Y:S01]  /*1dba0*/  LDC R20, c[0x0][0x248] ;  /* 0x00009200ff147b82 */ /* 0x000f220000000800 */
[----:B------:R-:W-:Y:S01]  /*1dbb0*/  LEA.HI.X.SX32 R5, R10, R0, 0x2, P6 ;  /* 0x000000000a057211 */ /* 0x000fe200030f16ff */
[----:B------:R-:W-:Y:S01]  /*1dbc0*/  IMAD R10, R17, 0x2, R10 ;  /* 0x00000002110a7824 */ /* 0x000fe200078e020a */
[----:B------:R-:W-:Y:S01]  /*1dbd0*/  ISETP.LT.AND P3, PT, R12, UR4, !P0 ;  /* 0x000000040c007c0c */ /* 0x000fe2000c761270 */
[----:B------:R-:W-:Y:S02]  /*1dbe0*/  ULDC UR4, c[0x0][0x22c] ;  /* 0x00008b0000047ab9 */ /* 0x000fe40000000800 */
[----:B------:R3:W-:Y:S01]  /*1dbf0*/  @P2 STG.E desc[UR28][R4.64], R154 ;  /* 0x0000009a04002986 */ /* 0x0007e2000c10191c */
[----:B------:R-:W-:Y:S01]  /*1dc00*/  IMAD R3, R16, 0x2, R10 ;  /* 0x0000000210037824 */ /* 0x000fe200078e020a */
[----:B------:R-:W4:Y:S04]  /*1dc10*/  LDC R12, c[0x0][0x248] ;  /* 0x00009200ff0c7b82 */ /* 0x000f280000000800 */
[----:B---3--:R-:W-:-:S04]  /*1dc20*/  LEA R8, P6, R3, R2, 0x2 ;  /* 0x0000000203087211 */ /* 0x008fc800078c10ff */
[----:B------:R-:W3:Y:S01]  /*1dc30*/  LDC R22, c[0x0][0x248] ;  /* 0x00009200ff167b82 */ /* 0x000ee20000000800 */
[----:B------:R-:W-:-:S04]  /*1dc40*/  LEA R4, P2, R10, R2, 0x2 ;  /* 0x000000020a047211 */ /* 0x000fc800078410ff */
[-C--:B------:R-:W-:Y:S01]  /*1dc50*/  LEA.HI.X.SX32 R5, R10, R0.reuse, 0x2, P2 ;  /* 0x000000000a057211 */ /* 0x080fe200010f16ff */
[----:B--2---:R-:W-:Y:S01]  /*1dc60*/  IMAD R10, R13, 0x2, R3 ;  /* 0x000000020d0a7824 */ /* 0x004fe200078e0203 */
[----:B------:R-:W-:Y:S01]  /*1dc70*/  LEA.HI.X.SX32 R9, R3, R0, 0x2, P6 ;  /* 0x0000000003097211 */ /* 0x000fe200030f16ff */
[----:B------:R-:W2:Y:S02]  /*1dc80*/  LDC R13, c[0x0][0x248] ;  /* 0x00009200ff0d7b82 */ /* 0x000ea40000000800 */
[----:B------:R1:W-:Y:S01]  /*1dc90*/  @P5 STG.E desc[UR28][R4.64], R155 ;  /* 0x0000009b04005986 */ /* 0x0003e2000c10191c */
[----:B------:R-:W-:Y:S01]  /*1dca0*/  ISETP.LT.AND P2, PT, R15, UR4, !P0 ;  /* 0x000000040f007c0c */ /* 0x000fe2000c741270 */
[----:B------:R-:W-:-:S04]  /*1dcb0*/  ULDC UR4, c[0x0][0x22c] ;  /* 0x00008b0000047ab9 */ /* 0x000fc80000000800 */
[----:B------:R-:W3:Y:S01]  /*1dcc0*/  LDC R16, c[0x0][0x248] ;  /* 0x00009200ff107b82 */ /* 0x000ee20000000800 */
[C---:B-1----:R-:W-:Y:S01]  /*1dcd0*/  LEA R4, P6, R10.reuse, R2, 0x2 ;  /* 0x000000020a047211 */ /* 0x042fe200078c10ff */
[----:B------:R1:W-:Y:S06]  /*1dce0*/  @P4 STG.E desc[UR28][R8.64], R156 ;  /* 0x0000009c08004986 */ /* 0x0003ec000c10191c */
[----:B------:R-:W3:Y:S01]  /*1dcf0*/  LDC R15, c[0x0][0x248] ;  /* 0x00009200ff0f7b82 */ /* 0x000ee20000000800 */
[----:B------:R-:W-:Y:S01]  /*1dd00*/  LEA.HI.X.SX32 R5, R10, R0, 0x2, P6 ;  /* 0x000000000a057211 */ /* 0x000fe200030f16ff */
[----:B------:R-:W-:-:S06]  /*1dd10*/  IMAD R10, R11, 0x2, R10 ;  /* 0x000000020b0a7824 */ /* 0x000fcc00078e020a */
[----:B------:R-:W2:Y:S01]  /*1dd20*/  LDC R11, c[0x0][0x248] ;  /* 0x00009200ff0b7b82 */ /* 0x000ea20000000800 */
[----:B------:R1:W-:Y:S01]  /*1dd30*/  @P3 STG.E desc[UR28][R4.64], R157 ;  /* 0x0000009d04003986 */ /* 0x0003e2000c10191c */
[----:B----4-:R-:W-:Y:S01]  /*1dd40*/  IMAD R3, R12, 0x2, R10 ;  /* 0x000000020c037824 */ /* 0x010fe200078e020a */
[----:B------:R-:W-:Y:S01]  /*1dd50*/  ISETP.LT.AND P5, PT, R242, UR4, !P0 ;  /* 0x00000004f2007c0c */ /* 0x000fe2000c7a1270 */
[----:B------:R-:W-:-:S03]  /*1dd60*/  ULDC UR4, c[0x0][0x22c] ;  /* 0x00008b0000047ab9 */ /* 0x000fc60000000800 */
[-C--:B-1----:R-:W-:Y:S01]  /*1dd70*/  LEA R8, P6, R3, R2.reuse, 0x2 ;  /* 0x0000000203087211 */ /* 0x082fe200078c10ff */
[----:B------:R-:W1:Y:S01]  /*1dd80*/  LDC R12, c[0x0][0x248] ;  /* 0x00009200ff0c7b82 */ /* 0x000e620000000800 */
[----:B------:R-:W-:-:S04]  /*1dd90*/  LEA R4, P3, R10, R2, 0x2 ;  /* 0x000000020a047211 */ /* 0x000fc800078610ff */
[-C--:B------:R-:W-:Y:S01]  /*1dda0*/  LEA.HI.X.SX32 R5, R10, R0.reuse, 0x2, P3 ;  /* 0x000000000a057211 */ /* 0x080fe200018f16ff */
[----:B------:R-:W-:Y:S01]  /*1ddb0*/  IMAD R10, R14, 0x2, R3 ;  /* 0x000000020e0a7824 */ /* 0x000fe200078e0203 */
[----:B------:R-:W-:Y:S01]  /*1ddc0*/  ISETP.LT.AND P4, PT, R148, UR4, !P0 ;  /* 0x0000000494007c0c */ /* 0x000fe2000c781270 */
[----:B------:R-:W-:Y:S01]  /*1ddd0*/  ULDC UR4, c[0x0][0x22c] ;  /* 0x00008b0000047ab9 */ /* 0x000fe20000000800 */
[----:B------:R-:W-:Y:S01]  /*1dde0*/  LEA.HI.X.SX32 R9, R3, R0, 0x2, P6 ;  /* 0x0000000003097211 */ /* 0x000fe200030f16ff */
[----:B------:R4:W-:Y:S01]  /*1ddf0*/  @P2 STG.E desc[UR28][R4.64], R158 ;  /* 0x0000009e04002986 */ /* 0x0009e2000c10191c */
[----:B------:R-:W-:Y:S01]  /*1de00*/  ISETP.LT.AND P3, PT, R243, UR4, !P0 ;  /* 0x00000004f3007c0c */ /* 0x000fe2000c761270 */
[----:B------:R-:W-:Y:S01]  /*1de10*/  ULDC UR4, c[0x0][0x22c] ;  /* 0x00008b0000047ab9 */ /* 0x000fe20000000800 */
[----:B------:R-:W1:Y:S01]  /*1de20*/  LDC R14, c[0x0][0x248] ;  /* 0x00009200ff0e7b82 */ /* 0x000e620000000800 */
[----:B----4-:R-:W-:-:S04]  /*1de30*/  LEA R4, P6, R10, R2, 0x2 ;  /* 0x000000020a047211 */ /* 0x010fc800078c10ff */
[----:B------:R-:W-:Y:S01]  /*1de40*/  LEA.HI.X.SX32 R5, R10, R0, 0x2, P6 ;  /* 0x000000000a057211 */ /* 0x000fe200030f16ff */
[----:B--2---:R-:W-:Y:S01]  /*1de50*/  IMAD R10, R11, 0x2, R10 ;  /* 0x000000020b0a7824 */ /* 0x004fe200078e020a */
[----:B------:R2:W-:Y:S01]  /*1de60*/  @P5 STG.E desc[UR28][R8.64], R159 ;  /* 0x0000009f08005986 */ /* 0x0005e2000c10191c */
[----:B------:R-:W-:Y:S01]  /*1de70*/  ISETP.LT.AND P2, PT, R244, UR4, !P0 ;  /* 0x00000004f4007c0c */ /* 0x000fe2000c741270 */
[----:B------:R-:W-:Y:S01]  /*1de80*/  ULDC UR4, c[0x0][0x22c] ;  /* 0x00008b0000047ab9 */ /* 0x000fe20000000800 */
[----:B------:R-:W-:Y:S01]  /*1de90*/  IMAD R3, R13, 0x2, R10 ;  /* 0x000000020d037824 */ /* 0x000fe200078e020a */
[----:B------:R4:W-:Y:S01]  /*1dea0*/  @P4 STG.E desc[UR28][R4.64], R160 ;  /* 0x000000a004004986 */ /* 0x0009e2000c10191c */
[----:B------:R-:W-:Y:S01]  /*1deb0*/  ISETP.LT.AND P5, PT, R248, UR4, !P0 ;  /* 0x00000004f8007c0c */ /* 0x000fe2000c7a1270 */
[----:B------:R-:W-:Y:S01]  /*1dec0*/  ULDC UR4, c[0x0][0x22c] ;  /* 0x00008b0000047ab9 */ /* 0x000fe20000000800 */
[----:B------:R-:W1:Y:S01]  /*1ded0*/  LDC R11, c[0x0][0x248] ;  /* 0x00009200ff0b7b82 */ /* 0x000e620000000800 */
[----:B--2---:R-:W-:-:S07]  /*1dee0*/  LEA R8, P6, R3, R2, 0x2 ;  /* 0x0000000203087211 */ /* 0x004fce00078c10ff */
[----:B------:R-:W2:Y:S01]  /*1def0*/  LDC R13, c[0x0][0x248] ;  /* 0x00009200ff0d7b82 */ /* 0x000ea20000000800 */
[----:B----4-:R-:W-:-:S04]  /*1df00*/  LEA R4, P4, R10, R2, 0x2 ;  /* 0x000000020a047211 */ /* 0x010fc800078810ff */
[-C--:B------:R-:W-:Y:S02]  /*1df10*/  LEA.HI.X.SX32 R5, R10, R0.reuse, 0x2, P4 ;  /* 0x000000000a057211 */ /* 0x080fe400020f16ff */
[----:B------:R-:W-:Y:S01]  /*1df20*/  ISETP.LT.AND P4, PT, R252, UR4, !P0 ;  /* 0x00000004fc007c0c */ /* 0x000fe2000c781270 */
[----:B------:R-:W-:Y:S01]  /*1df30*/  ULDC UR4, c[0x0][0x22c] ;  /* 0x00008b0000047ab9 */ /* 0x000fe20000000800 */
[----:B------:R-:W-:Y:S01]  /*1df40*/  LEA.HI.X.SX32 R9, R3, R0, 0x2, P6 ;  /* 0x0000000003097211 */ /* 0x000fe200030f16ff */
[----:B------:R4:W-:Y:S01]  /*1df50*/  @P3 STG.E desc[UR28][R4.64], R161 ;  /* 0x000000a104003986 */ /* 0x0009e2000c10191c */
[----:B------:R-:W-:Y:S01]  /*1df60*/  ISETP.LT.AND P3, PT, R164, UR4, !P0 ;  /* 0x00000004a4007c0c */ /* 0x000fe2000c761270 */
[----:B------:R-:W-:Y:S02]  /*1df70*/  ULDC UR4, c[0x0][0x22c] ;  /* 0x00008b0000047ab9 */ /* 0x000fe40000000800 */
[----:B------:R-:W2:Y:S04]  /*1df80*/  LDL.LU R164, [R1+0x84c] ;  /* 0x00084c0001a47983 */ /* 0x000ea80000300800 */
[----:B------:R-:W-:Y:S01]  /*1df90*/  @P2 STG.E desc[UR28][R8.64], R162 ;  /* 0x000000a208002986 */ /* 0x000fe2000c10191c */
[----:B------:R-:W-:Y:S01]  /*1dfa0*/  ISETP.LT.AND P2, PT, R165, UR4, !P0 ;  /* 0x00000004a5007c0c */ /* 0x000fe2000c741270 */
[----:B---3--:R-:W-:Y:S01]  /*1dfb0*/  IMAD R10, R15, 0x2, R3 ;  /* 0x000000020f0a7824 */ /* 0x008fe200078e0203 */
[----:B------:R-:W-:Y:S01]  /*1dfc0*/  ULDC UR4, c[0x0][0x22c] ;  /* 0x00008b0000047ab9 */ /* 0x000fe20000000800 */
[----:B------:R-:W3:Y:S01]  /*1dfd0*/  LDL.LU R165, [R1+0x848] ;  /* 0x0008480001a57983 */ /* 0x000ee20000300800 */
[----:B------:R-:W3:Y:S02]  /*1dfe0*/  LDC R15, c[0x0][0x248] ;  /* 0x00009200ff0f7b82 */ /* 0x000ee40000000800 */
[----:B----4-:R-:W-:-:S04]  /*1dff0*/  LEA R4, P6, R10, R2, 0x2 ;  /* 0x000000020a047211 */ /* 0x010fc800078c10ff */
[----:B------:R-:W-:Y:S01]  /*1e000*/  LEA.HI.X.SX32 R5, R10, R0, 0x2, P6 ;  /* 0x000000000a057211 */ /* 0x000fe200030f16ff */
[----:B-1----:R-:W-:Y:S02]  /*1e010*/  IMAD R10, R12, 0x2, R10 ;  /* 0x000000020c0a7824 */ /* 0x002fe400078e020a */
[----:B------:R-:W1:Y:S02]  /*1e020*/  LDC R12, c[0x0][0x248] ;  /* 0x00009200ff0c7b82 */ /* 0x000e640000000800 */
[----:B------:R4:W-:Y:S02]  /*1e030*/  @P5 STG.E desc[UR28][R4.64], R163 ;  /* 0x000000a304005986 */ /* 0x0009e4000c10191c */
[----:B----4-:R-:W-:-:S04]  /*1e040*/  LEA R4, P5, R10, R2, 0x2 ;  /* 0x000000020a047211 */ /* 0x010fc800078a10ff */
[----:B------:R-:W-:Y:S02]  /*1e050*/  LEA.HI.X.SX32 R5, R10, R0, 0x2, P5 ;  /* 0x000000000a057211 */ /* 0x000fe400028f16ff */
[----:B------:R-:W-:Y:S01]  /*1e060*/  ISETP.LT.AND P5, PT, R166, UR4, !P0 ;  /* 0x00000004a6007c0c */ /* 0x000fe2000c7a1270 */
[----:B------:R-:W-:Y:S01]  /*1e070*/  IMAD R3, R11, 0x2, R10 ;  /* 0x000000020b037824 */ /* 0x000fe200078e020a */
[----:B------:R-:W4:Y:S01]  /*1e080*/  LDL.LU R166, [R1+0x844] ;  /* 0x0008440001a67983 */ /* 0x000f220000300800 */
[----:B------:R-:W-:Y:S01]  /*1e090*/  ULDC UR4, c[0x0][0x22c] ;  /* 0x00008b0000047ab9 */ /* 0x000fe20000000800 */
[----:B------:R-:W4:Y:S02]  /*1e0a0*/  LDC R11, c[0x0][0x248] ;  /* 0x00009200ff0b7b82 */ /* 0x000f240000000800 */
[----:B------:R-:W-:-:S04]  /*1e0b0*/  LEA R8, P6, R3, R2, 0x2 ;  /* 0x0000000203087211 */ /* 0x000fc800078c10ff */
[----:B------:R-:W-:Y:S01]  /*1e0c0*/  LEA.HI.X.SX32 R9, R3, R0, 0x2, P6 ;  /* 0x0000000003097211 */ /* 0x000fe200030f16ff */
[----:B------:R-:W-:Y:S02]  /*1e0d0*/  IMAD R10, R14, 0x2, R3 ;  /* 0x000000020e0a7824 */ /* 0x000fe400078e0203 */
[----:B------:R-:W4:Y:S01]  /*1e0e0*/  LDC R14, c[0x0][0x248] ;  /* 0x00009200ff0e7b82 */ /* 0x000f220000000800 */
[----:B--2---:R2:W-:Y:S01]  /*1e0f0*/  @P4 STG.E desc[UR28][R4.64], R164 ;  /* 0x000000a404004986 */ /* 0x0045e2000c10191c */
[----:B------:R-:W-:Y:S01]  /*1e100*/  ISETP.LT.AND P4, PT, R168, UR4, !P0 ;  /* 0x00000004a8007c0c */ /* 0x000fe2000c781270 */
[----:B------:R-:W-:Y:S02]  /*1e110*/  ULDC UR4, c[0x0][0x22c] ;  /* 0x00008b0000047ab9 */ /* 0x000fe40000000800 */
[----:B------:R-:W4:Y:S04]  /*1e120*/  LDL.LU R168, [R1+0x840] ;  /* 0x0008400001a87983 */ /* 0x000f280000300800 */
[----:B---3--:R-:W-:Y:S01]  /*1e130*/  @P3 STG.E desc[UR28][R8.64], R165 ;  /* 0x000000a508003986 */ /* 0x008fe2000c10191c */
[----:B------:R-:W-:Y:S01]  /*1e140*/  ISETP.LT.AND P3, PT, R167, UR4, !P0 ;  /* 0x00000004a7007c0c */ /* 0x000fe2000c761270 */
[----:B------:R-:W-:-:S02]  /*1e150*/  ULDC UR4, c[0x0][0x22c] ;  /* 0x00008b0000047ab9 */ /* 0x000fc40000000800 */
[----:B------:R-:W3:Y:S01]  /*1e160*/  LDL.LU R167, [R1+0x83c] ;  /* 0x00083c0001a77983 */ /* 0x000ee20000300800 */
[----:B--2---:R-:W-:-:S04]  /*1e170*/  LEA R4, P6, R10, R2, 0x2 ;  /* 0x000000020a047211 */ /* 0x004fc800078c10ff */
[----:B------:R-:W-:Y:S01]  /*1e180*/  LEA.HI.X.SX32 R5, R10, R0, 0x2, P6 ;  /* 0x000000000a057211 */ /* 0x000fe200030f16ff */
[----:B-1----:R-:W-:Y:S02]  /*1e190*/  IMAD R10, R12, 0x2, R10 ;  /* 0x000000020c0a7824 */ /* 0x002fe400078e020a */
[----:B------:R-:W1:Y:S02]  /*1e1a0*/  LDC R12, c[0x0][0x248] ;  /* 0x00009200ff0c7b82 */ /* 0x000e640000000800 */
[----:B----4-:R2:W-:Y:S02]  /*1e1b0*/  @P2 STG.E desc[UR28][R4.64], R166 ;  /* 0x000000a604002986 */ /* 0x0105e4000c10191c */
[----:B--2---:R-:W-:-:S04]  /*1e1c0*/  LEA R4, P2, R10, R2, 0x2 ;  /* 0x000000020a047211 */ /* 0x004fc800078410ff */
[----:B------:R-:W-:Y:S02]  /*1e1d0*/  LEA.HI.X.SX32 R5, R10, R0, 0x2, P2 ;  /* 0x000000000a057211 */ /* 0x000fe400010f16ff */
[----:B------:R-:W-:Y:S01]  /*1e1e0*/  ISETP.LT.AND P2, PT, R169, UR4, !P0 ;  /* 0x00000004a9007c0c */ /* 0x000fe2000c741270 */
[----:B------:R-:W-:Y:S01]  /*1e1f0*/  IMAD R3, R13, 0x2, R10 ;  /* 0x000000020d037824 */ /* 0x000fe200078e020a */
[----:B------:R-:W2:Y:S01]  /*1e200*/  LDL.LU R169, [R1+0x838] ;  /* 0x0008380001a97983 */ /* 0x000ea20000300800 */
[----:B------:R-:W-:Y:S01]  /*1e210*/  ULDC UR4, c[0x0][0x22c] ;  /* 0x00008b0000047ab9 */ /* 0x000fe20000000800 */
[----:B------:R-:W4:Y:S02]  /*1e220*/  LDC R13, c[0x0][0x248] ;  /* 0x00009200ff0d7b82 */ /* 0x000f240000000800 */
[----:B------:R-:W-:-:S04]  /*1e230*/  LEA R8, P6, R3, R2, 0x2 ;  /* 0x0000000203087211 */ /* 0x000fc800078c10ff */
[----:B------:R-:W-:Y:S01]  /*1e240*/  LEA.HI.X.SX32 R9, R3, R0, 0x2, P6 ;  /* 0x0000000003097211 */ /* 0x000fe200030f16ff */
[----:B------:R-:W-:Y:S02]  /*1e250*/  IMAD R10, R15, 0x2, R3 ;  /* 0x000000020f0a7824 */ /* 0x000fe400078e0203 */
[----:B------:R-:W4:Y:S01]  /*1e260*/  LDC R15, c[0x0][0x248] ;  /* 0x00009200ff0f7b82 */ /* 0x000f220000000800 */
[----:B---3--:R3:W-:Y:S01]  /*1e270*/  @P5 STG.E desc[UR28][R4.64], R167 ;  /* 0x000000a704005986 */ /* 0x0087e2000c10191c */
[----:B------:R-:W-:Y:S01]  /*1e280*/  ISETP.LT.AND P5, PT, R170, UR4, !P0 ;  /* 0x00000004aa007c0c */ /* 0x000fe2000c7a1270 */
[----:B------:R-:W-:Y:S02]  /*1e290*/  ULDC UR4, c[0x0][0x22c] ;  /* 0x00008b0000047ab9 */ /* 0x000fe40000000800 */
[----:B------:R-:W4:Y:S04]  /*1e2a0*/  LDL.LU R170, [R1+0x834] ;  /* 0x0008340001aa7983 */ /* 0x000f280000300800 */
[----:B------:R-:W-:Y:S01]  /*1e2b0*/  @P4 STG.E desc[UR28][R8.64], R168 ;  /* 0x000000a808004986 */ /* 0x000fe2000c10191c */
[----:B------:R-:W-:Y:S01]  /*1e2c0*/  ISETP.LT.AND P4, PT, R171, UR4, !P0 ;  /* 0x00000004ab007c0c */ /* 0x000fe2000c781270 */
[----:B------:R-:W-:-:S02]  /*1e2d0*/  ULDC UR4, c[0x0][0x22c] ;  /* 0x00008b0000047ab9 */ /* 0x000fc40000000800 */
[----:B------:R-:W4:Y:S01]  /*1e2e0*/  LDL.LU R171, [R1+0x830] ;  /* 0x0008300001ab7983 */ /* 0x000f220000300800 */
[----:B---3--:R-:W-:-:S04]  /*1e2f0*/  LEA R4, P6, R10, R2, 0x2 ;  /* 0x000000020a047211 */ /* 0x008fc800078c10ff */
[----:B------:R-:W-:Y:S01]  /*1e300*/  LEA.HI.X.SX32 R5, R10, R0, 0x2, P6 ;  /* 0x000000000a057211 */ /* 0x000fe200030f16ff */
[----:B------:R-:W-:Y:S02]  /*1e310*/  IMAD R10, R11, 0x2, R10 ;  /* 0x000000020b0a7824 */ /* 0x000fe400078e020a */
[----:B------:R-:W3:Y:S02]  /*1e320*/  LDC R11, c[0x0][0x248] ;  /* 0x00009200ff0b7b82 */ /* 0x000ee40000000800 */
[----:B--2---:R2:W-:Y:S02]  /*1e330*/  @P3 STG.E desc[UR28][R4.64], R169 ;  /* 0x000000a904003986 */ /* 0x0045e4000c10191c */
[----:B--2---:R-:W-:-:S04]  /*1e340*/  LEA R4, P3, R10, R2, 0x2 ;  /* 0x000000020a047211 */ /* 0x004fc800078610ff */
[----:B------:R-:W-:Y:S02]  /*1e350*/  LEA.HI.X.SX32 R5, R10, R0, 0x2, P3 ;  /* 0x000000000a057211 */ /* 0x000fe400018f16ff */
[----:B------:R-:W-:Y:S01]  /*1e360*/  ISETP.LT.AND P3, PT, R172, UR4, !P0 ;  /* 0x00000004ac007c0c */ /* 0x000fe2000c761270 */
[----:B-1----:R-:W-:Y:S01]  /*1e370*/  IMAD R3, R12, 0x2, R10 ;  /* 0x000000020c037824 */ /* 0x002fe200078e020a */
[----:B------:R-:W2:Y:S01]  /*1e380*/  LDL.LU R172, [R1+0x82c] ;  /* 0x00082c0001ac7983 */ /* 0x000ea20000300800 */
[----:B------:R-:W-:Y:S01]  /*1e390*/  ULDC UR4, c[0x0][0x22c] ;  /* 0x00008b0000047ab9 */ /* 0x000fe20000000800 */
[----:B------:R-:W1:Y:S02]  /*1e3a0*/  LDC R12, c[0x0][0x248] ;  /* 0x00009200ff0c7b82 */ /* 0x000e640000000800 */
[----:B------:R-:W-:-:S04]  /*1e3b0*/  LEA R8, P6, R3, R2, 0x2 ;  /* 0x0000000203087211 */ /* 0x000fc800078c10ff */
[----:B------:R-:W-:Y:S01]  /*1e3c0*/  LEA.HI.X.SX32 R9, R3, R0, 0x2, P6 ;  /* 0x0000000003097211 */ /* 0x000fe200030f16ff */
[----:B------:R-:W-:Y:S02]  /*1e3d0*/  IMAD R10, R14, 0x2, R3 ;  /* 0x000000020e0a7824 */ /* 0x000fe400078e0203 */
[----:B------:R-:W1:Y:S01]  /*1e3e0*/  LDC R14, c[0x0][0x248] ;  /* 0x00009200ff0e7b82 */ /* 0x000e620000000800 */
[----:B----4-:R4:W-:Y:S01]  /*1e3f0*/  @P2 STG.E desc[UR28][R4.64], R170 ;  /* 0x000000aa04002986 */ /* 0x0109e2000c10191c */
[----:B------:R-:W-:Y:S01]  /*1e400*/  ISETP.LT.AND P2, PT, R173, UR4, !P0 ;  /* 0x00000004ad007c0c */ /* 0x000fe2000c741270 */
[----:B------:R-:W-:Y:S02]  /*1e410*/  ULDC UR4, c[0x0][0x22c] ;  /* 0x00008b0000047ab9 */ /* 0x000fe40000000800 */
[----:B------:R-:W2:Y:S04]  /*1e420*/  LDL.LU R173, [R1+0x828] ;  /* 0x0008280001ad7983 */ /* 0x000ea80000300800 */
[----:B------:R-:W-:Y:S01]  /*1e430*/  @P5 STG.E desc[UR28][R8.64], R171 ;  /* 0x000000ab08005986 */ /* 0x000fe2000c10191c */
[----:B------:R-:W-:Y:S01]  /*1e440*/  ISETP.LT.AND P5, PT, R174, UR4, !P0 ;  /* 0x00000004ae007c0c */ /* 0x000fe2000c7a1270 */
[----:B------:R-:W-:-:S02]  /*1e450*/  ULDC UR4, c[0x0][0x22c] ;  /* 0x00008b0000047ab9 */ /* 0x000fc40000000800 */
[----:B------:R-:W2:Y:S01]  /*1e460*/  LDL.LU R174, [R1+0x824] ;  /* 0x0008240001ae7983 */ /* 0x000ea20000300800 */
[----:B----4-:R-:W-:-:S04]  /*1e470*/  LEA R4, P6, R10, R2, 0x2 ;  /* 0x000000020a047211 */ /* 0x010fc800078c10ff */
[----:B------:R-:W-:Y:S01]  /*1e480*/  LEA.HI.X.SX32 R5, R10, R0, 0x2, P6 ;  /* 0x000000000a057211 */ /* 0x000fe200030f16ff */
[----:B---3--:R-:W-:Y:S02]  /*1e490*/  IMAD R10, R11, 0x2, R10 ;  /* 0x000000020b0a7824 */ /* 0x008fe400078e020a */
[----:B------:R-:W3:Y:S02]  /*1e4a0*/  LDC R11, c[0x0][0x248] ;  /* 0x00009200ff0b7b82 */ /* 0x000ee40000000800 */
[----:B--2---:R2:W-:Y:S02]  /*1e4b0*/  @P4 STG.E desc[UR28][R4.64], R172 ;  /* 0x000000ac04004986 */ /* 0x0045e4000c10191c */
        /* <DEDUP_REMOVED lines=11> */
[----:B------:R1:W-:Y:S01]  /*1e570*/  @P3 STG.E desc[UR28][R4.64], R173 ;  /* 0x000000ad04003986 */ /* 0x0003e2000c10191c */
[----:B------:R-:W-:Y:S01]  /*1e580*/  ISETP.LT.AND P3, PT, R176, UR4, !P0 ;  /* 0x00000004b0007c0c */ /* 0x000fe2000c761270 */
[----:B------:R-:W-:Y:S02]  /*1e590*/  ULDC UR4, c[0x0][0x22c] ;  /* 0x00008b0000047ab9 */ /* 0x000fe40000000800 */
[----:B------:R-:W4:Y:S04]  /*1e5a0*/  LDL.LU R176, [R1+0x81c] ;  /* 0x00081c0001b07983 */ /* 0x000f280000300800 */
[----:B------:R-:W-:Y:S01]  /*1e5b0*/  @P2 STG.E desc[UR28][R8.64], R174 ;  /* 0x000000ae08002986 */ /* 0x000fe2000c10191c */
[----:B------:R-:W-:Y:S01]  /*1e5c0*/  ISETP.LT.AND P2, PT, R177, UR4, !P0 ;  /* 0x00000004b1007c0c */ /* 0x000fe2000c741270 */
[----:B------:R-:W-:-:S02]  /*1e5d0*/  ULDC UR4, c[0x0][0x22c] ;  /* 0x00008b0000047ab9 */ /* 0x000fc40000000800 */
[----:B------:R-:W4:Y:S01]  /*1e5e0*/  LDL.LU R177, [R1+0x818] ;  /* 0x0008180001b17983 */ /* 0x000f220000300800 */
[----:B-1----:R-:W-:-:S04]  /*1e5f0*/  LEA R4, P6, R10, R2, 0x2 ;  /* 0x000000020a047211 */ /* 0x002fc800078c10ff */
[----:B------:R-:W-:Y:S01]  /*1e600*/  LEA.HI.X.SX32 R5, R10, R0, 0x2, P6 ;  /* 0x000000000a057211 */ /* 0x000fe200030f16ff */
[----:B------:R-:W-:Y:S02]  /*1e610*/  IMAD R10, R12, 0x2, R10 ;  /* 0x000000020c0a7824 */ /* 0x000fe400078e020a */
[----:B------:R-:W1:Y:S02]  /*1e620*/  LDC R12, c[0x0][0x248] ;  /* 0x00009200ff0c7b82 */ /* 0x000e640000000800 */
[----:B--2---:R2:W-:Y:S02]  /*1e630*/  @P5 STG.E desc[UR28][R4.64], R175 ;  /* 0x000000af04005986 */ /* 0x0045e4000c10191c */
[----:B--2---:R-:W-:-:S04]  /*1e640*/  LEA R4, P5, R10, R2, 0x2 ;  /* 0x000000020a047211 */ /* 0x004fc800078a10ff */
[----:B------:R-:W-:Y:S02]  /*1e650*/  LEA.HI.X.SX32 R5, R10, R0, 0x2, P5 ;  /* 0x000000000a057211 */ /* 0x000fe400028f16ff */
[----:B------:R-:W-:Y:S01]  /*1e660*/  ISETP.LT.AND P5, PT, R178, UR4, !P0 ;  /* 0x00000004b2007c0c */ /* 0x000fe2000c7a1270 */
[----:B---3--:R-:W-:Y:S01]  /*1e670*/  IMAD R3, R11, 0x2, R10 ;  /* 0x000000020b037824 */ /* 0x008fe200078e020a */
[----:B------:R-:W2:Y:S01]  /*1e680*/  LDL.LU R178, [R1+0x814] ;  /* 0x0008140001b27983 */ /* 0x000ea20000300800 */
[----:B------:R-:W-:Y:S01]  /*1e690*/  ULDC UR4, c[0x0][0x22c] ;  /* 0x00008b0000047ab9 */ /* 0x000fe20000000800 */
[----:B------:R-:W3:Y:S02]  /*1e6a0*/  LDC R11, c[0x0][0x248] ;  /* 0x00009200ff0b7b82 */ /* 0x000ee40000000800 */
[----:B------:R-:W-:-:S04]  /*1e6b0*/  LEA R8, P6, R3, R2, 0x2 ;  /* 0x0000000203087211 */ /* 0x000fc800078c10ff */
[----:B------:R-:W-:Y:S01]  /*1e6c0*/  LEA.HI.X.SX32 R9, R3, R0, 0x2, P6 ;  /* 0x0000000003097211 */ /* 0x000fe200030f16ff */
[----:B------:R-:W-:Y:S02]  /*1e6d0*/  IMAD R10, R14, 0x2, R3 ;  /* 0x000000020e0a7824 */ /* 0x000fe400078e0203 */
[----:B------:R-:W3:Y:S01]  /*1e6e0*/  LDC R14, c[0x0][0x248] ;  /* 0x00009200ff0e7b82 */ /* 0x000ee20000000800 */
[----:B----4-:R4:W-:Y:S01]  /*1e6f0*/  @P4 STG.E desc[UR28][R4.64], R176 ;  /* 0x000000b004004986 */ /* 0x0109e2000c10191c */
[----:B------:R-:W-:Y:S01]  /*1e700*/  ISETP.LT.AND P4, PT, R180, UR4, !P0 ;  /* 0x00000004b4007c0c */ /* 0x000fe2000c781270 */
[----:B------:R-:W-:Y:S02]  /*1e710*/  ULDC UR4, c[0x0][0x22c] ;  /* 0x00008b0000047ab9 */ /* 0x000fe40000000800 */
[----:B------:R-:W3:Y:S04]  /*1e720*/  LDL.LU R180, [R1+0x810] ;  /* 0x0008100001b47983 */ /* 0x000ee80000300800 */
[----:B------:R-:W-:Y:S01]  /*1e730*/  @P3 STG.E desc[UR28][R8.64], R177 ;  /* 0x000000b108003986 */ /* 0x000fe2000c10191c */
[----:B------:R-:W-:Y:S01]  /*1e740*/  ISETP.LT.AND P3, PT, R179, UR4, !P0 ;  /* 0x00000004b3007c0c */ /* 0x000fe2000c761270 */
[----:B------:R-:W-:-:S02]  /*1e750*/  ULDC UR4, c[0x0][0x22c] ;  /* 0x00008b0000047ab9 */ /* 0x000fc40000000800 */
[----:B------:R-:W3:Y:S01]  /*1e760*/  LDL.LU R179, [R1+0x80c] ;  /* 0x00080c0001b37983 */ /* 0x000ee20000300800 */
[----:B----4-:R-:W-:-:S04]  /*1e770*/  LEA R4, P6, R10, R2, 0x2 ;  /* 0x000000020a047211 */ /* 0x010fc800078c10ff */
[----:B------:R-:W-:Y:S01]  /*1e780*/  LEA.HI.X.SX32 R5, R10, R0, 0x2, P6 ;  /* 0x000000000a057211 */ /* 0x000fe200030f16ff */
[----:B-1----:R-:W-:Y:S02]  /*1e790*/  IMAD R10, R12, 0x2, R10 ;  /* 0x000000020c0a7824 */ /* 0x002fe400078e020a */
[----:B------:R-:W1:Y:S02]  /*1e7a0*/  LDC R12, c[0x0][0x248] ;  /* 0x00009200ff0c7b82 */ /* 0x000e640000000800 */
        /* <DEDUP_REMOVED lines=178> */
[----:B----4-:R4:W-:Y:S01]  /*1f2d0*/  @P4 STG.E desc[UR28][R4.64], R200 ;  /* 0x000000c804004986 */ /* 0x0109e2000c10191c */
[----:B------:R-:W-:Y:S01]  /*1f2e0*/  ISETP.LT.AND P4, PT, R204, UR4, !P0 ;  /* 0x00000004cc007c0c */ /* 0x000fe2000c781270 */
[----:B------:R-:W-:Y:S02]  /*1f2f0*/  ULDC UR4, c[0x0][0x22c] ;  /* 0x00008b0000047ab9 */ /* 0x000fe40000000800 */
[----:B------:R-:W3:Y:S04]  /*1f300*/  LDL.LU R204, [R1+0x7b0] ;  /* 0x0007b00001cc7983 */ /* 0x000ee80000300800 */
[----:B------:R-:W-:Y:S01]  /*1f310*/  @P3 STG.E desc[UR28][R8.64], R201 ;  /* 0x000000c908003986 */ /* 0x000fe2000c10191c */
[----:B------:R-:W-:Y:S01]  /*1f320*/  ISETP.LT.AND P3, PT, R203, UR4, !P0 ;  /* 0x00000004cb007c0c */ /* 0x000fe2000c761270 */
[----:B------:R-:W-:Y:S01]  /*1f330*/  IMAD R10, R14, 0x2, R3 ;  /* 0x000000020e0a7824 */ /* 0x000fe200078e0203 */
[----:B------:R-:W-:Y:S01]  /*1f340*/  ULDC UR4, c[0x0][0x22c] ;  /* 0x00008b0000047ab9 */ /* 0x000fe20000000800 */
[----:B------:R-:W3:Y:S01]  /*1f350*/  LDL.LU R203, [R1+0x7ac] ;  /* 0x0007ac0001cb7983 */ /* 0x000ee20000300800 */
[----:B------:R-:W3:Y:S02]  /*1f360*/  LDC R14, c[0x0][0x248] ;  /* 0x00009200ff0e7b82 */ /* 0x000ee40000000800 */
        /* <DEDUP_REMOVED lines=14> */
[----:B---3--:R3:W-:Y:S01]  /*1f450*/  @P5 STG.E desc[UR28][R4.64], R203 ;  /* 0x000000cb04005986 */ /* 0x0087e2000c10191c */
[----:B------:R-:W-:Y:S01]  /*1f460*/  ISETP.LT.AND P5, PT, R206, UR4, !P0 ;  /* 0x00000004ce007c0c */ /* 0x000fe2000c7a1270 */
[----:B------:R-:W-:Y:S02]  /*1f470*/  ULDC UR4, c[0x0][0x22c] ;  /* 0x00008b0000047ab9 */ /* 0x000fe40000000800 */
[----:B------:R-:W4:Y:S04]  /*1f480*/  LDL.LU R206, [R1+0x7a4] ;  /* 0x0007a40001ce7983 */ /* 0x000f280000300800 */
[----:B------:R-:W-:Y:S01]  /*1f490*/  @P4 STG.E desc[UR28][R8.64], R204 ;  /* 0x000000cc08004986 */ /* 0x000fe2000c10191c */
[----:B------:R-:W-:Y:S01]  /*1f4a0*/  ISETP.LT.AND P4, PT, R207, UR4, !P0 ;  /* 0x00000004cf007c0c */ /* 0x000fe2000c781270 */
[----:B------:R-:W-:Y:S01]  /*1f4b0*/  IMAD R10, R15, 0x2, R3 ;  /* 0x000000020f0a7824 */ /* 0x000fe200078e0203 */
[----:B------:R-:W-:Y:S01]  /*1f4c0*/  ULDC UR4, c[0x0][0x22c] ;  /* 0x00008b0000047ab9 */ /* 0x000fe20000000800 */
[----:B------:R-:W4:Y:S01]  /*1f4d0*/  LDL.LU R207, [R1+0x7a0] ;  /* 0x0007a00001cf7983 */ /* 0x000f220000300800 */
[----:B------:R-:W4:Y:S02]  /*1f4e0*/  LDC R15, c[0x0][0x248] ;  /* 0x00009200ff0f7b82 */ /* 0x000f240000000800 */
[----:B---3--:R-:W-:-:S04]  /*1f4f0*/  LEA R4, P6, R10, R2, 0x2 ;  /* 0x000000020a047211 */ /* 0x008fc800078c10ff */
[----:B------:R-:W-:Y:S01]  /*1f500*/  LEA.HI.X.SX32 R5, R10, R0, 0x2, P6 ;  /* 0x000000000a057211 */ /* 0x000fe200030f16ff */
[----:B------:R-:W-:Y:S02]  /*1f510*/  IMAD R10, R11, 0x2, R10 ;  /* 0x000000020b0a7824 */ /* 0x000fe400078e020a */
[----:B------:R-:W3:Y:S02]  /*1f520*/  LDC R11, c[0x0][0x248] ;  /* 0x00009200ff0b7b82 */ /* 0x000ee40000000800 */
[----:B-1----:R-:W-:Y:S01]  /*1f530*/  IMAD R3, R12, 0x2, R10 ;  /* 0x000000020c037824 */ /* 0x002fe200078e020a */
[----:B--2---:R1:W-:Y:S05]  /*1f540*/  @P3 STG.E desc[UR28][R4.64], R205 ;  /* 0x000000cd04003986 */ /* 0x0043ea000c10191c */
[----:B------:R-:W2:Y:S01]  /*1f550*/  LDC R12, c[0x0][0x248] ;  /* 0x00009200ff0c7b82 */ /* 0x000ea20000000800 */
[----:B-1----:R-:W-:-:S04]  /*1f560*/  LEA R4, P3, R10, R2, 0x2 ;  /* 0x000000020a047211 */ /* 0x002fc800078610ff */
[----:B------:R-:W-:Y:S02]  /*1f570*/  LEA.HI.X.SX32 R5, R10, R0, 0x2, P3 ;  /* 0x000000000a057211 */ /* 0x000fe400018f16ff */
[----:B------:R-:W-:Y:S01]  /*1f580*/  ISETP.LT.AND P3, PT, R208, UR4, !P0 ;  /* 0x00000004d0007c0c */ /* 0x000fe2000c761270 */
[----:B------:R-:W-:Y:S01]  /*1f590*/  ULDC UR4, c[0x0][0x22c] ;  /* 0x00008b0000047ab9 */ /* 0x000fe20000000800 */
[----:B------:R-:W2:Y:S01]  /*1f5a0*/  LDL.LU R208, [R1+0x79c] ;  /* 0x00079c0001d07983 */ /* 0x000ea20000300800 */
[----:B------:R-:W-:-:S04]  /*1f5b0*/  LEA R8, P6, R3, R2, 0x2 ;  /* 0x0000000203087211 */ /* 0x000fc800078c10ff */
[----:B------:R-:W-:Y:S01]  /*1f5c0*/  LEA.HI.X.SX32 R9, R3, R0, 0x2, P6 ;  /* 0x0000000003097211 */ /* 0x000fe200030f16ff */
[----:B----4-:R1:W-:Y:S01]  /*1f5d0*/  @P2 STG.E desc[UR28][R4.64], R206 ;  /* 0x000000ce04002986 */ /* 0x0103e2000c10191c */
[----:B------:R-:W-:Y:S01]  /*1f5e0*/  ISETP.LT.AND P2, PT, R209, UR4, !P0 ;  /* 0x00000004d1007c0c */ /* 0x000fe2000c741270 */
[----:B------:R-:W-:Y:S02]  /*1f5f0*/  ULDC UR4, c[0x0][0x22c] ;  /* 0x00008b0000047ab9 */ /* 0x000fe40000000800 */
[----:B------:R-:W4:Y:S04]  /*1f600*/  LDL.LU R209, [R1+0x798] ;  /* 0x0007980001d17983 */ /* 0x000f280000300800 */
[----:B------:R3:W-:Y:S01]  /*1f610*/  @P5 STG.E desc[UR28][R8.64], R207 ;  /* 0x000000cf08005986 */ /* 0x0007e2000c10191c */
[----:B------:R-:W-:Y:S01]  /*1f620*/  ISETP.LT.AND P5, PT, R210, UR4, !P0 ;  /* 0x00000004d2007c0c */ /* 0x000fe2000c7a1270 */
[----:B------:R-:W-:Y:S01]  /*1f630*/  IMAD R10, R14, 0x2, R3 ;  /* 0x000000020e0a7824 */ /* 0x000fe200078e0203 */
[----:B------:R-:W-:Y:S01]  /*1f640*/  ULDC UR4, c[0x0][0x22c] ;  /* 0x00008b0000047ab9 */ /* 0x000fe20000000800 */
[----:B------:R-:W4:Y:S01]  /*1f650*/  LDL.LU R210, [R1+0x794] ;  /* 0x0007940001d27983 */ /* 0x000f220000300800 */
[----:B------:R-:W4:Y:S02]  /*1f660*/  LDC R14, c[0x0][0x248] ;  /* 0x00009200ff0e7b82 */ /* 0x000f240000000800 */
[----:B-1----:R-:W-:-:S04]  /*1f670*/  LEA R4, P6, R10, R2, 0x2 ;  /* 0x000000020a047211 */ /* 0x002fc800078c10ff */
[----:B------:R-:W-:Y:S01]  /*1f680*/  LEA.HI.X.SX32 R5, R10, R0, 0x2, P6 ;  /* 0x000000000a057211 */ /* 0x000fe200030f16ff */
[----:B---3--:R-:W-:Y:S02]  /*1f690*/  IMAD R10, R11, 0x2, R10 ;  /* 0x000000020b0a7824 */ /* 0x008fe400078e020a */
[----:B------:R-:W1:Y:S02]  /*1f6a0*/  LDC R11, c[0x0][0x248] ;  /* 0x00009200ff0b7b82 */ /* 0x000e640000000800 */
[----:B------:R-:W-:-:S05]  /*1f6b0*/  IMAD R3, R13, 0x2, R10 ;  /* 0x000000020d037824 */ /* 0x000fca00078e020a */
[C---:B------:R-:W-:Y:S01]  /*1f6c0*/  LEA R8, P6, R3.reuse, R2, 0x2 ;  /* 0x0000000203087211 */ /* 0x040fe200078c10ff */
[----:B------:R-:W3:Y:S03]  /*1f6d0*/  LDC R13, c[0x0][0x248] ;  /* 0x00009200ff0d7b82 */ /* 0x000ee60000000800 */
[----:B------:R-:W-:Y:S01]  /*1f6e0*/  LEA.HI.X.SX32 R9, R3, R0, 0x2, P6 ;  /* 0x0000000003097211 */ /* 0x000fe200030f16ff */
[----:B--2---:R2:W-:Y:S02]  /*1f6f0*/  @P4 STG.E desc[UR28][R4.64], R208 ;  /* 0x000000d004004986 */ /* 0x0045e4000c10191c */
[----:B--2---:R-:W-:-:S04]  /*1f700*/  LEA R4, P4, R10, R2, 0x2 ;  /* 0x000000020a047211 */ /* 0x004fc800078810ff */
[----:B------:R-:W-:Y:S02]  /*1f710*/  LEA.HI.X.SX32 R5, R10, R0, 0x2, P4 ;  /* 0x000000000a057211 */ /* 0x000fe400020f16ff */
[----:B------:R-:W-:Y:S01]  /*1f720*/  ISETP.LT.AND P4, PT, R211, UR4, !P0 ;  /* 0x00000004d3007c0c */ /* 0x000fe2000c781270 */
[----:B------:R-:W-:Y:S01]  /*1f730*/  ULDC UR4, c[0x0][0x22c] ;  /* 0x00008b0000047ab9 */ /* 0x000fe20000000800 */
[----:B------:R-:W2:Y:S04]  /*1f740*/  LDL.LU R211, [R1+0x790] ;  /* 0x0007900001d37983 */ /* 0x000ea80000300800 */
[----:B----4-:R4:W-:Y:S01]  /*1f750*/  @P3 STG.E desc[UR28][R4.64], R209 ;  /* 0x000000d104003986 */ /* 0x0109e2000c10191c */
[----:B------:R-:W-:Y:S01]  /*1f760*/  ISETP.LT.AND P3, PT, R212, UR4, !P0 ;  /* 0x00000004d4007c0c */ /* 0x000fe2000c761270 */
[----:B------:R-:W-:-:S02]  /*1f770*/  ULDC UR4, c[0x0][0x22c] ;  /* 0x00008b0000047ab9 */ /* 0x000fc40000000800 */
[----:B------:R-:W3:Y:S04]  /*1f780*/  LDL.LU R212, [R1+0x78c] ;  /* 0x00078c0001d47983 */ /* 0x000ee80000300800 */
[----:B------:R1:W-:Y:S01]  /*1f790*/  @P2 STG.E desc[UR28][R8.64], R210 ;  /* 0x000000d208002986 */ /* 0x0003e2000c10191c */
[----:B------:R-:W-:Y:S01]  /*1f7a0*/  ISETP.LT.AND P2, PT, R213, UR4, !P0 ;  /* 0x00000004d5007c0c */ /* 0x000fe2000c741270 */
[----:B------:R-:W-:Y:S01]  /*1f7b0*/  IMAD R10, R15, 0x2, R3 ;  /* 0x000000020f0a7824 */ /* 0x000fe200078e0203 */
[----:B------:R-:W-:Y:S01]  /*1f7c0*/  ULDC UR4, c[0x0][0x22c] ;  /* 0x00008b0000047ab9 */ /* 0x000fe20000000800 */
[----:B------:R-:W3:Y:S01]  /*1f7d0*/  LDL.LU R213, [R1+0x788] ;  /* 0x0007880001d57983 */ /* 0x000ee20000300800 */
[----:B------:R-:W3:Y:S02]  /*1f7e0*/  LDC R15, c[0x0][0x248] ;  /* 0x00009200ff0f7b82 */ /* 0x000ee40000000800 */
[----:B----4-:R-:W-:-:S04]  /*1f7f0*/  LEA R4, P6, R10, R2, 0x2 ;  /* 0x000000020a047211 */ /* 0x010fc800078c10ff */
[----:B------:R-:W-:Y:S01]  /*1f800*/  LEA.HI.X.SX32 R5, R10, R0, 0x2, P6 ;  /* 0x000000000a057211 */ /* 0x000fe200030f16ff */
[----:B------:R-:W-:Y:S02]  /*1f810*/  IMAD R10, R12, 0x2, R10 ;  /* 0x000000020c0a7824 */ /* 0x000fe400078e020a */
[----:B------:R-:W4:Y:S02]  /*1f820*/  LDC R12, c[0x0][0x248] ;  /* 0x00009200ff0c7b82 */ /* 0x000f240000000800 */
[----:B-1----:R-:W-:-:S05]  /*1f830*/  IMAD R3, R11, 0x2, R10 ;  /* 0x000000020b037824 */ /* 0x002fca00078e020a */
[C---:B------:R-:W-:Y:S01]  /*1f840*/  LEA R8, P6, R3.reuse, R2, 0x2 ;  /* 0x0000000203087211 */ /* 0x040fe200078c10ff */
[----:B------:R-:W1:Y:S03]  /*1f850*/  LDC R11, c[0x0][0x248] ;  /* 0x00009200ff0b7b82 */ /* 0x000e660000000800 */
[----:B------:R-:W-:Y:S01]  /*1f860*/  LEA.HI.X.SX32 R9, R3, R0, 0x2, P6 ;  /* 0x0000000003097211 */ /* 0x000fe200030f16ff */
[----:B--2---:R2:W-:Y:S02]  /*1f870*/  @P5 STG.E desc[UR28][R4.64], R211 ;  /* 0x000000d304005986 */ /* 0x0045e4000c10191c */
[----:B--2---:R-:W-:-:S04]  /*1f880*/  LEA R4, P5, R10, R2, 0x2 ;  /* 0x000000020a047211 */ /* 0x004fc800078a10ff */
[----:B------:R-:W-:Y:S02]  /*1f890*/  LEA.HI.X.SX32 R5, R10, R0, 0x2, P5 ;  /* 0x000000000a057211 */ /* 0x000fe400028f16ff */
[----:B------:R-:W-:Y:S01]  /*1f8a0*/  ISETP.LT.AND P5, PT, R214, UR4, !P0 ;  /* 0x00000004d6007c0c */ /* 0x000fe2000c7a1270 */
[----:B------:R-:W-:Y:S01]  /*1f8b0*/  ULDC UR4, c[0x0][0x22c] ;  /* 0x00008b0000047ab9 */ /* 0x000fe20000000800 */
[----:B------:R-:W2:Y:S04]  /*1f8c0*/  LDL.LU R214, [R1+0x784] ;  /* 0x0007840001d67983 */ /* 0x000ea80000300800 */
[----:B---3--:R3:W-:Y:S01]  /*1f8d0*/  @P4 STG.E desc[UR28][R4.64], R212 ;  /* 0x000000d404004986 */ /* 0x0087e2000c10191c */
[----:B------:R-:W-:Y:S01]  /*1f8e0*/  ISETP.LT.AND P4, PT, R216, UR4, !P0 ;  /* 0x00000004d8007c0c */ /* 0x000fe2000c781270 */
[----:B------:R-:W-:-:S02]  /*1f8f0*/  ULDC UR4, c[0x0][0x22c] ;  /* 0x00008b0000047ab9 */ /* 0x000fc40000000800 */
[----:B------:R-:W2:Y:S04]  /*1f900*/  LDL.LU R216, [R1+0x780] ;  /* 0x0007800001d87983 */ /* 0x000ea80000300800 */
[----:B------:R1:W-:Y:S01]  /*1f910*/  @P3 STG.E desc[UR28][R8.64], R213 ;  /* 0x000000d508003986 */ /* 0x0003e2000c10191c */
[----:B------:R-:W-:Y:S01]  /*1f920*/  ISETP.LT.AND P3, PT, R215, UR4, !P0 ;  /* 0x00000004d7007c0c */ /* 0x000fe2000c761270 */
[----:B------:R-:W-:Y:S01]  /*1f930*/  IMAD R10, R14, 0x2, R3 ;  /* 0x000000020e0a7824 */ /* 0x000fe200078e0203 */
[----:B------:R-:W-:Y:S01]  /*1f940*/  ULDC UR4, c[0x0][0x22c] ;  /* 0x00008b0000047ab9 */ /* 0x000fe20000000800 */
[----:B------:R-:W2:Y:S01]  /*1f950*/  LDL.LU R215, [R1+0x77c] ;  /* 0x00077c0001d77983 */ /* 0x000ea20000300800 */
[----:B------:R-:W2:Y:S02]  /*1f960*/  LDC R14, c[0x0][0x248] ;  /* 0x00009200ff0e7b82 */ /* 0x000ea40000000800 */
[----:B---3--:R-:W-:-:S04]  /*1f970*/  LEA R4, P6, R10, R2, 0x2 ;  /* 0x000000020a047211 */ /* 0x008fc800078c10ff */
[----:B------:R-:W-:Y:S01]  /*1f980*/  LEA.HI.X.SX32 R5, R10, R0, 0x2, P6 ;  /* 0x000000000a057211 */ /* 0x000fe200030f16ff */
[----:B----4-:R-:W-:Y:S02]  /*1f990*/  IMAD R10, R12, 0x2, R10 ;  /* 0x000000020c0a7824 */ /* 0x010fe400078e020a */
[----:B------:R-:W3:Y:S02]  /*1f9a0*/  LDC R12, c[0x0][0x248] ;  /* 0x00009200ff0c7b82 */ /* 0x000ee40000000800 */
[----:B------:R-:W-:-:S05]  /*1f9b0*/  IMAD R3, R13, 0x2, R10 ;  /* 0x000000020d037824 */ /* 0x000fca00078e020a */
[C---:B-1----:R-:W-:Y:S01]  /*1f9c0*/  LEA R8, P6, R3.reuse, R2, 0x2 ;  /* 0x0000000203087211 */ /* 0x042fe200078c10ff */
        /* <DEDUP_REMOVED lines=8> */
[----:B------:R4:W-:Y:S01]  /*1fa50*/  @P5 STG.E desc[UR28][R4.64], R215 ;  /* 0x000000d704005986 */ /* 0x0009e2000c10191c */
        /* <DEDUP_REMOVED lines=9> */
[----:B----4-:R-:W-:-:S04]  /*1faf0*/  LEA R4, P6, R10, R2, 0x2 ;  /* 0x000000020a047211 */ /* 0x010fc800078c10ff */
[----:B------:R-:W-:Y:S01]  /*1fb00*/  LEA.HI.X.SX32 R5, R10, R0, 0x2, P6 ;  /* 0x000000000a057211 */ /* 0x000fe200030f16ff */
[----:B------:R-:W-:Y:S02]  /*1fb10*/  IMAD R10, R11, 0x2, R10 ;  /* 0x000000020b0a7824 */ /* 0x000fe400078e020a */
[----:B------:R-:W4:Y:S02]  /*1fb20*/  LDC R11, c[0x0][0x248] ;  /* 0x00009200ff0b7b82 */ /* 0x000f240000000800 */
[----:B---3--:R-:W-:-:S05]  /*1fb30*/  IMAD R3, R12, 0x2, R10 ;  /* 0x000000020c037824 */ /* 0x008fca00078e020a */
        /* <DEDUP_REMOVED lines=60> */
[----:B------:R1:W-:Y:S01]  /*1ff00*/  @P3 STG.E desc[UR28][R8.64], R225 ;  /* 0x000000e108003986 */ /* 0x0003e2000c10191c */
[----:B------:R-:W-:Y:S01]  /*1ff10*/  ISETP.LT.AND P3, PT, R227, UR4, !P0 ;  /* 0x00000004e3007c0c */ /* 0x000fe2000c761270 */
[----:B------:R-:W-:Y:S01]  /*1ff20*/  IMAD R10, R14, 0x2, R3 ;  /* 0x000000020e0a7824 */ /* 0x000fe200078e0203 */
[----:B------:R-:W-:Y:S01]  /*1ff30*/  ULDC UR4, c[0x0][0x22c] ;  /* 0x00008b0000047ab9 */ /* 0x000fe20000000800 */
[----:B------:R-:W2:Y:S01]  /*1ff40*/  LDL.LU R228, [R1+0x750] ;  /* 0x0007500001e47983 */ /* 0x000ea20000300800 */
[----:B------:R-:W2:Y:S03]  /*1ff50*/  LDC R14, c[0x0][0x248] ;  /* 0x00009200ff0e7b82 */ /* 0x000ea60000000800 */
[----:B------:R-:W2:Y:S01]  /*1ff60*/  LDL.LU R227, [R1+0x74c] ;  /* 0x00074c0001e37983 */ /* 0x000ea20000300800 */
        /* <DEDUP_REMOVED lines=98> */
[----:B------:R-:W-:Y:S02]  /*20590*/  IMAD R10, R13, 0x2, R10 ;  /* 0x000000020d0a7824 */ /* 0x000fe400078e020a */
[----:B------:R-:W3:Y:S02]  /*205a0*/  LDC R13, c[0x0][0x248] ;  /* 0x00009200ff0d7b82 */ /* 0x000ee40000000800 */
[----:B----4-:R-:W-:-:S05]  /*205b0*/  IMAD R3, R12, 0x2, R10 ;  /* 0x000000020c037824 */ /* 0x010fca00078e020a */
        /* <DEDUP_REMOVED lines=17> */
[----:B------:R-:W2:Y:S03]  /*206d0*/  LDL.LU R27, [R1+0x710] ;  /* 0x00071000011b7983 */ /* 0x000ea60000300800 */
[----:B----4-:R-:W-:-:S04]  /*206e0*/  LEA R4, P6, R10, R2, 0x2 ;  /* 0x000000020a047211 */ /* 0x010fc800078c10ff */
[----:B------:R-:W-:Y:S01]  /*206f0*/  LEA.HI.X.SX32 R5, R10, R0, 0x2, P6 ;  /* 0x000000000a057211 */ /* 0x000fe200030f16ff */
[----:B------:R-:W-:Y:S01]  /*20700*/  IMAD R10, R11, 0x2, R10 ;  /* 0x000000020b0a7824 */ /* 0x000fe200078e020a */
[----:B---3--:R-:W3:Y:S03]  /*20710*/  LDC R24, c[0x0][0x248] ;  /* 0x00009200ff187b82 */ /* 0x008ee60000000800 */
[----:B------:R-:W-:-:S05]  /*20720*/  IMAD R3, R13, 0x2, R10 ;  /* 0x000000020d037824 */ /* 0x000fca00078e020a */
[C---:B------:R-:W-:Y:S01]  /*20730*/  LEA R8, P6, R3.reuse, R2, 0x2 ;  /* 0x0000000203087211 */ /* 0x040fe200078c10ff */
[----:B------:R-:W4:Y:S03]  /*20740*/  LDC R11, c[0x0][0x248] ;  /* 0x00009200ff0b7b82 */ /* 0x000f260000000800 */
[----:B------:R-:W-:-:S05]  /*20750*/  LEA.HI.X.SX32 R9, R3, R0, 0x2, P6 ;  /* 0x0000000003097211 */ /* 0x000fca00030f16ff */
[----:B------:R-:W3:Y:S01]  /*20760*/  LDC R13, c[0x0][0x248] ;  /* 0x00009200ff0d7b82 */ /* 0x000ee20000000800 */
        /* <DEDUP_REMOVED lines=16> */
[----:B-1----:R-:W-:Y:S01]  /*20870*/  LEA R4, P6, R10, R2, 0x2 ;  /* 0x000000020a047211 */ /* 0x002fe200078c10ff */
[----:B----4-:R-:W-:-:S03]  /*20880*/  IMAD R15, R11, 0x2, R10 ;  /* 0x000000020b0f7824 */ /* 0x010fc600078e020a */
[----:B------:R-:W-:Y:S01]  /*20890*/  LEA.HI.X.SX32 R5, R10, R0, 0x2, P6 ;  /* 0x000000000a057211 */ /* 0x000fe200030f16ff */
[----:B------:R-:W-:Y:S01]  /*208a0*/  IMAD R17, R12, 0x2, R15 ;  /* 0x000000020c117824 */ /* 0x000fe200078e020f */
[----:B------:R-:W1:Y:S04]  /*208b0*/  LDC R11, c[0x0][0x248] ;  /* 0x00009200ff0b7b82 */ /* 0x000e680000000800 */
[----:B------:R-:W-:-:S04]  /*208c0*/  LEA R8, P6, R17, R2, 0x2 ;  /* 0x0000000211087211 */ /* 0x000fc800078c10ff */
[----:B------:R-:W-:Y:S01]  /*208d0*/  LEA.HI.X.SX32 R9, R17, R0, 0x2, P6 ;  /* 0x0000000011097211 */ /* 0x000fe200030f16ff */
[----:B------:R-:W4:Y:S08]  /*208e0*/  LDC R10, c[0x0][0x248] ;  /* 0x00009200ff0a7b82 */ /* 0x000f300000000800 */
[----:B------:R-:W4:Y:S08]  /*208f0*/  LDC R14, c[0x0][0x248] ;  /* 0x00009200ff0e7b82 */ /* 0x000f300000000800 */
[----:B------:R-:W4:Y:S01]  /*20900*/  LDC R26, c[0x0][0x248] ;  /* 0x00009200ff1a7b82 */ /* 0x000f220000000800 */
[----:B--2---:R2:W-:Y:S07]  /*20910*/  @P4 STG.E desc[UR28][R4.64], R28 ;  /* 0x0000001c04004986 */ /* 0x0045ee000c10191c */
[----:B------:R-:W4:Y:S01]  /*20920*/  LDC R12, c[0x0][0x248] ;  /* 0x00009200ff0c7b82 */ /* 0x000f220000000800 */
        /* <DEDUP_REMOVED lines=8> */
[----:B------:R-:W4:Y:S04]  /*209b0*/  LDL.LU R32, [R1+0x6fc] ;  /* 0x0006fc0001207983 */ /* 0x000f280000300800 */
[----:B------:R1:W-:Y:S01]  /*209c0*/  @P2 STG.E desc[UR28][R8.64], R30 ;  /* 0x0000001e08002986 */ /* 0x0003e2000c10191c */
[----:B------:R-:W-:Y:S01]  /*209d0*/  ISETP.LT.AND P2, PT, R33, UR4, !P0 ;  /* 0x0000000421007c0c */ /* 0x000fe2000c741270 */
[----:B------:R-:W-:Y:S01]  /*209e0*/  IMAD R13, R13, 0x2, R17 ;  /* 0x000000020d0d7824 */ /* 0x000fe200078e0211 */
[----:B------:R-:W-:Y:S01]  /*209f0*/  ULDC UR4, c[0x0][0x22c] ;  /* 0x00008b0000047ab9 */ /* 0x000fe20000000800 */
[----:B------:R-:W4:Y:S03]  /*20a00*/  LDL.LU R33, [R1+0x6f8] ;  /* 0x0006f80001217983 */ /* 0x000f260000300800 */
[----:B---3--:R-:W-:-:S04]  /*20a10*/  LEA R4, P6, R13, R2, 0x2 ;  /* 0x000000020d047211 */ /* 0x008fc800078c10ff */
[----:B------:R-:W-:Y:S01]  /*20a20*/  LEA.HI.X.SX32 R5, R13, R0, 0x2, P6 ;  /* 0x000000000d057211 */ /* 0x000fe200030f16ff */
[----:B------:R-:W-:Y:S02]  /*20a30*/  IMAD R13, R3, 0x2, R13 ;  /* 0x00000002030d7824 */ /* 0x000fe400078e020d */
[----:B------:R-:W3:Y:S02]  /*20a40*/  LDC R3, c[0x0][0x248] ;  /* 0x00009200ff037b82 */ /* 0x000ee40000000800 */
        /* <DEDUP_REMOVED lines=20> */
[----:B----4-:R-:W-:Y:S01]  /*20b90*/  LEA R4, P6, R13, R2, 0x2 ;  /* 0x000000020d047211 */ /* 0x010fe200078c10ff */
[----:B---3--:R-:W-:-:S03]  /*20ba0*/  IMAD R3, R3, 0x2, R13 ;  /* 0x0000000203037824 */ /* 0x008fc600078e020d */
[----:B------:R-:W-:Y:S01]  /*20bb0*/  LEA.HI.X.SX32 R5, R13, R0, 0x2, P6 ;  /* 0x000000000d057211 */ /* 0x000fe200030f16ff */
[----:B------:R-:W-:Y:S02]  /*20bc0*/  IMAD R13, R12, 0x2, R3 ;  /* 0x000000020c0d7824 */ /* 0x000fe400078e0203 */
[----:B------:R-:W3:Y:S03]  /*20bd0*/  LDC R12, c[0x0][0x248] ;  /* 0x00009200ff0c7b82 */ /* 0x000ee60000000800 */
[----:B-1----:R-:W-:-:S04]  /*20be0*/  LEA R8, P6, R13, R2, 0x2 ;  /* 0x000000020d087211 */ /* 0x002fc800078c10ff */
[----:B------:R-:W-:Y:S01]  /*20bf0*/  LEA.HI.X.SX32 R9, R13, R0, 0x2, P6 ;  /* 0x000000000d097211 */ /* 0x000fe200030f16ff */
[----:B--2---:R1:W-:Y:S02]  /*20c00*/  @P2 STG.E desc[UR28][R4.64], R34 ;  /* 0x0000002204002986 */ /* 0x0043e4000c10191c */
[----:B-1----:R-:W-:-:S04]  /*20c10*/  LEA R4, P2, R3, R2, 0x2 ;  /* 0x0000000203047211 */ /* 0x002fc800078410ff */
[----:B------:R-:W-:Y:S02]  /*20c20*/  LEA.HI.X.SX32 R5, R3, R0, 0x2, P2 ;  /* 0x0000000003057211 */ /* 0x000fe400010f16ff */
[----:B------:R-:W-:Y:S01]  /*20c30*/  ISETP.LT.AND P2, PT, R37, UR4, !P0 ;  /* 0x0000000425007c0c */ /* 0x000fe2000c741270 */
[----:B------:R-:W-:Y:S01]  /*20c40*/  ULDC UR4, c[0x0][0x22c] ;  /* 0x00008b0000047ab9 */ /* 0x000fe20000000800 */
[----:B------:R-:W2:Y:S04]  /*20c50*/  LDL.LU R37, [R1+0x6e8] ;  /* 0x0006e80001257983 */ /* 0x000ea80000300800 */
[----:B------:R1:W-:Y:S01]  /*20c60*/  @P5 STG.E desc[UR28][R4.64], R35 ;  /* 0x0000002304005986 */ /* 0x0003e2000c10191c */
        /* <DEDUP_REMOVED lines=8> */
[----:B-1----:R-:W-:-:S04]  /*20cf0*/  LEA R4, P6, R11, R2, 0x2 ;  /* 0x000000020b047211 */ /* 0x002fc800078c10ff */
[----:B------:R-:W-:Y:S01]  /*20d00*/  LEA.HI.X.SX32 R5, R11, R0, 0x2, P6 ;  /* 0x000000000b057211 */ /* 0x000fe200030f16ff */
[----:B------:R-:W-:Y:S02]  /*20d10*/  IMAD R11, R10, 0x2, R11 ;  /* 0x000000020a0b7824 */ /* 0x000fe400078e020b */
[----:B------:R-:W1:Y:S02]  /*20d20*/  LDC R10, c[0x0][0x248] ;  /* 0x00009200ff0a7b82 */ /* 0x000e640000000800 */
[----:B------:R-:W-:-:S05]  /*20d30*/  IMAD R3, R14, 0x2, R11 ;  /* 0x000000020e037824 */ /* 0x000fca00078e020b */
[C---:B---3--:R-:W-:Y:S01]  /*20d40*/  LEA R8, P6, R3.reuse, R2, 0x2 ;  /* 0x0000000203087211 */ /* 0x048fe200078c10ff */
        /* <DEDUP_REMOVED lines=22> */
[----:B------:R-:W-:-:S05]  /*20eb0*/  IMAD R3, R16, 0x2, R11 ;  /* 0x0000000210037824 */ /* 0x000fca00078e020b */
[C---:B------:R-:W-:Y:S01]  /*20ec0*/  LEA R8, P6, R3.reuse, R2, 0x2 ;  /* 0x0000000203087211 */ /* 0x040fe200078c10ff */
[----:B------:R-:W4:Y:S03]  /*20ed0*/  LDC R16, c[0x0][0x248] ;  /* 0x00009200ff107b82 */ /* 0x000f260000000800 */
        /* <DEDUP_REMOVED lines=41> */
[----:B----4-:R-:W-:-:S04]  /*21170*/  LEA R4, P6, R11, R2, 0x2 ;  /* 0x000000020b047211 */ /* 0x010fc800078c10ff */
[----:B------:R-:W-:Y:S01]  /*21180*/  LEA.HI.X.SX32 R5, R11, R0, 0x2, P6 ;  /* 0x000000000b057211 */ /* 0x000fe200030f16ff */
[----:B---3--:R-:W-:Y:S02]  /*21190*/  IMAD R11, R12, 0x2, R11 ;  /* 0x000000020c0b7824 */ /* 0x008fe400078e020b */
        /* <DEDUP_REMOVED lines=143> */
[----:B------:R-:W-:-:S04]  /*21a90*/  IMAD R11, R10, 0x2, R11 ;  /* 0x000000020a0b7824 */ /* 0x000fc800078e020b */
[----:B----4-:R-:W-:Y:S02]  /*21aa0*/  IMAD R3, R16, 0x2, R11 ;  /* 0x0000000210037824 */ /* 0x010fe400078e020b */
        /* <DEDUP_REMOVED lines=27> */
[----:B--2---:R2:W-:Y:S01]  /*21c60*/  @P5 STG.E desc[UR28][R4.64], R67 ;  /* 0x0000004304005986 */ /* 0x0045e2000c10191c */
[----:B------:R-:W-:-:S04]  /*21c70*/  LEA R10, P5, R11, R2, 0x2 ;  /* 0x000000020b0a7211 */ /* 0x000fc800078a10ff */
[----:B------:R-:W-:Y:S02]  /*21c80*/  LEA.HI.X.SX32 R11, R11, R0, 0x2, P5 ;  /* 0x000000000b0b7211 */ /* 0x000fe400028f16ff */
[----:B------:R-:W-:Y:S01]  /*21c90*/  ISETP.LT.AND P5, PT, R70, UR4, !P0 ;  /* 0x0000000446007c0c */ /* 0x000fe2000c7a1270 */
[----:B------:R-:W-:Y:S01]  /*21ca0*/  ULDC UR4, c[0x0][0x22c] ;  /* 0x00008b0000047ab9 */ /* 0x000fe20000000800 */
[----:B------:R-:W3:Y:S04]  /*21cb0*/  LDL.LU R70, [R1+0x664] ;  /* 0x0006640001467983 */ /* 0x000ee80000300800 */
[----:B----4-:R-:W-:Y:S01]  /*21cc0*/  @P4 STG.E desc[UR28][R10.64], R68 ;  /* 0x000000440a004986 */ /* 0x010fe2000c10191c */
[----:B------:R-:W-:Y:S01]  /*21cd0*/  ISETP.LT.AND P4, PT, R72, UR4, !P0 ;  /* 0x0000000448007c0c */ /* 0x000fe2000c781270 */
[----:B------:R-:W-:-:S02]  /*21ce0*/  ULDC UR4, c[0x0][0x22c] ;  /* 0x00008b0000047ab9 */ /* 0x000fc40000000800 */
[----:B------:R4:W-:Y:S01]  /*21cf0*/  @P3 STG.E desc[UR28][R8.64], R69 ;  /* 0x0000004508003986 */ /* 0x0009e2000c10191c */
[----:B------:R-:W-:Y:S01]  /*21d00*/  ISETP.LT.AND P3, PT, R71, UR4, !P0 ;  /* 0x0000000447007c0c */ /* 0x000fe2000c761270 */
[----:B------:R-:W-:Y:S01]  /*21d10*/  IMAD R13, R16, 0x2, R3 ;  /* 0x00000002100d7824 */ /* 0x000fe200078e0203 */
[----:B------:R-:W-:Y:S01]  /*21d20*/  ULDC UR4, c[0x0][0x22c] ;  /* 0x00008b0000047ab9 */ /* 0x000fe20000000800 */
[----:B------:R-:W3:Y:S01]  /*21d30*/  LDL.LU R72, [R1+0x660] ;  /* 0x0006600001487983 */ /* 0x000ee20000300800 */
[----:B------:R-:W3:Y:S03]  /*21d40*/  LDC R16, c[0x0][0x248] ;  /* 0x00009200ff107b82 */ /* 0x000ee60000000800 */
[----:B------:R-:W3:Y:S01]  /*21d50*/  LDL.LU R71, [R1+0x65c] ;  /* 0x00065c0001477983 */ /* 0x000ee20000300800 */
[----:B--2---:R-:W-:-:S04]  /*21d60*/  LEA R4, P6, R13, R2, 0x2 ;  /* 0x000000020d047211 */ /* 0x004fc800078c10ff */
[----:B------:R-:W-:Y:S01]  /*21d70*/  LEA.HI.X.SX32 R5, R13, R0, 0x2, P6 ;  /* 0x000000000d057211 */ /* 0x000fe200030f16ff */
[----:B------:R-:W-:Y:S02]  /*21d80*/  IMAD R13, R12, 0x2, R13 ;  /* 0x000000020c0d7824 */ /* 0x000fe400078e020d */
[----:B------:R-:W2:Y:S02]  /*21d90*/  LDC R12, c[0x0][0x248] ;  /* 0x00009200ff0c7b82 */ /* 0x000ea40000000800 */
[----:B-1----:R-:W-:-:S05]  /*21da0*/  IMAD R3, R14, 0x2, R13 ;  /* 0x000000020e037824 */ /* 0x002fca00078e020d */
[C---:B----4-:R-:W-:Y:S01]  /*21db0*/  LEA R8, P6, R3.reuse, R2, 0x2 ;  /* 0x0000000203087211 */ /* 0x050fe200078c10ff */
[----:B------:R-:W1:Y:S03]  /*21dc0*/  LDC R14, c[0x0][0x248] ;  /* 0x00009200ff0e7b82 */ /* 0x000e660000000800 */
[----:B------:R-:W-:Y:S01]  /*21dd0*/  LEA.HI.X.SX32 R9, R3, R0, 0x2, P6 ;  /* 0x0000000003097211 */ /* 0x000fe200030f16ff */
[----:B---3--:R3:W-:Y:S01]  /*21de0*/  @P2 STG.E desc[UR28][R4.64], R70 ;  /* 0x0000004604002986 */ /* 0x0087e2000c10191c */
[----:B------:R-:W-:-:S04]  /*21df0*/  LEA R10, P2, R13, R2, 0x2 ;  /* 0x000000020d0a7211 */ /* 0x000fc800078410ff */
[----:B------:R-:W-:Y:S02]  /*21e00*/  LEA.HI.X.SX32 R11, R13, R0, 0x2, P2 ;  /* 0x000000000d0b7211 */ /* 0x000fe400010f16ff */
[----:B------:R-:W-:Y:S01]  /*21e10*/  ISETP.LT.AND P2, PT, R73, UR4, !P0 ;  /* 0x0000000449007c0c */ /* 0x000fe2000c741270 */
[----:B------:R-:W-:Y:S01]  /*21e20*/  ULDC UR4, c[0x0][0x22c] ;  /* 0x00008b0000047ab9 */ /* 0x000fe20000000800 */
[----:B------:R-:W4:Y:S04]  /*21e30*/  LDL.LU R73, [R1+0x658] ;  /* 0x0006580001497983 */ /* 0x000f280000300800 */
[----:B------:R-:W-:Y:S01]  /*21e40*/  @P5 STG.E desc[UR28][R10.64], R71 ;  /* 0x000000470a005986 */ /* 0x000fe2000c10191c */
        /* <DEDUP_REMOVED lines=13> */
[----:B--2---:R-:W-:-:S05]  /*21f20*/  IMAD R3, R12, 0x2, R13 ;  /* 0x000000020c037824 */ /* 0x004fca00078e020d */
[C---:B-1----:R-:W-:Y:S01]  /*21f30*/  LEA R8, P6, R3.reuse, R2, 0x2 ;  /* 0x0000000203087211 */ /* 0x042fe200078c10ff */
[----:B------:R-:W1:Y:S03]  /*21f40*/  LDC R12, c[0x0][0x248] ;  /* 0x00009200ff0c7b82 */ /* 0x000e660000000800 */
[----:B------:R-:W-:Y:S01]  /*21f50*/  LEA.HI.X.SX32 R9, R3, R0, 0x2, P6 ;  /* 0x0000000003097211 */ /* 0x000fe200030f16ff */
[----:B----4-:R2:W-:Y:S01]  /*21f60*/  @P3 STG.E desc[UR28][R4.64], R73 ;  /* 0x0000004904003986 */ /* 0x0105e2000c10191c */
        /* <DEDUP_REMOVED lines=15> */
[----:B--2---:R-:W-:-:S04]  /*22060*/  LEA R4, P6, R13, R2, 0x2 ;  /* 0x000000020d047211 */ /* 0x004fc800078c10ff */
[----:B------:R-:W-:Y:S01]  /*22070*/  LEA.HI.X.SX32 R5, R13, R0, 0x2, P6 ;  /* 0x000000000d057211 */ /* 0x000fe200030f16ff */
[----:B---3--:R-:W-:Y:S02]  /*22080*/  IMAD R13, R16, 0x2, R13 ;  /* 0x00000002100d7824 */ /* 0x008fe400078e020d */
[----:B------:R-:W2:Y:S02]  /*22090*/  LDC R16, c[0x0][0x248] ;  /* 0x00009200ff107b82 */ /* 0x000ea40000000800 */
[----:B------:R-:W-:-:S05]  /*220a0*/  IMAD R3, R18, 0x2, R13 ;  /* 0x0000000212037824 */ /* 0x000fca00078e020d */
        /* <DEDUP_REMOVED lines=36> */
[----:B------:R1:W-:Y:S01]  /*222f0*/  @P3 STG.E desc[UR28][R8.64], R81 ;  /* 0x0000005108003986 */ /* 0x0003e2000c10191c */
[----:B------:R-:W-:Y:S01]  /*22300*/  ISETP.LT.AND P3, PT, R83, UR4, !P0 ;  /* 0x0000000453007c0c */ /* 0x000fe2000c761270 */
[----:B------:R-:W-:Y:S01]  /*22310*/  IMAD R13, R18, 0x2, R3 ;  /* 0x00000002120d7824 */ /* 0x000fe200078e0203 */
[----:B------:R-:W-:Y:S01]  /*22320*/  ULDC UR4, c[0x0][0x22c] ;  /* 0x00008b0000047ab9 */ /* 0x000fe20000000800 */
[----:B------:R-:W4:Y:S01]  /*22330*/  LDL.LU R84, [R1+0x630] ;  /* 0x0006300001547983 */ /* 0x000f220000300800 */
[----:B------:R-:W4:Y:S03]  /*22340*/  LDC R18, c[0x0][0x248] ;  /* 0x00009200ff127b82 */ /* 0x000f260000000800 */
[----:B------:R-:W4:Y:S01]  /*22350*/  LDL.LU R83, [R1+0x62c] ;  /* 0x00062c0001537983 */ /* 0x000f220000300800 */
[----:B--2---:R-:W-:-:S04]  /*22360*/  LEA R4, P6, R13, R2, 0x2 ;  /* 0x000000020d047211 */ /* 0x004fc800078c10ff */
[----:B------:R-:W-:Y:S01]  /*22370*/  LEA.HI.X.SX32 R5, R13, R0, 0x2, P6 ;  /* 0x000000000d057211 */ /* 0x000fe200030f16ff */
[----:B------:R-:W-:Y:S02]  /*22380*/  IMAD R13, R12, 0x2, R13 ;  /* 0x000000020c0d7824 */ /* 0x000fe400078e020d */
[----:B------:R-:W2:Y:S02]  /*22390*/  LDC R12, c[0x0][0x248] ;  /* 0x00009200ff0c7b82 */ /* 0x000ea40000000800 */
[----:B---3--:R-:W-:-:S05]  /*223a0*/  IMAD R3, R14, 0x2, R13 ;  /* 0x000000020e037824 */ /* 0x008fca00078e020d */
        /* <DEDUP_REMOVED lines=305> */
[----:B------:R-:W1:Y:S03]  /*236c0*/  LDC R16, c[0x0][0x248] ;  /* 0x00009200ff107b82 */ /* 0x000e660000000800 */
[----:B------:R-:W2:Y:S01]  /*236d0*/  LDL.LU R122, [R1+0x590] ;  /* 0x00059000017a7983 */ /* 0x000ea20000300800 */
[----:B---3--:R-:W-:-:S04]  /*236e0*/  LEA R4, P6, R13, R2, 0x2 ;  /* 0x000000020d047211 */ /* 0x008fc800078c10ff */
[----:B------:R-:W-:Y:S01]  /*236f0*/  LEA.HI.X.SX32 R5, R13, R0, 0x2, P6 ;  /* 0x000000000d057211 */ /* 0x000fe200030f16ff */
[----:B------:R-:W-:Y:S02]  /*23700*/  IMAD R13, R18, 0x2, R13 ;  /* 0x00000002120d7824 */ /* 0x000fe400078e020d */
[----:B------:R-:W3:Y:S02]  /*23710*/  LDC R18, c[0x0][0x248] ;  /* 0x00009200ff127b82 */ /* 0x000ee40000000800 */
[----:B----4-:R4:W-:Y:S01]  /*23720*/  @P3 STG.E desc[UR28][R4.64], R121 ;  /* 0x0000007904003986 */ /* 0x0109e2000c10191c */
[----:B--2---:R-:W-:-:S04]  /*23730*/  LEA R10, P3, R13, R2, 0x2 ;  /* 0x000000020d0a7211 */ /* 0x004fc800078610ff */
[----:B------:R-:W-:Y:S02]  /*23740*/  LEA.HI.X.SX32 R11, R13, R0, 0x2, P3 ;  /* 0x000000000d0b7211 */ /* 0x000fe400018f16ff */
[----:B------:R-:W-:Y:S01]  /*23750*/  ISETP.LT.AND P3, PT, R123, UR4, !P0 ;  /* 0x000000047b007c0c */ /* 0x000fe2000c761270 */
[----:B------:R-:W-:Y:S01]  /*23760*/  ULDC UR4, c[0x0][0x22c] ;  /* 0x00008b0000047ab9 */ /* 0x000fe20000000800 */
[----:B------:R-:W2:Y:S04]  /*23770*/  LDL.LU R123, [R1+0x58c] ;  /* 0x00058c00017b7983 */ /* 0x000ea80000300800 */
[----:B------:R3:W-:Y:S01]  /*23780*/  @P2 STG.E desc[UR28][R10.64], R122 ;  /* 0x0000007a0a002986 */ /* 0x0007e2000c10191c */
[----:B------:R-:W-:Y:S01]  /*23790*/  ISETP.LT.AND P2, PT, R125, UR4, !P0 ;  /* 0x000000047d007c0c */ /* 0x000fe2000c741270 */
[----:B------:R-:W-:Y:S01]  /*237a0*/  IMAD R3, R12, 0x2, R13 ;  /* 0x000000020c037824 */ /* 0x000fe200078e020d */
[----:B------:R-:W-:Y:S01]  /*237b0*/  ULDC UR4, c[0x0][0x22c] ;  /* 0x00008b0000047ab9 */ /* 0x000fe20000000800 */
[----:B------:R-:W3:Y:S01]  /*237c0*/  LDL.LU R125, [R1+0x588] ;  /* 0x00058800017d7983 */ /* 0x000ee20000300800 */
[----:B------:R-:W3:Y:S01]  /*237d0*/  LDC R12, c[0x0][0x248] ;  /* 0x00009200ff0c7b82 */ /* 0x000ee20000000800 */
[----:B-1----:R-:W-:Y:S01]  /*237e0*/  IMAD R13, R14, 0x2, R3 ;  /* 0x000000020e0d7824 */ /* 0x002fe200078e0203 */
[----:B------:R-:W-:-:S04]  /*237f0*/  LEA R8, P6, R3, R2, 0x2 ;  /* 0x0000000203087211 */ /* 0x000fc800078c10ff */
[----:B------:R-:W-:Y:S02]  /*23800*/  LEA.HI.X.SX32 R9, R3, R0, 0x2, P6 ;  /* 0x0000000003097211 */ /* 0x000fe400030f16ff */
[C---:B----4-:R-:W-:Y:S01]  /*23810*/  LEA R4, P6, R13.reuse, R2, 0x2 ;  /* 0x000000020d047211 */ /* 0x050fe200078c10ff */
[----:B------:R-:W1:Y:S03]  /*23820*/  LDC R14, c[0x0][0x248] ;  /* 0x00009200ff0e7b82 */ /* 0x000e660000000800 */
[----:B------:R-:W-:Y:S01]  /*23830*/  LEA.HI.X.SX32 R5, R13, R0, 0x2, P6 ;  /* 0x000000000d057211 */ /* 0x000fe200030f16ff */
[----:B------:R-:W-:Y:S01]  /*23840*/  IMAD R13, R16, 0x2, R13 ;  /* 0x00000002100d7824 */ /* 0x000fe200078e020d */
[----:B--2---:R2:W-:Y:S03]  /*23850*/  @P5 STG.E desc[UR28][R8.64], R123 ;  /* 0x0000007b08005986 */ /* 0x0045e6000c10191c */
[----:B------:R-:W4:Y:S01]  /*23860*/  LDC R16, c[0x0][0x248] ;  /* 0x00009200ff107b82 */ /* 0x000f220000000800 */
[----:B------:R1:W-:Y:S01]  /*23870*/  @P4 STG.E desc[UR28][R4.64], R124 ;  /* 0x0000007c04004986 */ /* 0x0003e2000c10191c */
[----:B---3--:R-:W-:-:S02]  /*23880*/  LEA R10, P4, R13, R2, 0x2 ;  /* 0x000000020d0a7211 */ /* 0x008fc400078810ff */
[----:B------:R-:W-:Y:S01]  /*23890*/  ISETP.LT.AND P5, PT, R126, UR4, !P0 ;  /* 0x000000047e007c0c */ /* 0x000fe2000c7a1270 */
[----:B------:R-:W-:Y:S01]  /*238a0*/  ULDC UR4, c[0x0][0x22c] ;  /* 0x00008b0000047ab9 */ /* 0x000fe20000000800 */
[----:B------:R-:W-:Y:S01]  /*238b0*/  LEA.HI.X.SX32 R11, R13, R0, 0x2, P4 ;  /* 0x000000000d0b7211 */ /* 0x000fe200020f16ff */
[----:B------:R-:W3:Y:S01]  /*238c0*/  LDL.LU R126, [R1+0x584] ;  /* 0x00058400017e7983 */ /* 0x000ee20000300800 */
        /* <DEDUP_REMOVED lines=8> */
[----:B------:R-:W4:Y:S01]  /*23950*/  LDC R18, c[0x0][0x248] ;  /* 0x00009200ff127b82 */ /* 0x000f220000000800 */
[----:B------:R-:W-:Y:S01]  /*23960*/  IMAD R13, R12, 0x2, R3 ;  /* 0x000000020c0d7824 */ /* 0x000fe200078e0203 */
[----:B--2---:R-:W-:-:S04]  /*23970*/  LEA R8, P6, R3, R2, 0x2 ;  /* 0x0000000203087211 */ /* 0x004fc800078c10ff */
[----:B------:R-:W-:Y:S02]  /*23980*/  LEA.HI.X.SX32 R9, R3, R0, 0x2, P6 ;  /* 0x0000000003097211 */ /* 0x000fe400030f16ff */
[----:B-1----:R-:W-:-:S04]  /*23990*/  LEA R4, P6, R13, R2, 0x2 ;  /* 0x000000020d047211 */ /* 0x002fc800078c10ff */
[----:B------:R-:W-:Y:S01]  /*239a0*/  LEA.HI.X.SX32 R5, R13, R0, 0x2, P6 ;  /* 0x000000000d057211 */ /* 0x000fe200030f16ff */
[----:B------:R-:W-:Y:S02]  /*239b0*/  IMAD R13, R14, 0x2, R13 ;  /* 0x000000020e0d7824 */ /* 0x000fe400078e020d */
[----:B------:R-:W1:Y:S03]  /*239c0*/  LDC R14, c[0x0][0x248] ;  /* 0x00009200ff0e7b82 */ /* 0x000e660000000800 */
[----:B------:R-:W-:-:S04]  /*239d0*/  LEA R10, P6, R13, R2, 0x2 ;  /* 0x000000020d0a7211 */ /* 0x000fc800078c10ff */
[----:B------:R-:W-:Y:S01]  /*239e0*/  LEA.HI.X.SX32 R11, R13, R0, 0x2, P6 ;  /* 0x000000000d0b7211 */ /* 0x000fe200030f16ff */
[----:B---3--:R2:W-:Y:S01]  /*239f0*/  @P2 STG.E desc[UR28][R8.64], R126 ;  /* 0x0000007e08002986 */ /* 0x0085e2000c10191c */
[----:B------:R-:W-:Y:S01]  /*23a00*/  ISETP.LT.AND P2, PT, R129, UR4, !P0 ;  /* 0x0000000481007c0c */ /* 0x000fe2000c741270 */
[----:B------:R-:W-:Y:S02]  /*23a10*/  ULDC UR4, c[0x0][0x22c] ;  /* 0x00008b0000047ab9 */ /* 0x000fe40000000800 */
        /* <DEDUP_REMOVED lines=9> */
[----:B------:R-:W4:Y:S03]  /*23ab0*/  LDC R16, c[0x0][0x248] ;  /* 0x00009200ff107b82 */ /* 0x000f260000000800 */
[----:B------:R-:W4:Y:S01]  /*23ac0*/  LDL.LU R131, [R1+0x570] ;  /* 0x0005700001837983 */ /* 0x000f220000300800 */
[----:B------:R-:W-:Y:S01]  /*23ad0*/  LEA R12, P6, R3, R2, 0x2 ;  /* 0x00000002030c7211 */ /* 0x000fe200078c10ff */
[----:B--2---:R-:W-:-:S03]  /*23ae0*/  IMAD R9, R18, 0x2, R3 ;  /* 0x0000000212097824 */ /* 0x004fc600078e0203 */
[----:B------:R-:W-:Y:S01]  /*23af0*/  LEA.HI.X.SX32 R13, R3, R0, 0x2, P6 ;  /* 0x00000000030d7211 */ /* 0x000fe200030f16ff */
[----:B------:R-:W-:Y:S01]  /*23b00*/  IMAD R3, R20, 0x2, R9 ;  /* 0x0000000214037824 */ /* 0x000fe200078e0209 */
[C---:B---3--:R-:W-:Y:S01]  /*23b10*/  LEA R4, P6, R9.reuse, R2, 0x2 ;  /* 0x0000000209047211 */ /* 0x048fe200078c10ff */
[----:B------:R-:W2:Y:S03]  /*23b20*/  LDC R18, c[0x0][0x248] ;  /* 0x00009200ff127b82 */ /* 0x000ea60000000800 */
[----:B------:R-:W-:Y:S02]  /*23b30*/  LEA.HI.X.SX32 R5, R9, R0, 0x2, P6 ;  /* 0x0000000009057211 */ /* 0x000fe400030f16ff */
[----:B------:R-:W-:-:S03]  /*23b40*/  LEA R8, P6, R3, R2, 0x2 ;  /* 0x0000000203087211 */ /* 0x000fc600078c10ff */
[----:B------:R-:W3:Y:S01]  /*23b50*/  LDC R20, c[0x0][0x248] ;  /* 0x00009200ff147b82 */ /* 0x000ee20000000800 */
[----:B------:R-:W-:Y:S01]  /*23b60*/  LEA.HI.X.SX32 R9, R3, R0, 0x2, P6 ;  /* 0x0000000003097211 */ /* 0x000fe200030f16ff */
[----:B-1----:R-:W-:-:S06]  /*23b70*/  IMAD R3, R14, 0x2, R3 ;  /* 0x000000020e037824 */ /* 0x002fcc00078e0203 */
[----:B------:R-:W1:Y:S01]  /*23b80*/  LDC R14, c[0x0][0x248] ;  /* 0x00009200ff0e7b82 */ /* 0x000e620000000800 */
[----:B----4-:R4:W-:Y:S01]  /*23b90*/  @P3 STG.E desc[UR28][R12.64], R129 ;  /* 0x000000810c003986 */ /* 0x0109e2000c10191c */
[----:B------:R-:W-:Y:S01]  /*23ba0*/  ISETP.LT.AND P3, PT, R137, UR4, !P0 ;  /* 0x0000000489007c0c */ /* 0x000fe2000c761270 */
[----:B------:R-:W-:Y:S02]  /*23bb0*/  ULDC UR4, c[0x0][0x22c] ;  /* 0x00008b0000047ab9 */ /* 0x000fe40000000800 */
[----:B------:R-:W3:Y:S04]  /*23bc0*/  LDL.LU R137, [R1+0x56c] ;  /* 0x00056c0001897983 */ /* 0x000ee80000300800 */
[----:B------:R2:W-:Y:S01]  /*23bd0*/  @P2 STG.E desc[UR28][R4.64], R130 ;  /* 0x0000008204002986 */ /* 0x0005e2000c10191c */
[----:B------:R-:W-:Y:S01]  /*23be0*/  ISETP.LT.AND P2, PT, R132, UR4, !P0 ;  /* 0x0000000484007c0c */ /* 0x000fe2000c741270 */
[----:B------:R-:W-:-:S02]  /*23bf0*/  ULDC UR4, c[0x0][0x22c] ;  /* 0x00008b0000047ab9 */ /* 0x000fc40000000800 */
[----:B------:R1:W-:Y:S01]  /*23c00*/  @P5 STG.E desc[UR28][R8.64], R131 ;  /* 0x0000008308005986 */ /* 0x0003e2000c10191c */
[C---:B------:R-:W-:Y:S01]  /*23c10*/  LEA R10, P5, R3.reuse, R2, 0x2 ;  /* 0x00000002030a7211 */ /* 0x040fe200078a10ff */
[----:B----4-:R-:W-:Y:S01]  /*23c20*/  IMAD R13, R16, 0x2, R3 ;  /* 0x00000002100d7824 */ /* 0x010fe200078e0203 */
[----:B------:R-:W4:Y:S01]  /*23c30*/  LDC R12, c[0x0][0x248] ;  /* 0x00009200ff0c7b82 */ /* 0x000f220000000800 */
[----:B------:R-:W4:Y:S01]  /*23c40*/  LDL.LU R132, [R1+0x568] ;  /* 0x0005680001847983 */ /* 0x000f220000300800 */
[----:B------:R-:W-:Y:S02]  /*23c50*/  LEA.HI.X.SX32 R11, R3, R0, 0x2, P5 ;  /* 0x00000000030b7211 */ /* 0x000fe400028f16ff */
[----:B------:R-:W-:Y:S01]  /*23c60*/  ISETP.LT.AND P5, PT, R133, UR4, !P0 ;  /* 0x0000000485007c0c */ /* 0x000fe2000c7a1270 */
[----:B------:R-:W-:Y:S01]  /*23c70*/  ULDC UR4, c[0x0][0x22c] ;  /* 0x00008b0000047ab9 */ /* 0x000fe20000000800 */
[----:B------:R-:W3:Y:S01]  /*23c80*/  LDL.LU R133, [R1+0x564] ;  /* 0x0005640001857983 */ /* 0x000ee20000300800 */
[C---:B--2---:R-:W-:Y:S01]  /*23c90*/  LEA R4, P6, R13.reuse, R2, 0x2 ;  /* 0x000000020d047211 */ /* 0x044fe200078c10ff */
[----:B------:R-:W2:Y:S03]  /*23ca0*/  LDC R16, c[0x0][0x248] ;  /* 0x00009200ff107b82 */ /* 0x000ea60000000800 */
[----:B------:R-:W-:Y:S01]  /*23cb0*/  LEA.HI.X.SX32 R5, R13, R0, 0x2, P6 ;  /* 0x000000000d057211 */ /* 0x000fe200030f16ff */
[----:B------:R-:W-:Y:S01]  /*23cc0*/  IMAD R3, R18, 0x2, R13 ;  /* 0x0000000212037824 */ /* 0x000fe200078e020d */
[----:B----4-:R4:W-:Y:S01]  /*23cd0*/  @P4 STG.E desc[UR28][R10.64], R132 ;  /* 0x000000840a004986 */ /* 0x0109e2000c10191c */
[----:B------:R-:W-:Y:S01]  /*23ce0*/  ISETP.LT.AND P4, PT, R134, UR4, !P0 ;  /* 0x0000000486007c0c */ /* 0x000fe2000c781270 */
[----:B------:R-:W-:Y:S01]  /*23cf0*/  ULDC UR4, c[0x0][0x22c] ;  /* 0x00008b0000047ab9 */ /* 0x000fe20000000800 */
[----:B------:R-:W2:Y:S01]  /*23d00*/  LDC R18, c[0x0][0x248] ;  /* 0x00009200ff127b82 */ /* 0x000ea20000000800 */
[----:B------:R-:W2:Y:S04]  /*23d10*/  LDL.LU R134, [R1+0x560] ;  /* 0x0005600001867983 */ /* 0x000ea80000300800 */
[----:B---3--:R3:W-:Y:S01]  /*23d20*/  @P3 STG.E desc[UR28][R4.64], R133 ;  /* 0x0000008504003986 */ /* 0x0087e2000c10191c */
[----:B------:R-:W-:Y:S01]  /*23d30*/  ISETP.LT.AND P3, PT, R135, UR4, !P0 ;  /* 0x0000000487007c0c */ /* 0x000fe2000c761270 */
[----:B------:R-:W-:Y:S01]  /*23d40*/  IMAD R13, R20, 0x2, R3 ;  /* 0x00000002140d7824 */ /* 0x000fe200078e0203 */
[C---:B-1----:R-:W-:Y:S01]  /*23d50*/  LEA R8, P6, R3.reuse, R2, 0x2 ;  /* 0x0000000203087211 */ /* 0x042fe200078c10ff */
[----:B------:R-:W3:Y:S01]  /*23d60*/  LDL.LU R135, [R1+0x55c] ;  /* 0x00055c0001877983 */ /* 0x000ee20000300800 */
[----:B------:R-:W-:Y:S01]  /*23d70*/  ULDC UR4, c[0x0][0x22c] ;  /* 0x00008b0000047ab9 */ /* 0x000fe20000000800 */
[----:B------:R-:W1:Y:S01]  /*23d80*/  LDC R20, c[0x0][0x248] ;  /* 0x00009200ff147b82 */ /* 0x000e620000000800 */
[----:B------:R-:W-:-:S02]  /*23d90*/  LEA.HI.X.SX32 R9, R3, R0, 0x2, P6 ;  /* 0x0000000003097211 */ /* 0x000fc400030f16ff */
[----:B----4-:R-:W-:Y:S01]  /*23da0*/  LEA R10, P6, R13, R2, 0x2 ;  /* 0x000000020d0a7211 */ /* 0x010fe200078c10ff */
[----:B------:R-:W-:-:S03]  /*23db0*/  IMAD R3, R12, 0x2, R13 ;  /* 0x000000020c037824 */ /* 0x000fc600078e020d */
[----:B------:R-:W-:Y:S01]  /*23dc0*/  LEA.HI.X.SX32 R11, R13, R0, 0x2, P6 ;  /* 0x000000000d0b7211 */ /* 0x000fe200030f16ff */
[----:B------:R-:W-:Y:S02]  /*23dd0*/  IMAD R15, R14, 0x2, R3 ;  /* 0x000000020e0f7824 */ /* 0x000fe400078e0203 */
[----:B------:R-:W4:Y:S01]  /*23de0*/  LDC R14, c[0x0][0x248] ;  /* 0x00009200ff0e7b82 */ /* 0x000f220000000800 */
[----:B--2---:R2:W-:Y:S01]  /*23df0*/  @P2 STG.E desc[UR28][R8.64], R134 ;  /* 0x0000008608002986 */ /* 0x0045e2000c10191c */
[----:B------:R-:W-:Y:S01]  /*23e00*/  ISETP.LT.AND P2, PT, R138, UR4, !P0 ;  /* 0x000000048a007c0c */ /* 0x000fe2000c741270 */
[----:B------:R-:W-:Y:S02]  /*23e10*/  ULDC UR4, c[0x0][0x22c] ;  /* 0x00008b0000047ab9 */ /* 0x000fe40000000800 */
[----:B------:R-:W4:Y:S04]  /*23e20*/  LDL.LU R138, [R1+0x558] ;  /* 0x00055800018a7983 */ /* 0x000f280000300800 */
[----:B---3--:R3:W-:Y:S01]  /*23e30*/  @P5 STG.E desc[UR28][R10.64], R135 ;  /* 0x000000870a005986 */ /* 0x0087e2000c10191c */
        /* <DEDUP_REMOVED lines=8> */
[----:B------:R-:W4:Y:S01]  /*23ec0*/  LDL.LU R140, [R1+0x550] ;  /* 0x00055000018c7983 */ /* 0x000f220000300800 */
[----:B------:R-:W-:-:S04]  /*23ed0*/  LEA R12, P6, R15, R2, 0x2 ;  /* 0x000000020f0c7211 */ /* 0x000fc800078c10ff */
[----:B------:R-:W-:Y:S01]  /*23ee0*/  LEA.HI.X.SX32 R13, R15, R0, 0x2, P6 ;  /* 0x000000000f0d7211 */ /* 0x000fe200030f16ff */
[----:B------:R-:W-:Y:S02]  /*23ef0*/  IMAD R15, R16, 0x2, R15 ;  /* 0x00000002100f7824 */ /* 0x000fe400078e020f */
[----:B------:R-:W1:Y:S02]  /*23f00*/  LDC R16, c[0x0][0x248] ;  /* 0x00009200ff107b82 */ /* 0x000e640000000800 */
[----:B------:R-:W-:Y:S01]  /*23f10*/  IMAD R3, R18, 0x2, R15 ;  /* 0x0000000212037824 */ /* 0x000fe200078e020f */
[----:B------:R1:W-:Y:S01]  /*23f20*/  @P3 STG.E desc[UR28][R12.64], R137 ;  /* 0x000000890c003986 */ /* 0x0003e2000c10191c */
[----:B--2---:R-:W-:-:S03]  /*23f30*/  LEA R8, P3, R15, R2, 0x2 ;  /* 0x000000020f087211 */ /* 0x004fc600078610ff */
[----:B---3--:R-:W-:Y:S01]  /*23f40*/  LEA R10, P6, R3, R2, 0x2 ;  /* 0x00000002030a7211 */ /* 0x008fe200078c10ff */
[----:B------:R-:W2:Y:S01]  /*23f50*/  LDC R18, c[0x0][0x248] ;  /* 0x00009200ff127b82 */ /* 0x000ea20000000800 */
[-C--:B------:R-:W-:Y:S02]  /*23f60*/  LEA.HI.X.SX32 R9, R15, R0.reuse, 0x2, P3 ;  /* 0x000000000f097211 */ /* 0x080fe400018f16ff */
[----:B------:R-:W-:Y:S01]  /*23f70*/  LEA.HI.X.SX32 R11, R3, R0, 0x2, P6 ;  /* 0x00000000030b7211 */ /* 0x000fe200030f16ff */
[----:B----4-:R-:W-:Y:S01]  /*23f80*/  IMAD R3, R14, 0x2, R3 ;  /* 0x000000020e037824 */ /* 0x010fe200078e0203 */
[----:B------:R-:W-:Y:S01]  /*23f90*/  ISETP.LT.AND P3, PT, R141, UR5, !P0 ;  /* 0x000000058d007c0c */ /* 0x000fe2000c761270 */
[----:B------:R-:W-:Y:S01]  /*23fa0*/  ULDC UR5, c[0x0][0x22c] ;  /* 0x00008b0000057ab9 */ /* 0x000fe20000000800 */
[----:B------:R-:W3:Y:S04]  /*23fb0*/  LDL.LU R141, [R1+0x54c] ;  /* 0x00054c00018d7983 */ /* 0x000ee80000300800 */
[----:B------:R4:W-:Y:S01]  /*23fc0*/  @P2 STG.E desc[UR28][R8.64], R138 ;  /* 0x0000008a08002986 */ /* 0x0009e2000c10191c */
[C---:B-1----:R-:W-:Y:S01]  /*23fd0*/  LEA R4, P2, R3.reuse, R2, 0x2 ;  /* 0x0000000203047211 */ /* 0x042fe200078410ff */
[----:B------:R-:W1:Y:S03]  /*23fe0*/  LDC R14, c[0x0][0x248] ;  /* 0x00009200ff0e7b82 */ /* 0x000e660000000800 */
[----:B------:R-:W-:-:S02]  /*23ff0*/  LEA.HI.X.SX32 R5, R3, R0, 0x2, P2 ;  /* 0x0000000003057211 */ /* 0x000fc400010f16ff */
[----:B------:R-:W-:Y:S01]  /*24000*/  ISETP.LT.AND P2, PT, R7, UR5, !P0 ;  /* 0x0000000507007c0c */ /* 0x000fe2000c741270 */
[----:B------:R-:W-:Y:S01]  /*24010*/  @P5 STG.E desc[UR28][R10.64], R139 ;  /* 0x0000008b0a005986 */ /* 0x000fe2000c10191c */
[----:B------:R-:W-:Y:S01]  /*24020*/  ISETP.LT.AND P5, PT, R144, UR4, !P0 ;  /* 0x0000000490007c0c */ /* 0x000fe2000c7a1270 */
[----:B------:R-:W-:Y:S02]  /*24030*/  ULDC UR4, c[0x0][0x22c] ;  /* 0x00008b0000047ab9 */ /* 0x000fe40000000800 */
[----:B------:R-:W2:Y:S04]  /*24040*/  LDL.LU R144, [R1+0x548] ;  /* 0x0005480001907983 */ /* 0x000ea80000300800 */
[----:B------:R-:W-:Y:S01]  /*24050*/  @P4 STG.E desc[UR28][R4.64], R140 ;  /* 0x0000008c04004986 */ /* 0x000fe2000c10191c */
[----:B------:R-:W-:Y:S01]  /*24060*/  ISETP.LT.AND P4, PT, R142, UR4, !P0 ;  /* 0x000000048e007c0c */ /* 0x000fe2000c781270 */
[----:B------:R-:W-:Y:S01]  /*24070*/  IMAD R15, R20, 0x2, R3 ;  /* 0x00000002140f7824 */ /* 0x000fe200078e0203 */
[----:B------:R-:W-:Y:S01]  /*24080*/  ULDC UR4, c[0x0][0x22c] ;  /* 0x00008b0000047ab9 */ /* 0x000fe20000000800 */
[----:B------:R-:W2:Y:S01]  /*24090*/  LDL.LU R7, [R1+0x544] ;  /* 0x0005440001077983 */ /* 0x000ea20000300800 */
[----:B------:R-:W1:Y:S03]  /*240a0*/  LDC R20, c[0x0][0x248] ;  /* 0x00009200ff147b82 */ /* 0x000e660000000800 */
[----:B------:R-:W2:Y:S01]  /*240b0*/  LDL.LU R142, [R1+0x540] ;  /* 0x00054000018e7983 */ /* 0x000ea20000300800 */
[----:B------:R-:W-:-:S03]  /*240c0*/  LEA R12, P6, R15, R2, 0x2 ;  /* 0x000000020f0c7211 */ /* 0x000fc600078c10ff */
[----:B------:R-:W2:Y:S01]  /*240d0*/  LDL.LU R247, [R1+0x31c] ;  /* 0x00031c0001f77983 */ /* 0x000ea20000300800 */
[----:B------:R-:W-:Y:S01]  /*240e0*/  LEA.HI.X.SX32 R13, R15, R0, 0x2, P6 ;  /* 0x000000000f0d7211 */ /* 0x000fe200030f16ff */
[----:B------:R-:W-:-:S05]  /*240f0*/  IMAD R15, R16, 0x2, R15 ;  /* 0x00000002100f7824 */ /* 0x000fca00078e020f */
[----:B----4-:R-:W-:Y:S01]  /*24100*/  LEA R8, P6, R15, R2, 0x2 ;  /* 0x000000020f087211 */ /* 0x010fe200078c10ff */
[----:B---3--:R3:W-:Y:S01]  /*24110*/  @P3 STG.E desc[UR28][R12.64], R141 ;  /* 0x0000008d0c003986 */ /* 0x0087e2000c10191c */
[----:B------:R-:W-:Y:S01]  /*24120*/  ISETP.LT.AND P3, PT, R143, UR4, !P0 ;  /* 0x000000048f007c0c */ /* 0x000fe2000c761270 */
[----:B------:R-:W-:Y:S02]  /*24130*/  ULDC UR4, c[0x0][0x22c] ;  /* 0x00008b0000047ab9 */ /* 0x000fe40000000800 */
[----:B------:R-:W4:Y:S01]  /*24140*/  LDL.LU R143, [R1+0x53c] ;  /* 0x00053c00018f7983 */ /* 0x000f220000300800 */
[----:B------:R-:W-:Y:S01]  /*24150*/  LEA.HI.X.SX32 R9, R15, R0, 0x2, P6 ;  /* 0x000000000f097211 */ /* 0x000fe200030f16ff */
[----:B--2---:R-:W-:Y:S01]  /*24160*/  IMAD R3, R18, 0x2, R15 ;  /* 0x0000000212037824 */ /* 0x004fe200078e020f */
[----:B---3--:R-:W2:Y:S03]  /*24170*/  LDC R12, c[0x0][0x248] ;  /* 0x00009200ff0c7b82 */ /* 0x008ea60000000800 */
[----:B------:R3:W-:Y:S01]  /*24180*/  @P5 STG.E desc[UR28][R8.64], R142 ;  /* 0x0000008e08005986 */ /* 0x0007e2000c10191c */
[----:B------:R-:W-:Y:S01]  /*24190*/  ISETP.LT.AND P5, PT, R145, UR4, !P0 ;  /* 0x0000000491007c0c */ /* 0x000fe2000c7a1270 */
[----:B-1----:R-:W-:Y:S01]  /*241a0*/  IMAD R13, R14, 0x2, R3 ;  /* 0x000000020e0d7824 */ /* 0x002fe200078e0203 */
[C---:B------:R-:W-:Y:S01]  /*241b0*/  LEA R4, P6, R3.reuse, R2, 0x2 ;  /* 0x0000000203047211 */ /* 0x040fe200078c10ff */
[----:B------:R-:W2:Y:S01]  /*241c0*/  LDL.LU R145, [R1+0x538] ;  /* 0x0005380001917983 */ /* 0x000ea20000300800 */
[----:B------:R-:W-:Y:S01]  /*241d0*/  ULDC UR4, c[0x0][0x22c] ;  /* 0x00008b0000047ab9 */ /* 0x000fe20000000800 */
[----:B------:R-:W1:Y:S01]  /*241e0*/  LDC R14, c[0x0][0x248] ;  /* 0x00009200ff0e7b82 */ /* 0x000e620000000800 */
[----:B------:R-:W-:Y:S01]  /*241f0*/  LEA.HI.X.SX32 R5, R3, R0, 0x2, P6 ;  /* 0x0000000003057211 */ /* 0x000fe200030f16ff */
[----:B------:R2:W1:Y:S01]  /*24200*/  LDS.128 R16, [R7] ;  /* 0x0000000007107984 */ /* 0x0004620000000c00 */
[----:B------:R-:W-:-:S04]  /*24210*/  LEA R10, P6, R13, R2, 0x2 ;  /* 0x000000020d0a7211 */ /* 0x000fc800078c10ff */
[----:B------:R-:W-:Y:S01]  /*24220*/  LEA.HI.X.SX32 R11, R13, R0, 0x2, P6 ;  /* 0x000000000d0b7211 */ /* 0x000fe200030f16ff */
[----:B------:R-:W-:Y:S02]  /*24230*/  IMAD R13, R20, 0x2, R13 ;  /* 0x00000002140d7824 */ /* 0x000fe400078e020d */
[----:B------:R-:W1:Y:S01]  /*24240*/  LDC R20, c[0x0][0x248] ;  /* 0x00009200ff147b82 */ /* 0x000e620000000800 */
[----:B----4-:R4:W-:Y:S04]  /*24250*/  @P2 STG.E desc[UR28][R4.64], R143 ;  /* 0x0000008f04002986 */ /* 0x0109e8000c10191c */
[----:B------:R4:W-:Y:S01]  /*24260*/  @P4 STG.E desc[UR28][R10.64], R144 ;  /* 0x000000900a004986 */ /* 0x0009e2000c10191c */
[C---:B---3--:R-:W-:Y:S02]  /*24270*/  LEA R8, P4, R13.reuse, R2, 0x2 ;  /* 0x000000020d087211 */ /* 0x048fe400078810ff */
[----:B------:R-:W-:Y:S01]  /*24280*/  ISETP.LT.AND P2, PT, R146, UR4, !P0 ;  /* 0x0000000492007c0c */ /* 0x000fe2000c741270 */
[----:B------:R-:W-:Y:S01]  /*24290*/  ULDC UR4, c[0x0][0x22c] ;  /* 0x00008b0000047ab9 */ /* 0x000fe20000000800 */
[----:B------:R-:W-:Y:S01]  /*242a0*/  LEA.HI.X.SX32 R9, R13, R0, 0x2, P4 ;  /* 0x000000000d097211 */ /* 0x000fe200020f16ff */
[----:B------:R-:W3:Y:S01]  /*242b0*/  LDL.LU R146, [R1+0x534] ;  /* 0x0005340001927983 */ /* 0x000ee20000300800 */
[----:B------:R-:W-:Y:S01]  /*242c0*/  ISETP.LT.AND P4, PT, R247, UR4, !P0 ;  /* 0x00000004f7007c0c */ /* 0x000fe2000c781270 */
[----:B------:R-:W-:-:S02]  /*242d0*/  ULDC UR4, c[0x0][0x22c] ;  /* 0x00008b0000047ab9 */ /* 0x000fc40000000800 */
[----:B--2---:R2:W-:Y:S01]  /*242e0*/  @P3 STG.E desc[UR28][R8.64], R145 ;  /* 0x0000009108003986 */ /* 0x0045e2000c10191c */
[----:B------:R-:W-:Y:S01]  /*242f0*/  ISETP.LT.AND P3, PT, R147, UR4, !P0 ;  /* 0x0000000493007c0c */ /* 0x000fe2000c761270 */
[----:B------:R-:W-:Y:S01]  /*24300*/  IMAD R3, R22, 0x2, R13 ;  /* 0x0000000216037824 */ /* 0x000fe200078e020d */
[----:B------:R-:W-:Y:S01]  /*24310*/  ULDC UR4, c[0x0][0x22c] ;  /* 0x00008b0000047ab9 */ /* 0x000fe20000000800 */
[----:B------:R-:W2:Y:S02]  /*24320*/  LDL.LU R147, [R1+0x530] ;  /* 0x0005300001937983 */ /* 0x000ea40000300800 */
[----:B------:R-:W-:Y:S01]  /*24330*/  IMAD R7, R24, 0x2, R3 ;  /* 0x0000000218077824 */ /* 0x000fe200078e0203 */
[----:B----4-:R-:W-:-:S04]  /*24340*/  LEA R4, P6, R3, R2, 0x2 ;  /* 0x0000000203047211 */ /* 0x010fc800078c10ff */
[----:B------:R-:W-:Y:S01]  /*24350*/  LEA.HI.X.SX32 R5, R3, R0, 0x2, P6 ;  /* 0x0000000003057211 */ /* 0x000fe200030f16ff */
[----:B------:R-:W-:Y:S01]  /*24360*/  IMAD R3, R12, 0x2, R7 ;  /* 0x000000020c037824 */ /* 0x000fe200078e0207 */
[----:B------:R-:W-:-:S04]  /*24370*/  LEA R10, P6, R7, R2, 0x2 ;  /* 0x00000002070a7211 */ /* 0x000fc800078c10ff */
[----:B------:R-:W-:Y:S01]  /*24380*/  LEA.HI.X.SX32 R11, R7, R0, 0x2, P6 ;  /* 0x00000000070b7211 */ /* 0x000fe200030f16ff */
[----:B-1----:R-:W-:Y:S01]  /*24390*/  IMAD R7, R14, 0x2, R3 ;  /* 0x000000020e077824 */ /* 0x002fe200078e0203 */
[----:B------:R-:W-:-:S03]  /*243a0*/  ISETP.LT.AND P0, PT, R6, UR4, !P0 ;  /* 0x0000000406007c0c */ /* 0x000fc6000c701270 */
[----:B------:R-:W-:Y:S01]  /*243b0*/  IMAD R15, R20, 0x2, R7 ;  /* 0x00000002140f7824 */ /* 0x000fe200078e0207 */
[----:B---3--:R1:W-:Y:S01]  /*243c0*/  @P5 STG.E desc[UR28][R4.64], R146 ;  /* 0x0000009204005986 */ /* 0x0083e2000c10191c */
[----:B------:R-:W-:-:S04]  /*243d0*/  LEA R12, P5, R3, R2, 0x2 ;  /* 0x00000002030c7211 */ /* 0x000fc800078a10ff */
[----:B------:R-:W-:Y:S02]  /*243e0*/  LEA.HI.X.SX32 R13, R3, R0, 0x2, P5 ;  /* 0x00000000030d7211 */ /* 0x000fe400028f16ff */
[----:B------:R-:W-:Y:S01]  /*243f0*/  LEA R6, P5, R7, R2, 0x2 ;  /* 0x0000000207067211 */ /* 0x000fe200078a10ff */
[----:B------:R-:W-:-:S03]  /*24400*/  IMAD R3, R26, 0x2, R15 ;  /* 0x000000021a037824 */ /* 0x000fc600078e020f */
[----:B------:R-:W-:Y:S01]  /*24410*/  LEA.HI.X.SX32 R7, R7, R0, 0x2, P5 ;  /* 0x0000000007077211 */ /* 0x000fe200028f16ff */
[----:B--2---:R1:W-:Y:S01]  /*24420*/  @P2 STG.E desc[UR28][R10.64], R147 ;  /* 0x000000930a002986 */ /* 0x0043e2000c10191c */
[----:B------:R-:W-:-:S04]  /*24430*/  LEA R8, P2, R15, R2, 0x2 ;  /* 0x000000020f087211 */ /* 0x000fc800078410ff */
[----:B------:R-:W-:Y:S01]  /*24440*/  LEA.HI.X.SX32 R9, R15, R0, 0x2, P2 ;  /* 0x000000000f097211 */ /* 0x000fe200010f16ff */
[----:B------:R1:W-:Y:S01]  /*24450*/  @P4 STG.E desc[UR28][R12.64], R16 ;  /* 0x000000100c004986 */ /* 0x0003e2000c10191c */
[----:B------:R-:W-:-:S03]  /*24460*/  LEA R2, P2, R3, R2, 0x2 ;  /* 0x0000000203027211 */ /* 0x000fc600078410ff */
[----:B------:R1:W-:Y:S01]  /*24470*/  @P3 STG.E desc[UR28][R6.64], R17 ;  /* 0x0000001106003986 */ /* 0x0003e2000c10191c */
[----:B------:R-:W-:-:S03]  /*24480*/  LEA.HI.X.SX32 R3, R3, R0, 0x2, P2 ;  /* 0x0000000003037211 */ /* 0x000fc600010f16ff */
[----:B------:R1:W-:Y:S01]  /*24490*/  @P0 STG.E desc[UR28][R8.64], R18 ;  /* 0x0000001208000986 */ /* 0x0003e2000c10191c */
[----:B------:R-:W-:Y:S05]  /*244a0*/  @!P1 EXIT ;  /* 0x000000000000994d */ /* 0x000fea0003800000 */
[----:B------:R-:W-:Y:S01]  /*244b0*/  STG.E desc[UR28][R2.64], R19 ;  /* 0x0000001302007986 */ /* 0x000fe2000c10191c */
[----:B------:R-:W-:Y:S05]  /*244c0*/  EXIT ;  /* 0x000000000000794d */ /* 0x000fea0003800000 */
.L_x_2:
[----:B------:R-:W-:-:S00]  /*244d0*/  BRA `(.L_x_2) ;  /* 0xfffffffc00fc7947 */ /* 0x000fc0000383ffff */
[----:B------:R-:W-:-:S00]  /*244e0*/  NOP ;  /* 0x0000000000007918 */ /* 0x000fc00000000000 */
        /* <DEDUP_REMOVED lines=9> */
.L_x_3:


//--------------------- .nv.shared.matmul_kernel  --------------------------
	.section	.nv.shared.matmul_kernel,"aw",@nobits
	.sectionflags	@""
	.align	16
	.zero		1024


//--------------------- .nv.shared.reserved.0     --------------------------
	.section	.nv.shared.reserved.0,"aw",@nobits
	.weak		__nv_reservedSMEM_offset_0_alias
	.size		__nv_reservedSMEM_offset_0_alias, 0, 0
	.other		__nv_reservedSMEM_offset_0_alias,@"STO_CUDA_RESERVED_SHARED STV_DEFAULT"
__nv_reservedSMEM_offset_0_alias:
	.zero		0


//--------------------- .nv.constant0.matmul_kernel --------------------------
	.section	.nv.constant0.matmul_kernel,"a",@progbits
	.sectionflags	@""
	.align	4
.nv.constant0.matmul_kernel:
	.zero		608


//--------------------- SYMBOLS --------------------------

	.type		.nv.reservedSmem.offset0,@object
	.size		.nv.reservedSmem.offset0,0x4
